	.target	sm_90a

	.elftype	@"ET_EXEC"


//--------------------- .note.nv.tkinfo           --------------------------
	.section	.note.nv.tkinfo,"",@"SHT_NOTE"
	.sectionflags	@"SHF_NOTE_NV_TKINFO"
	.tkinfo
        /*0018*/ 	.word	0x00000002
        /*0030*/ 	.string	""
        /*0030*/ 	.string	"ptxas"
        /*0030*/ 	.string	"Cuda compilation tools, release 13.0, V13.0.88"
        /*0030*/ 	.string	"Build cuda_13.0.r13.0/compiler.36424714_0"
        /*0030*/ 	.string	"-v  -suppress-debug-info  -lineinfo  -arch sm_90a "



//--------------------- .note.nv.cuinfo           --------------------------
	.section	.note.nv.cuinfo,"",@"SHT_NOTE"
	.sectionflags	@"SHF_NOTE_NV_CUINFO"
        /*0018*/ 	.short	0x0002
        /*001a*/ 	.short	0x005a
        /*001c*/ 	.short	0x0082
	.zero		2


//--------------------- .nv.info                  --------------------------
	.section	.nv.info,"",@"SHT_CUDA_INFO"
	.align	4


	//----- nvinfo : EIATTR_REGCOUNT
	.align		4
        /*0000*/ 	.byte	0x04, 0x2f
        /*0002*/ 	.short	(.L_1 - .L_0)
	.align		4
.L_0:
        /*0004*/ 	.word	index@(matmul_kernel)
        /*0008*/ 	.word	0x000000ff


	//----- nvinfo : EIATTR_FRAME_SIZE
	.align		4
.L_1:
        /*000c*/ 	.byte	0x04, 0x11
        /*000e*/ 	.short	(.L_3 - .L_2)
	.align		4
.L_2:
        /*0010*/ 	.word	index@(matmul_kernel)
        /*0014*/ 	.word	0x00000cf0


	//----- nvinfo : EIATTR_MIN_STACK_SIZE
	.align		4
.L_3:
        /*0018*/ 	.byte	0x04, 0x12
        /*001a*/ 	.short	(.L_5 - .L_4)
	.align		4
.L_4:
        /*001c*/ 	.word	index@(matmul_kernel)
        /*0020*/ 	.word	0x00000cf0
.L_5:


//--------------------- .nv.compat                --------------------------
	.section	.nv.compat,"",@"SHT_CUDA_COMPAT_INFO"
	.align	4
        /*0000*/ 	.byte	0x02, 0x09, 0x01, 0x00, 0x02, 0x02, 0x04, 0x00, 0x02, 0x05, 0x05, 0x00, 0x03, 0x07, 0x01, 0x01
        /*0010*/ 	.byte	0x02, 0x03, 0x00, 0x00, 0x02, 0x06, 0x01, 0x00, 0x04, 0x0b, 0x08, 0x00, 0x00, 0x00, 0x00, 0x00
        /*0020*/ 	.byte	0x00, 0x00, 0x00, 0x00


//--------------------- .nv.info.matmul_kernel    --------------------------
	.section	.nv.info.matmul_kernel,"",@"SHT_CUDA_INFO"
	.sectionflags	@""
	.align	4


	//----- nvinfo : EIATTR_CUDA_API_VERSION
	.align		4
        /*0000*/ 	.byte	0x04, 0x37
        /*0002*/ 	.short	(.L_7 - .L_6)
.L_6:
        /*0004*/ 	.word	0x00000082


	//----- nvinfo : EIATTR_KPARAM_INFO
	.align		4
.L_7:
        /*0008*/ 	.byte	0x04, 0x17
        /*000a*/ 	.short	(.L_9 - .L_8)
.L_8:
        /*000c*/ 	.word	0x00000000
        /*0010*/ 	.short	0x000d
        /*0012*/ 	.short	0x0048
        /*0014*/ 	.byte	0x00, 0xf4, 0x21, 0x00


	//----- nvinfo : EIATTR_KPARAM_INFO
	.align		4
.L_9:
        /*0018*/ 	.byte	0x04, 0x17
        /*001a*/ 	.short	(.L_11 - .L_10)
.L_10:
        /*001c*/ 	.word	0x00000000
        /*0020*/ 	.short	0x000c
        /*0022*/ 	.short	0x0040
        /*0024*/ 	.byte	0x00, 0xf4, 0x21, 0x00


	//----- nvinfo : EIATTR_KPARAM_INFO
	.align		4
.L_11:
        /*0028*/ 	.byte	0x04, 0x17
        /*002a*/ 	.short	(.L_13 - .L_12)
.L_12:
        /*002c*/ 	.word	0x00000000
        /*0030*/ 	.short	0x000b
        /*0032*/ 	.short	0x0038
        /*0034*/ 	.byte	0x00, 0xf0, 0x11, 0x00


	//----- nvinfo : EIATTR_KPARAM_INFO
	.align		4
.L_13:
        /*0038*/ 	.byte	0x04, 0x17
        /*003a*/ 	.short	(.L_15 - .L_14)
.L_14:
        /*003c*/ 	.word	0x00000000
        /*0040*/ 	.short	0x000a
        /*0042*/ 	.short	0x0034
        /*0044*/ 	.byte	0x00, 0xf0, 0x11, 0x00


	//----- nvinfo : EIATTR_KPARAM_INFO
	.align		4
.L_15:
        /*0048*/ 	.byte	0x04, 0x17
        /*004a*/ 	.short	(.L_17 - .L_16)
.L_16:
        /*004c*/ 	.word	0x00000000
        /*0050*/ 	.short	0x0009
        /*0052*/ 	.short	0x0030
        /*0054*/ 	.byte	0x00, 0xf0, 0x11, 0x00


	//----- nvinfo : EIATTR_KPARAM_INFO
	.align		4
.L_17:
        /*0058*/ 	.byte	0x04, 0x17
        /*005a*/ 	.short	(.L_19 - .L_18)
.L_18:
        /*005c*/ 	.word	0x00000000
        /*0060*/ 	.short	0x0008
        /*0062*/ 	.short	0x002c
        /*0064*/ 	.byte	0x00, 0xf0, 0x11, 0x00


	//----- nvinfo : EIATTR_KPARAM_INFO
	.align		4
.L_19:
        /*0068*/ 	.byte	0x04, 0x17
        /*006a*/ 	.short	(.L_21 - .L_20)
.L_20:
        /*006c*/ 	.word	0x00000000
        /*0070*/ 	.short	0x0007
        /*0072*/ 	.short	0x0028
        /*0074*/ 	.byte	0x00, 0xf0, 0x11, 0x00


	//----- nvinfo : EIATTR_KPARAM_INFO
	.align		4
.L_21:
        /*0078*/ 	.byte	0x04, 0x17
        /*007a*/ 	.short	(.L_23 - .L_22)
.L_22:
        /*007c*/ 	.word	0x00000000
        /*0080*/ 	.short	0x0006
        /*0082*/ 	.short	0x0024
        /*0084*/ 	.byte	0x00, 0xf0, 0x11, 0x00


	//----- nvinfo : EIATTR_KPARAM_INFO
	.align		4
.L_23:
        /*0088*/ 	.byte	0x04, 0x17
        /*008a*/ 	.short	(.L_25 - .L_24)
.L_24:
        /*008c*/ 	.word	0x00000000
        /*0090*/ 	.short	0x0005
        /*0092*/ 	.short	0x0020
        /*0094*/ 	.byte	0x00, 0xf0, 0x11, 0x00


	//----- nvinfo : EIATTR_KPARAM_INFO
	.align		4
.L_25:
        /*0098*/ 	.byte	0x04, 0x17
        /*009a*/ 	.short	(.L_27 - .L_26)
.L_26:
        /*009c*/ 	.word	0x00000000
        /*00a0*/ 	.short	0x0004
        /*00a2*/ 	.short	0x001c
        /*00a4*/ 	.byte	0x00, 0xf0, 0x11, 0x00


	//----- nvinfo : EIATTR_KPARAM_INFO
	.align		4
.L_27:
        /*00a8*/ 	.byte	0x04, 0x17
        /*00aa*/ 	.short	(.L_29 - .L_28)
.L_28:
        /*00ac*/ 	.word	0x00000000
        /*00b0*/ 	.short	0x0003
        /*00b2*/ 	.short	0x0018
        /*00b4*/ 	.byte	0x00, 0xf0, 0x11, 0x00


	//----- nvinfo : EIATTR_KPARAM_INFO
	.align		4
.L_29:
        /*00b8*/ 	.byte	0x04, 0x17
        /*00ba*/ 	.short	(.L_31 - .L_30)
.L_30:
        /*00bc*/ 	.word	0x00000000
        /*00c0*/ 	.short	0x0002
        /*00c2*/ 	.short	0x0010
        /*00c4*/ 	.byte	0x00, 0xf4, 0x21, 0x00


	//----- nvinfo : EIATTR_KPARAM_INFO
	.align		4
.L_31:
        /*00c8*/ 	.byte	0x04, 0x17
        /*00ca*/ 	.short	(.L_33 - .L_32)
.L_32:
        /*00cc*/ 	.word	0x00000000
        /*00d0*/ 	.short	0x0001
        /*00d2*/ 	.short	0x0008
        /*00d4*/ 	.byte	0x00, 0xf4, 0x21, 0x00


	//----- nvinfo : EIATTR_KPARAM_INFO
	.align		4
.L_33:
        /*00d8*/ 	.byte	0x04, 0x17
        /*00da*/ 	.short	(.L_35 - .L_34)
.L_34:
        /*00dc*/ 	.word	0x00000000
        /*00e0*/ 	.short	0x0000
        /*00e2*/ 	.short	0x0000
        /*00e4*/ 	.byte	0x00, 0xf4, 0x21, 0x00


	//----- nvinfo : EIATTR_SPARSE_MMA_MASK
	.align		4
.L_35:
        /*00e8*/ 	.byte	0x03, 0x50
        /*00ea*/ 	.short	0x0000


	//----- nvinfo : EIATTR_MAXREG_COUNT
	.align		4
        /*00ec*/ 	.byte	0x03, 0x1b
        /*00ee*/ 	.short	0x00ff


	//----- nvinfo : EIATTR_NUM_BARRIERS
	.align		4
        /*00f0*/ 	.byte	0x02, 0x4c
        /*00f2*/ 	.byte	0x01
	.zero		1


	//----- nvinfo : EIATTR_ANNOTATIONS
	.align		4
        /*00f4*/ 	.byte	0x04, 0x55
        /*00f6*/ 	.short	(.L_37 - .L_36)


	//   ....[0]....
.L_36:
        /*00f8*/ 	.word	0x00000001
        /*00fc*/ 	.byte	0xc0, 0x00, 0x00, 0x00, 0x01, 0x00, 0x00, 0x00, 0xb0, 0x1b, 0x00, 0x00, 0x01, 0x00, 0x00, 0x00
        /* <DEDUP_REMOVED lines=1383> */
        /*577c*/ 	.byte	0x40, 0xf9, 0x01, 0x00


	//----- nvinfo : EIATTR_MERCURY_ISA_VERSION
	.align		4
.L_37:
        /*5780*/ 	.byte	0x03, 0x5f
        /*5782*/ 	.short	0x0101


	//----- nvinfo : EIATTR_EXIT_INSTR_OFFSETS
	.align		4
        /*5784*/ 	.byte	0x04, 0x1c
        /*5786*/ 	.short	(.L_39 - .L_38)


	//   ....[0]....
.L_38:
        /*5788*/ 	.word	0x00023fa0


	//   ....[1]....
        /*578c*/ 	.word	0x00023fc0


	//----- nvinfo : EIATTR_REQNTID
	.align		4
.L_39:
        /*5790*/ 	.byte	0x04, 0x10
        /*5792*/ 	.short	(.L_41 - .L_40)
.L_40:
        /*5794*/ 	.word	0x00000080
        /*5798*/ 	.word	0x00000001
        /*579c*/ 	.word	0x00000001


	//----- nvinfo : EIATTR_CBANK_PARAM_SIZE
	.align		4
.L_41:
        /*57a0*/ 	.byte	0x03, 0x19
        /*57a2*/ 	.short	0x0050


	//----- nvinfo : EIATTR_PARAM_CBANK
	.align		4
        /*57a4*/ 	.byte	0x04, 0x0a
        /*57a6*/ 	.short	(.L_43 - .L_42)
	.align		4
.L_42:
        /*57a8*/ 	.word	index@(.nv.constant0.matmul_kernel)
        /*57ac*/ 	.short	0x0210
        /*57ae*/ 	.short	0x0050


	//----- nvinfo : EIATTR_SW_WAR
	.align		4
.L_43:
        /*57b0*/ 	.byte	0x04, 0x36
        /*57b2*/ 	.short	(.L_45 - .L_44)
.L_44:
        /*57b4*/ 	.word	0x00000008
.L_45:


//--------------------- .nv.callgraph             --------------------------
	.section	.nv.callgraph,"",@"SHT_CUDA_CALLGRAPH"
	.align	4
	.sectionentsize	8
	.align		4
        /*0000*/ 	.word	0x00000000
	.align		4
        /*0004*/ 	.word	0xffffffff
	.align		4
        /*0008*/ 	.word	0x00000000
	.align		4
        /*000c*/ 	.word	0xfffffffe
	.align		4
        /*0010*/ 	.word	0x00000000
	.align		4
        /*0014*/ 	.word	0xfffffffd
	.align		4
        /*0018*/ 	.word	0x00000000
	.align		4
        /*001c*/ 	.word	0xfffffffc


//--------------------- .text.matmul_kernel       --------------------------
	.section	.text.matmul_kernel,"ax",@progbits
	.align	128
        .global         matmul_kernel
        .type           matmul_kernel,@function
        .size           matmul_kernel,(.L_x_3 - matmul_kernel)
        .other          matmul_kernel,@"STO_CUDA_ENTRY STV_DEFAULT"
matmul_kernel:
.text.matmul_kernel:
[----:B------:R-:W1:Y:S08]  /*0000*/  LDC R1, c[0x0][0x28] ;  /* 0x00000a00ff017b82 */ /* 0x000e700000000800 */
[----:B------:R-:W2:Y:S01]  /*0010*/  LDC.64 R2, c[0x0][0x228] ;  /* 0x00008a00ff027b82 */ /* 0x000ea20000000a00 */
[----:B-1----:R-:W-:Y:S01]  /*0020*/  VIADD R1, R1, 0xfffff310 ;  /* 0xfffff31001017836 */ /* 0x002fe20000000000 */
[----:B------:R-:W1:Y:S01]  /*0030*/  S2R R5, SR_CTAID.X ;  /* 0x0000000000057919 */ /* 0x000e620000002500 */
[----:B------:R-:W-:Y:S01]  /*0040*/  ULDC UR5, c[0x0][0x240] ;  /* 0x0000900000057ab9 */ /* 0x000fe20000000800 */
[----:B------:R-:W-:Y:S01]  /*0050*/  ULDC.64 UR8, c[0x0][0x218] ;  /* 0x0000860000087ab9 */ /* 0x000fe20000000a00 */
[----:B------:R-:W-:Y:S01]  /*0060*/  ULDC.64 UR6, c[0x0][0x210] ;  /* 0x0000840000067ab9 */ /* 0x000fe20000000a00 */
[----:B------:R-:W3:Y:S01]  /*0070*/  S2R R84, SR_TID.X ;  /* 0x0000000000547919 */ /* 0x000ee20000002100 */
[----:B------:R-:W-:Y:S01]  /*0080*/  UMOV UR12, 0x400 ;  /* 0x00000400000c7882 */ /* 0x000fe20000000000 */
[----:B------:R-:W4:Y:S01]  /*0090*/  S2UR UR4, SR_CgaCtaId ;  /* 0x00000000000479c3 */ /* 0x000f220000008800 */
[----:B------:R-:W-:Y:S01]  /*00a0*/  ULDC.64 UR16, c[0x0][0x208] ;  /* 0x0000820000107ab9 */ /* 0x000fe20000000a00 */
[----:B--2---:R-:W-:Y:S01]  /*00b0*/  IMAD.MOV.U32 R60, RZ, RZ, R3 ;  /* 0x000000ffff3c7224 */ /* 0x004fe200078e0003 */
[----:B------:R2:W-:Y:S01]  /*00c0*/  STL.64 [R1+0x968], R2 ;  /* 0x0009680201007387 */ /* 0x0005e20000100a00 */
[----:B------:R-:W-:-:S02]  /*00d0*/  IMAD.MOV.U32 R59, RZ, RZ, R2 ;  /* 0x000000ffff3b7224 */ /* 0x000fc400078e0002 */
[----:B------:R-:W-:Y:S01]  /*00e0*/  VIADD R0, R60, 0x7f ;  /* 0x0000007f3c007836 */ /* 0x000fe20000000000 */
[----:B----4-:R-:W-:Y:S01]  /*00f0*/  ULEA UR12, UR4, UR12, 0x18 ;  /* 0x0000000c040c7291 */ /* 0x010fe2000f8ec03f */
[----:B-1----:R-:W-:Y:S02]  /*0100*/  IABS R8, R5 ;  /* 0x0000000500087213 */ /* 0x002fe40000000000 */
[----:B------:R-:W-:Y:S01]  /*0110*/  ULDC UR4, c[0x0][0x230] ;  /* 0x00008c0000047ab9 */ /* 0x000fe20000000800 */
[----:B--2---:R-:W-:Y:S02]  /*0120*/  SHF.R.S32.HI R3, RZ, 0x1f, R0 ;  /* 0x0000001fff037819 */ /* 0x004fe40000011400 */
[C---:B---3--:R-:W-:Y:S02]  /*0130*/  LOP3.LUT R83, R84.reuse, 0x7f, RZ, 0xc0, !PT ;  /* 0x0000007f54537812 */ /* 0x048fe400078ec0ff */
[----:B------:R-:W-:Y:S02]  /*0140*/  LEA.HI R3, R3, R0, RZ, 0x7 ;  /* 0x0000000003037211 */ /* 0x000fe400078f38ff */
[----:B------:R-:W-:-:S02]  /*0150*/  LOP3.LUT R56, R84, 0x60, RZ, 0xc0, !PT ;  /* 0x0000006054387812 */ /* 0x000fc400078ec0ff */
[----:B------:R-:W-:-:S04]  /*0160*/  SHF.R.S32.HI R4, RZ, 0x7, R3 ;  /* 0x00000007ff047819 */ /* 0x000fc80000011403 */
[-C--:B------:R-:W-:Y:S02]  /*0170*/  IABS R7, R4.reuse ;  /* 0x0000000400077213 */ /* 0x080fe40000000000 */
[----:B------:R-:W-:Y:S02]  /*0180*/  IABS R10, R4 ;  /* 0x00000004000a7213 */ /* 0x000fe40000000000 */
[----:B------:R-:W1:Y:S08]  /*0190*/  I2F.RP R0, R7 ;  /* 0x0000000700007306 */ /* 0x000e700000209400 */
[----:B-1----:R-:W1:Y:S02]  /*01a0*/  MUFU.RCP R0, R0 ;  /* 0x0000000000007308 */ /* 0x002e640000001000 */
[----:B-1----:R-:W-:-:S02]  /*01b0*/  VIADD R2, R0, 0xffffffe ;  /* 0x0ffffffe00027836 */ /* 0x002fc40000000000 */
[----:B------:R-:W-:-:S04]  /*01c0*/  IMAD.MOV R0, RZ, RZ, -R10 ;  /* 0x000000ffff007224 */ /* 0x000fc800078e0a0a */
[----:B------:R1:W2:Y:S02]  /*01d0*/  F2I.FTZ.U32.TRUNC.NTZ R3, R2 ;  /* 0x0000000200037305 */ /* 0x0002a4000021f000 */
[----:B-1----:R-:W-:Y:S02]  /*01e0*/  IMAD.MOV.U32 R2, RZ, RZ, RZ ;  /* 0x000000ffff027224 */ /* 0x002fe400078e00ff */
[----:B--2---:R-:W-:-:S04]  /*01f0*/  IMAD.MOV R6, RZ, RZ, -R3 ;  /* 0x000000ffff067224 */ /* 0x004fc800078e0a03 */
[----:B------:R-:W-:Y:S02]  /*0200*/  IMAD R9, R6, R7, RZ ;  /* 0x0000000706097224 */ /* 0x000fe400078e02ff */
[----:B------:R-:W-:Y:S02]  /*0210*/  IMAD.MOV.U32 R6, RZ, RZ, R8 ;  /* 0x000000ffff067224 */ /* 0x000fe400078e0008 */
[----:B------:R-:W-:-:S06]  /*0220*/  IMAD.HI.U32 R3, R3, R9, R2 ;  /* 0x0000000903037227 */ /* 0x000fcc00078e0002 */
[----:B------:R-:W-:-:S04]  /*0230*/  IMAD.HI.U32 R3, R3, R6, RZ ;  /* 0x0000000603037227 */ /* 0x000fc800078e00ff */
[----:B------:R-:W-:-:S05]  /*0240*/  IMAD R0, R3, R0, R6 ;  /* 0x0000000003007224 */ /* 0x000fca00078e0206 */
[----:B------:R-:W-:-:S13]  /*0250*/  ISETP.GT.U32.AND P1, PT, R7, R0, PT ;  /* 0x000000000700720c */ /* 0x000fda0003f24070 */
[----:B------:R-:W-:Y:S02]  /*0260*/  @!P1 IMAD.IADD R0, R0, 0x1, -R7 ;  /* 0x0000000100009824 */ /* 0x000fe400078e0a07 */
[----:B------:R-:W-:Y:S01]  /*0270*/  @!P1 VIADD R3, R3, 0x1 ;  /* 0x0000000103039836 */ /* 0x000fe20000000000 */
[----:B------:R-:W-:Y:S02]  /*0280*/  ISETP.NE.AND P1, PT, R4, RZ, PT ;  /* 0x000000ff0400720c */ /* 0x000fe40003f25270 */
[----:B------:R-:W-:Y:S02]  /*0290*/  ISETP.GE.U32.AND P0, PT, R0, R7, PT ;  /* 0x000000070000720c */ /* 0x000fe40003f06070 */
[----:B------:R-:W-:-:S04]  /*02a0*/  LOP3.LUT R0, R5, R4, RZ, 0x3c, !PT ;  /* 0x0000000405007212 */ /* 0x000fc800078e3cff */
[----:B------:R-:W-:Y:S01]  /*02b0*/  ISETP.GE.AND P2, PT, R0, RZ, PT ;  /* 0x000000ff0000720c */ /* 0x000fe20003f46270 */
[----:B------:R-:W-:-:S06]  /*02c0*/  VIADD R0, R59, 0x1ff ;  /* 0x000001ff3b007836 */ /* 0x000fcc0000000000 */
[----:B------:R-:W-:-:S04]  /*02d0*/  @P0 VIADD R3, R3, 0x1 ;  /* 0x0000000103030836 */ /* 0x000fc80000000000 */
[----:B------:R-:W-:Y:S01]  /*02e0*/  IMAD.MOV.U32 R14, RZ, RZ, R3 ;  /* 0x000000ffff0e7224 */ /* 0x000fe200078e0003 */
[----:B------:R-:W-:-:S03]  /*02f0*/  SHF.R.S32.HI R3, RZ, 0x1f, R0 ;  /* 0x0000001fff037819 */ /* 0x000fc60000011400 */
[----:B------:R-:W-:Y:S01]  /*0300*/  @!P2 IMAD.MOV R14, RZ, RZ, -R14 ;  /* 0x000000ffff0ea224 */ /* 0x000fe200078e0a0e */
[----:B------:R-:W-:Y:S02]  /*0310*/  LEA.HI R3, R3, R0, RZ, 0x9 ;  /* 0x0000000003037211 */ /* 0x000fe400078f48ff */
[----:B------:R-:W-:-:S04]  /*0320*/  @!P1 LOP3.LUT R14, RZ, R4, RZ, 0x33, !PT ;  /* 0x00000004ff0e9212 */ /* 0x000fc800078e33ff */
[----:B------:R-:W-:Y:S02]  /*0330*/  LEA.HI.SX32 R3, R3, -R14, 0x17 ;  /* 0x8000000e03037211 */ /* 0x000fe400078fbaff */
[----:B------:R-:W-:Y:S02]  /*0340*/  IADD3 R6, -R14, RZ, RZ ;  /* 0x000000ff0e067210 */ /* 0x000fe40007ffe1ff */
[----:B------:R-:W-:-:S03]  /*0350*/  VIMNMX R16, R3, 0x1, PT ;  /* 0x0000000103107848 */ /* 0x000fc60003fe0100 */
[----:B------:R-:W-:Y:S01]  /*0360*/  IMAD R13, R4, R6, R5 ;  /* 0x00000006040d7224 */ /* 0x000fe200078e0205 */
[-C--:B------:R-:W-:Y:S02]  /*0370*/  IABS R7, R16.reuse ;  /* 0x0000001000077213 */ /* 0x080fe40000000000 */
[----:B------:R-:W-:Y:S02]  /*0380*/  IABS R6, R16 ;  /* 0x0000001000067213 */ /* 0x000fe40000000000 */
[----:B------:R-:W1:Y:S01]  /*0390*/  I2F.RP R0, R7 ;  /* 0x0000000700007306 */ /* 0x000e620000209400 */
[----:B------:R-:W-:-:S07]  /*03a0*/  IABS R4, R13 ;  /* 0x0000000d00047213 */ /* 0x000fce0000000000 */
[----:B-1----:R-:W1:Y:S02]  /*03b0*/  MUFU.RCP R0, R0 ;  /* 0x0000000000007308 */ /* 0x002e640000001000 */
[----:B-1----:R-:W-:Y:S01]  /*03c0*/  VIADD R2, R0, 0xffffffe ;  /* 0x0ffffffe00027836 */ /* 0x002fe20000000000 */
[----:B------:R-:W-:-:S05]  /*03d0*/  IABS R0, R60 ;  /* 0x0000003c00007213 */ /* 0x000fca0000000000 */
[----:B------:R1:W2:Y:S02]  /*03e0*/  F2I.FTZ.U32.TRUNC.NTZ R3, R2 ;  /* 0x0000000200037305 */ /* 0x0002a4000021f000 */
[----:B-1----:R-:W-:Y:S02]  /*03f0*/  IMAD.MOV.U32 R2, RZ, RZ, RZ ;  /* 0x000000ffff027224 */ /* 0x002fe400078e00ff */
[----:B--2---:R-:W-:-:S04]  /*0400*/  IMAD.MOV R8, RZ, RZ, -R3 ;  /* 0x000000ffff087224 */ /* 0x004fc800078e0a03 */
[----:B------:R-:W-:-:S04]  /*0410*/  IMAD R5, R8, R7, RZ ;  /* 0x0000000708057224 */ /* 0x000fc800078e02ff */
[----:B------:R-:W-:Y:S02]  /*0420*/  IMAD.HI.U32 R3, R3, R5, R2 ;  /* 0x0000000503037227 */ /* 0x000fe400078e0002 */
[----:B------:R-:W1:Y:S02]  /*0430*/  I2F.RP R5, R0 ;  /* 0x0000000000057306 */ /* 0x000e640000209400 */
[----:B------:R-:W-:Y:S02]  /*0440*/  IMAD.MOV R2, RZ, RZ, -R6 ;  /* 0x000000ffff027224 */ /* 0x000fe400078e0a06 */
[----:B------:R-:W-:-:S04]  /*0450*/  IMAD.HI.U32 R3, R3, R4, RZ ;  /* 0x0000000403037227 */ /* 0x000fc800078e00ff */
[----:B------:R-:W-:Y:S01]  /*0460*/  IMAD R4, R3, R2, R4 ;  /* 0x0000000203047224 */ /* 0x000fe200078e0204 */
[----:B------:R-:W-:-:S04]  /*0470*/  IABS R2, R59 ;  /* 0x0000003b00027213 */ /* 0x000fc80000000000 */
[----:B------:R-:W-:Y:S01]  /*0480*/  ISETP.GT.U32.AND P1, PT, R7, R4, PT ;  /* 0x000000040700720c */ /* 0x000fe20003f24070 */
[----:B------:R-:W2:Y:S08]  /*0490*/  I2F.RP R6, R2 ;  /* 0x0000000200067306 */ /* 0x000eb00000209400 */
[----:B-1----:R-:W1:Y:S04]  /*04a0*/  MUFU.RCP R5, R5 ;  /* 0x0000000500057308 */ /* 0x002e680000001000 */
[----:B------:R-:W-:-:S02]  /*04b0*/  @!P1 IMAD.IADD R4, R4, 0x1, -R7 ;  /* 0x0000000104049824 */ /* 0x000fc400078e0a07 */
[----:B------:R-:W-:Y:S01]  /*04c0*/  @!P1 VIADD R3, R3, 0x1 ;  /* 0x0000000103039836 */ /* 0x000fe20000000000 */
[----:B------:R-:W-:Y:S01]  /*04d0*/  ISETP.NE.AND P1, PT, R16, RZ, PT ;  /* 0x000000ff1000720c */ /* 0x000fe20003f25270 */
[----:B--2---:R-:W2:Y:S01]  /*04e0*/  MUFU.RCP R6, R6 ;  /* 0x0000000600067308 */ /* 0x004ea20000001000 */
[----:B------:R-:W-:Y:S02]  /*04f0*/  ISETP.GE.U32.AND P0, PT, R4, R7, PT ;  /* 0x000000070400720c */ /* 0x000fe40003f06070 */
[----:B------:R-:W-:-:S04]  /*0500*/  LOP3.LUT R4, R13, R16, RZ, 0x3c, !PT ;  /* 0x000000100d047212 */ /* 0x000fc800078e3cff */
[----:B------:R-:W-:Y:S01]  /*0510*/  ISETP.GE.AND P2, PT, R4, RZ, PT ;  /* 0x000000ff0400720c */ /* 0x000fe20003f46270 */
[----:B------:R-:W-:Y:S02]  /*0520*/  IMAD.MOV.U32 R4, RZ, RZ, RZ ;  /* 0x000000ffff047224 */ /* 0x000fe400078e00ff */
[----:B-1----:R-:W-:-:S04]  /*0530*/  VIADD R7, R5, 0xffffffe ;  /* 0x0ffffffe05077836 */ /* 0x002fc80000000000 */
[----:B------:R-:W-:Y:S01]  /*0540*/  @P0 VIADD R3, R3, 0x1 ;  /* 0x0000000103030836 */ /* 0x000fe20000000000 */
[----:B------:R2:W1:Y:S03]  /*0550*/  F2I.FTZ.U32.TRUNC.NTZ R5, R7 ;  /* 0x0000000700057305 */ /* 0x000466000021f000 */
[----:B------:R-:W-:Y:S01]  /*0560*/  IMAD.MOV.U32 R9, RZ, RZ, R3 ;  /* 0x000000ffff097224 */ /* 0x000fe200078e0003 */
[----:B------:R-:W-:-:S03]  /*0570*/  SHF.R.U32.HI R3, RZ, 0x5, R84 ;  /* 0x00000005ff037819 */ /* 0x000fc60000011654 */
[----:B------:R-:W-:Y:S01]  /*0580*/  @!P2 IMAD.MOV R9, RZ, RZ, -R9 ;  /* 0x000000ffff09a224 */ /* 0x000fe200078e0a09 */
[----:B------:R-:W-:Y:S01]  /*0590*/  @!P1 LOP3.LUT R9, RZ, R16, RZ, 0x33, !PT ;  /* 0x00000010ff099212 */ /* 0x000fe200078e33ff */
[----:B--2---:R-:W-:Y:S01]  /*05a0*/  VIADD R7, R6, 0xffffffe ;  /* 0x0ffffffe06077836 */ /* 0x004fe20000000000 */
[----:B------:R-:W-:-:S03]  /*05b0*/  SGXT.U32 R3, R3, 0x2 ;  /* 0x000000020303781a */ /* 0x000fc60000000000 */
[----:B------:R-:W-:Y:S02]  /*05c0*/  IMAD.SHL.U32 R12, R9, 0x80, RZ ;  /* 0x00000080090c7824 */ /* 0x000fe400078e00ff */
[----:B-1----:R-:W-:Y:S02]  /*05d0*/  IMAD.MOV R11, RZ, RZ, -R5 ;  /* 0x000000ffff0b7224 */ /* 0x002fe400078e0a05 */
[----:B------:R-:W-:Y:S01]  /*05e0*/  IMAD.MOV R9, RZ, RZ, -R9 ;  /* 0x000000ffff097224 */ /* 0x000fe200078e0a09 */
[----:B------:R-:W-:Y:S01]  /*05f0*/  LOP3.LUT R8, R12, R3, RZ, 0xfc, !PT ;  /* 0x000000030c087212 */ /* 0x000fe200078efcff */
[----:B------:R-:W-:-:S03]  /*0600*/  IMAD R3, R11, R0, RZ ;  /* 0x000000000b037224 */ /* 0x000fc600078e02ff */
[----:B------:R-:W-:Y:S01]  /*0610*/  IABS R11, R8 ;  /* 0x00000008000b7213 */ /* 0x000fe20000000000 */
[----:B------:R-:W-:Y:S01]  /*0620*/  IMAD.HI.U32 R6, R5, R3, R4 ;  /* 0x0000000305067227 */ /* 0x000fe200078e0004 */
[C---:B------:R-:W-:Y:S01]  /*0630*/  LOP3.LUT R20, R8.reuse, 0x7c, RZ, 0xfc, !PT ;  /* 0x0000007c08147812 */ /* 0x040fe200078efcff */
[----:B------:R-:W1:Y:S01]  /*0640*/  F2I.FTZ.U32.TRUNC.NTZ R5, R7 ;  /* 0x0000000700057305 */ /* 0x000e62000021f000 */
[----:B------:R-:W-:Y:S02]  /*0650*/  LOP3.LUT R18, R8, 0x8, RZ, 0xfc, !PT ;  /* 0x0000000808127812 */ /* 0x000fe400078efcff */
[----:B------:R-:W-:Y:S01]  /*0660*/  IABS R15, R20 ;  /* 0x00000014000f7213 */ /* 0x000fe20000000000 */
[----:B------:R-:W-:Y:S01]  /*0670*/  IMAD.HI.U32 R3, R6, R11, RZ ;  /* 0x0000000b06037227 */ /* 0x000fe200078e00ff */
[----:B------:R-:W-:Y:S02]  /*0680*/  LOP3.LUT R19, R8, 0xc, RZ, 0xfc, !PT ;  /* 0x0000000c08137812 */ /* 0x000fe400078efcff */
[----:B------:R-:W-:Y:S01]  /*0690*/  ISETP.GE.AND P4, PT, R20, RZ, PT ;  /* 0x000000ff1400720c */ /* 0x000fe20003f86270 */
[----:B------:R-:W-:Y:S01]  /*06a0*/  IMAD.MOV R10, RZ, RZ, -R3 ;  /* 0x000000ffff0a7224 */ /* 0x000fe200078e0a03 */
[----:B------:R-:W-:Y:S01]  /*06b0*/  IABS R17, R19 ;  /* 0x0000001300117213 */ /* 0x000fe20000000000 */
[----:B------:R-:W-:Y:S01]  /*06c0*/  IMAD R3, R16, R9, R13 ;  /* 0x0000000910037224 */ /* 0x000fe200078e020d */
[----:B------:R-:W-:Y:S01]  /*06d0*/  LOP3.LUT R16, R8, 0x4, RZ, 0xfc, !PT ;  /* 0x0000000408107812 */ /* 0x000fe200078efcff */
[----:B------:R-:W-:Y:S01]  /*06e0*/  IMAD R9, R0, R10, R11 ;  /* 0x0000000a00097224 */ /* 0x000fe200078e020b */
[----:B------:R-:W-:Y:S01]  /*06f0*/  IABS R10, R18 ;  /* 0x00000012000a7213 */ /* 0x000fe20000000000 */
[----:B------:R-:W-:Y:S01]  /*0700*/  IMAD.HI.U32 R4, R6, R15, RZ ;  /* 0x0000000f06047227 */ /* 0x000fe200078e00ff */
[----:B------:R-:W-:-:S02]  /*0710*/  IABS R13, R16 ;  /* 0x00000010000d7213 */ /* 0x000fc40000000000 */
[----:B------:R-:W-:Y:S01]  /*0720*/  ISETP.GT.U32.AND P0, PT, R0, R9, PT ;  /* 0x000000090000720c */ /* 0x000fe20003f04070 */
[----:B-1----:R-:W-:Y:S01]  /*0730*/  IMAD.MOV R11, RZ, RZ, -R5 ;  /* 0x000000ffff0b7224 */ /* 0x002fe200078e0a05 */
[----:B------:R-:W-:Y:S01]  /*0740*/  IADD3 R4, -R4, RZ, RZ ;  /* 0x000000ff04047210 */ /* 0x000fe20007ffe1ff */
[----:B------:R-:W-:Y:S01]  /*0750*/  IMAD.HI.U32 R7, R6, R13, RZ ;  /* 0x0000000d06077227 */ /* 0x000fe200078e00ff */
[----:B------:R-:W-:Y:S02]  /*0760*/  ISETP.GE.AND P5, PT, R16, RZ, PT ;  /* 0x000000ff1000720c */ /* 0x000fe40003fa6270 */
[----:B------:R-:W-:Y:S01]  /*0770*/  LOP3.LUT R16, R8, 0x14, RZ, 0xfc, !PT ;  /* 0x0000001408107812 */ /* 0x000fe200078efcff */
[C---:B------:R-:W-:Y:S01]  /*0780*/  IMAD R15, R0.reuse, R4, R15 ;  /* 0x00000004000f7224 */ /* 0x040fe200078e020f */
[----:B------:R-:W-:Y:S01]  /*0790*/  ISETP.GE.AND P3, PT, R19, RZ, PT ;  /* 0x000000ff1300720c */ /* 0x000fe20003f66270 */
[----:B------:R-:W-:Y:S01]  /*07a0*/  IMAD.MOV.U32 R4, RZ, RZ, RZ ;  /* 0x000000ffff047224 */ /* 0x000fe200078e00ff */
[----:B------:R-:W-:Y:S01]  /*07b0*/  IABS R19, R16 ;  /* 0x0000001000137213 */ /* 0x000fe20000000000 */
[----:B------:R-:W-:Y:S01]  /*07c0*/  IMAD R11, R11, R2, RZ ;  /* 0x000000020b0b7224 */ /* 0x000fe200078e02ff */
[----:B------:R-:W-:Y:S01]  /*07d0*/  ISETP.GT.U32.AND P1, PT, R0, R15, PT ;  /* 0x0000000f0000720c */ /* 0x000fe20003f24070 */
[----:B------:R-:W-:Y:S01]  /*07e0*/  @!P0 IMAD.IADD R9, R9, 0x1, -R0 ;  /* 0x0000000109098824 */ /* 0x000fe200078e0a00 */
[C---:B------:R-:W-:Y:S01]  /*07f0*/  LOP3.LUT R20, R8.reuse, 0x18, RZ, 0xfc, !PT ;  /* 0x0000001808147812 */ /* 0x040fe200078efcff */
[----:B------:R-:W-:Y:S01]  /*0800*/  IMAD.HI.U32 R5, R5, R11, R4 ;  /* 0x0000000b05057227 */ /* 0x000fe200078e0004 */
[----:B------:R-:W-:-:S02]  /*0810*/  LOP3.LUT R25, R8, 0x24, RZ, 0xfc, !PT ;  /* 0x0000002408197812 */ /* 0x000fc400078efcff */
[----:B------:R-:W-:Y:S01]  /*0820*/  ISETP.GT.U32.AND P6, PT, R0, R9, PT ;  /* 0x000000090000720c */ /* 0x000fe20003fc4070 */
[----:B------:R-:W-:Y:S01]  /*0830*/  IMAD.MOV.U32 R11, RZ, RZ, R10 ;  /* 0x000000ffff0b7224 */ /* 0x000fe200078e000a */
[----:B------:R-:W-:Y:S01]  /*0840*/  IABS R21, R20 ;  /* 0x0000001400157213 */ /* 0x000fe20000000000 */
[----:B------:R-:W-:Y:S01]  /*0850*/  IMAD.MOV R7, RZ, RZ, -R7 ;  /* 0x000000ffff077224 */ /* 0x000fe200078e0a07 */
[----:B------:R-:W-:Y:S01]  /*0860*/  LOP3.LUT R27, R8, 0x28, RZ, 0xfc, !PT ;  /* 0x00000028081b7812 */ /* 0x000fe200078efcff */
[----:B------:R-:W-:Y:S01]  /*0870*/  IMAD.HI.U32 R4, R6, R11, RZ ;  /* 0x0000000b06047227 */ /* 0x000fe200078e00ff */
[C---:B------:R-:W-:Y:S02]  /*0880*/  LOP3.LUT R29, R8.reuse, 0x2c, RZ, 0xfc, !PT ;  /* 0x0000002c081d7812 */ /* 0x040fe400078efcff */
[----:B------:R-:W-:Y:S01]  /*0890*/  IABS R23, R27 ;  /* 0x0000001b00177213 */ /* 0x000fe20000000000 */
[----:B------:R-:W-:Y:S01]  /*08a0*/  IMAD.MOV R4, RZ, RZ, -R4 ;  /* 0x000000ffff047224 */ /* 0x000fe200078e0a04 */
[----:B------:R-:W-:Y:S01]  /*08b0*/  LOP3.LUT R31, R8, 0x58, RZ, 0xfc, !PT ;  /* 0x00000058081f7812 */ /* 0x000fe200078efcff */
[--C-:B------:R-:W-:Y:S01]  /*08c0*/  @!P1 IMAD.IADD R15, R15, 0x1, -R0.reuse ;  /* 0x000000010f0f9824 */ /* 0x100fe200078e0a00 */
[----:B------:R-:W-:Y:S01]  /*08d0*/  ISETP.GE.AND P1, PT, R18, RZ, PT ;  /* 0x000000ff1200720c */ /* 0x000fe20003f26270 */
[----:B------:R-:W-:Y:S01]  /*08e0*/  IMAD R11, R0, R4, R11 ;  /* 0x00000004000b7224 */ /* 0x000fe200078e020b */
[----:B------:R-:W-:Y:S01]  /*08f0*/  LOP3.LUT R49, R8, 0x60, RZ, 0xfc, !PT ;  /* 0x0000006008317812 */ /* 0x000fe200078efcff */
[C---:B------:R-:W-:Y:S01]  /*0900*/  IMAD R7, R0.reuse, R7, R13 ;  /* 0x0000000700077224 */ /* 0x040fe200078e020d */
[C---:B------:R-:W-:Y:S01]  /*0910*/  ISETP.GT.U32.AND P0, PT, R0.reuse, R15, PT ;  /* 0x0000000f0000720c */ /* 0x040fe20003f04070 */
[----:B------:R-:W-:Y:S01]  /*0920*/  @!P6 IMAD.IADD R9, R9, 0x1, -R0 ;  /* 0x000000010909e824 */ /* 0x000fe200078e0a00 */
[----:B------:R-:W-:Y:S01]  /*0930*/  ISETP.GT.U32.AND P6, PT, R0, R11, PT ;  /* 0x0000000b0000720c */ /* 0x000fe20003fc4070 */
[----:B------:R-:W-:Y:S01]  /*0940*/  IMAD.HI.U32 R10, R6, R17, RZ ;  /* 0x00000011060a7227 */ /* 0x000fe200078e00ff */
[----:B------:R-:W-:-:S02]  /*0950*/  ISETP.GT.U32.AND P2, PT, R0, R7, PT ;  /* 0x000000070000720c */ /* 0x000fc40003f44070 */
[----:B------:R-:W-:Y:S01]  /*0960*/  LOP3.LUT R51, R8, 0x64, RZ, 0xfc, !PT ;  /* 0x0000006408337812 */ /* 0x000fe200078efcff */
[----:B------:R-:W-:Y:S01]  /*0970*/  IMAD.IADD R3, R14, 0x1, R3 ;  /* 0x000000010e037824 */ /* 0x000fe200078e0203 */
[C---:B------:R-:W-:Y:S01]  /*0980*/  LOP3.LUT R14, R8.reuse, 0x10, RZ, 0xfc, !PT ;  /* 0x00000010080e7812 */ /* 0x040fe200078efcff */
[----:B------:R-:W-:Y:S01]  /*0990*/  IMAD.MOV R10, RZ, RZ, -R10 ;  /* 0x000000ffff0a7224 */ /* 0x000fe200078e0a0a */
[C---:B------:R-:W-:Y:S02]  /*09a0*/  LOP3.LUT R53, R8.reuse, 0x68, RZ, 0xfc, !PT ;  /* 0x0000006808357812 */ /* 0x040fe400078efcff */
[----:B------:R-:W-:Y:S01]  /*09b0*/  LOP3.LUT R55, R8, 0x6c, RZ, 0xfc, !PT ;  /* 0x0000006c08377812 */ /* 0x000fe200078efcff */
[----:B------:R-:W-:Y:S01]  /*09c0*/  IMAD R13, R0, R10, R17 ;  /* 0x0000000a000d7224 */ /* 0x000fe200078e0211 */
[----:B------:R-:W-:Y:S01]  /*09d0*/  IABS R17, R14 ;  /* 0x0000000e00117213 */ /* 0x000fe20000000000 */
[--C-:B------:R-:W-:Y:S01]  /*09e0*/  @!P0 IMAD.IADD R15, R15, 0x1, -R0.reuse ;  /* 0x000000010f0f8824 */ /* 0x100fe200078e0a00 */
[C---:B------:R-:W-:Y:S01]  /*09f0*/  ISETP.GE.AND P0, PT, R8.reuse, RZ, PT ;  /* 0x000000ff0800720c */ /* 0x040fe20003f06270 */
[--C-:B------:R-:W-:Y:S01]  /*0a00*/  @!P6 IMAD.IADD R11, R11, 0x1, -R0.reuse ;  /* 0x000000010b0be824 */ /* 0x100fe200078e0a00 */
[C---:B------:R-:W-:Y:S01]  /*0a10*/  LOP3.LUT R57, R8.reuse, 0x70, RZ, 0xfc, !PT ;  /* 0x0000007008397812 */ /* 0x040fe200078efcff */
[----:B------:R-:W-:Y:S01]  /*0a20*/  @!P2 IMAD.IADD R7, R7, 0x1, -R0 ;  /* 0x000000010707a824 */ /* 0x000fe200078e0a00 */
[----:B------:R-:W-:Y:S01]  /*0a30*/  LOP3.LUT R58, R8, 0x74, RZ, 0xfc, !PT ;  /* 0x00000074083a7812 */ /* 0x000fe200078efcff */
[----:B------:R-:W-:Y:S01]  /*0a40*/  IMAD.MOV.U32 R4, RZ, RZ, R15 ;  /* 0x000000ffff047224 */ /* 0x000fe200078e000f */
[C---:B------:R-:W-:Y:S01]  /*0a50*/  ISETP.GT.U32.AND P6, PT, R0.reuse, R11, PT ;  /* 0x0000000b0000720c */ /* 0x040fe20003fc4070 */
[----:B------:R-:W-:Y:S01]  /*0a60*/  IMAD.MOV.U32 R10, RZ, RZ, R9 ;  /* 0x000000ffff0a7224 */ /* 0x000fe200078e0009 */
[----:B------:R-:W-:Y:S01]  /*0a70*/  ISETP.GT.U32.AND P2, PT, R0, R7, PT ;  /* 0x000000070000720c */ /* 0x000fe20003f44070 */
[----:B------:R-:W-:Y:S01]  /*0a80*/  IMAD.HI.U32 R9, R6, R17, RZ ;  /* 0x0000001106097227 */ /* 0x000fe200078e00ff */
[----:B------:R-:W-:-:S02]  /*0a90*/  IABS R33, R57 ;  /* 0x0000003900217213 */ /* 0x000fc40000000000 */
[----:B------:R-:W-:Y:S01]  /*0aa0*/  IABS R35, R58 ;  /* 0x0000003a00237213 */ /* 0x000fe20000000000 */
[----:B------:R-:W-:Y:S01]  /*0ab0*/  @!P4 IMAD.MOV R4, RZ, RZ, -R4 ;  /* 0x000000ffff04c224 */ /* 0x000fe200078e0a04 */
[----:B------:R-:W-:Y:S01]  /*0ac0*/  ISETP.GT.U32.AND P4, PT, R0, R13, PT ;  /* 0x0000000d0000720c */ /* 0x000fe20003f84070 */
[----:B------:R-:W-:Y:S01]  /*0ad0*/  IMAD.MOV R9, RZ, RZ, -R9 ;  /* 0x000000ffff097224 */ /* 0x000fe200078e0a09 */
[----:B------:R-:W-:Y:S01]  /*0ae0*/  @!P0 IADD3 R10, -R10, RZ, RZ ;  /* 0x000000ff0a0a8210 */ /* 0x000fe20007ffe1ff */
[----:B------:R-:W-:Y:S01]  /*0af0*/  IMAD.HI.U32 R15, R6, R21, RZ ;  /* 0x00000015060f7227 */ /* 0x000fe200078e00ff */
[----:B------:R-:W-:Y:S02]  /*0b00*/  ISETP.GE.AND P0, PT, R14, RZ, PT ;  /* 0x000000ff0e00720c */ /* 0x000fe40003f06270 */
[----:B------:R-:W-:Y:S01]  /*0b10*/  LOP3.LUT R47, R8, 0x78, RZ, 0xfc, !PT ;  /* 0x00000078082f7812 */ /* 0x000fe200078efcff */
[C---:B------:R-:W-:Y:S02]  /*0b20*/  IMAD R9, R0.reuse, R9, R17 ;  /* 0x0000000900097224 */ /* 0x040fe400078e0211 */
[--C-:B------:R-:W-:Y:S01]  /*0b30*/  @!P6 IMAD.IADD R11, R11, 0x1, -R0.reuse ;  /* 0x000000010b0be824 */ /* 0x100fe200078e0a00 */
[----:B------:R-:W-:Y:S01]  /*0b40*/  IABS R37, R47 ;  /* 0x0000002f00257213 */ /* 0x000fe20000000000 */
[--C-:B------:R-:W-:Y:S01]  /*0b50*/  @!P2 IMAD.IADD R7, R7, 0x1, -R0.reuse ;  /* 0x000000010707a824 */ /* 0x100fe200078e0a00 */
[----:B------:R-:W-:Y:S01]  /*0b60*/  ISETP.GT.U32.AND P6, PT, R0, R9, PT ;  /* 0x000000090000720c */ /* 0x000fe20003fc4070 */
[----:B------:R-:W-:Y:S01]  /*0b70*/  @!P4 IMAD.IADD R13, R13, 0x1, -R0 ;  /* 0x000000010d0dc824 */ /* 0x000fe200078e0a00 */
[----:B------:R-:W-:Y:S01]  /*0b80*/  ISETP.GE.AND P2, PT, R16, RZ, PT ;  /* 0x000000ff1000720c */ /* 0x000fe20003f46270 */
[----:B------:R-:W-:-:S03]  /*0b90*/  IMAD.HI.U32 R14, R6, R19, RZ ;  /* 0x00000013060e7227 */ /* 0x000fc600078e00ff */
[----:B------:R-:W-:Y:S01]  /*0ba0*/  ISETP.GT.U32.AND P4, PT, R0, R13, PT ;  /* 0x0000000d0000720c */ /* 0x000fe20003f84070 */
[----:B------:R-:W-:Y:S02]  /*0bb0*/  IMAD.MOV.U32 R18, RZ, RZ, R7 ;  /* 0x000000ffff127224 */ /* 0x000fe400078e0007 */
[----:B------:R-:W-:Y:S02]  /*0bc0*/  IMAD.MOV R14, RZ, RZ, -R14 ;  /* 0x000000ffff0e7224 */ /* 0x000fe400078e0a0e */
[----:B------:R-:W-:Y:S01]  /*0bd0*/  @!P5 IMAD.MOV R18, RZ, RZ, -R18 ;  /* 0x000000ffff12d224 */ /* 0x000fe200078e0a12 */
[----:B------:R-:W-:Y:S01]  /*0be0*/  ISETP.GE.AND P5, PT, R20, RZ, PT ;  /* 0x000000ff1400720c */ /* 0x000fe20003fa6270 */
[----:B------:R-:W-:Y:S01]  /*0bf0*/  IMAD R7, R0, R14, R19 ;  /* 0x0000000e00077224 */ /* 0x000fe200078e0213 */
[C---:B------:R-:W-:Y:S01]  /*0c00*/  LOP3.LUT R14, R8.reuse, 0x20, RZ, 0xfc, !PT ;  /* 0x00000020080e7812 */ /* 0x040fe200078efcff */
[----:B------:R-:W-:Y:S01]  /*0c10*/  IMAD.MOV.U32 R20, RZ, RZ, R11 ;  /* 0x000000ffff147224 */ /* 0x000fe200078e000b */
[----:B------:R-:W-:Y:S01]  /*0c20*/  LOP3.LUT R11, R8, 0x1c, RZ, 0xfc, !PT ;  /* 0x0000001c080b7812 */ /* 0x000fe200078efcff */
[----:B------:R-:W-:Y:S01]  /*0c30*/  @!P6 IMAD.IADD R9, R9, 0x1, -R0 ;  /* 0x000000010909e824 */ /* 0x000fe200078e0a00 */
[----:B------:R-:W-:Y:S01]  /*0c40*/  IABS R19, R14 ;  /* 0x0000000e00137213 */ /* 0x000fe20000000000 */
[----:B------:R-:W-:Y:S01]  /*0c50*/  @!P1 IMAD.MOV R20, RZ, RZ, -R20 ;  /* 0x000000ffff149224 */ /* 0x000fe200078e0a14 */
[C---:B------:R-:W-:Y:S01]  /*0c60*/  ISETP.GT.U32.AND P1, PT, R0.reuse, R7, PT ;  /* 0x000000070000720c */ /* 0x040fe20003f24070 */
[----:B------:R-:W-:Y:S01]  /*0c70*/  IMAD.MOV R15, RZ, RZ, -R15 ;  /* 0x000000ffff0f7224 */ /* 0x000fe200078e0a0f */
[C---:B------:R-:W-:Y:S01]  /*0c80*/  ISETP.GT.U32.AND P6, PT, R0.reuse, R9, PT ;  /* 0x000000090000720c */ /* 0x040fe20003fc4070 */
[----:B------:R-:W-:Y:S01]  /*0c90*/  @!P4 IMAD.IADD R13, R13, 0x1, -R0 ;  /* 0x000000010d0dc824 */ /* 0x000fe200078e0a00 */
[----:B------:R-:W-:Y:S01]  /*0ca0*/  IABS R17, R11 ;  /* 0x0000000b00117213 */ /* 0x000fe20000000000 */
[----:B------:R-:W-:Y:S01]  /*0cb0*/  IMAD R15, R0, R15, R21 ;  /* 0x0000000f000f7224 */ /* 0x000fe200078e0215 */
[----:B------:R-:W-:Y:S01]  /*0cc0*/  ISETP.GE.AND P4, PT, R11, RZ, PT ;  /* 0x000000ff0b00720c */ /* 0x000fe20003f86270 */
[----:B------:R-:W-:Y:S01]  /*0cd0*/  IMAD.MOV.U32 R22, RZ, RZ, R13 ;  /* 0x000000ffff167224 */ /* 0x000fe200078e000d */
[----:B------:R-:W-:Y:S01]  /*0ce0*/  IABS R21, R25 ;  /* 0x0000001900157213 */ /* 0x000fe20000000000 */
[----:B------:R-:W-:-:S04]  /*0cf0*/  IMAD.HI.U32 R13, R6, R19, RZ ;  /* 0x00000013060d7227 */ /* 0x000fc800078e00ff */
[----:B------:R-:W-:Y:S01]  /*0d00*/  @!P3 IMAD.MOV R22, RZ, RZ, -R22 ;  /* 0x000000ffff16b224 */ /* 0x000fe200078e0a16 */
[C---:B------:R-:W-:Y:S01]  /*0d10*/  ISETP.GT.U32.AND P3, PT, R0.reuse, R15, PT ;  /* 0x0000000f0000720c */ /* 0x040fe20003f64070 */
[--C-:B------:R-:W-:Y:S02]  /*0d20*/  @!P1 IMAD.IADD R7, R7, 0x1, -R0.reuse ;  /* 0x0000000107079824 */ /* 0x100fe400078e0a00 */
[----:B------:R-:W-:Y:S02]  /*0d30*/  IMAD.MOV R13, RZ, RZ, -R13 ;  /* 0x000000ffff0d7224 */ /* 0x000fe400078e0a0d */
[----:B------:R-:W-:Y:S01]  /*0d40*/  @!P6 IMAD.IADD R9, R9, 0x1, -R0 ;  /* 0x000000010909e824 */ /* 0x000fe200078e0a00 */
[----:B------:R-:W-:Y:S01]  /*0d50*/  ISETP.GT.U32.AND P1, PT, R0, R7, PT ;  /* 0x000000070000720c */ /* 0x000fe20003f24070 */
[----:B------:R-:W-:Y:S01]  /*0d60*/  IMAD.HI.U32 R11, R6, R17, RZ ;  /* 0x00000011060b7227 */ /* 0x000fe200078e00ff */
[----:B------:R-:W-:-:S03]  /*0d70*/  ISETP.GE.AND P6, PT, R14, RZ, PT ;  /* 0x000000ff0e00720c */ /* 0x000fc60003fc6270 */
[C---:B------:R-:W-:Y:S01]  /*0d80*/  IMAD R13, R0.reuse, R13, R19 ;  /* 0x0000000d000d7224 */ /* 0x040fe200078e0213 */
[----:B------:R-:W-:Y:S01]  /*0d90*/  IADD3 R11, -R11, RZ, RZ ;  /* 0x000000ff0b0b7210 */ /* 0x000fe20007ffe1ff */
[----:B------:R-:W-:Y:S02]  /*0da0*/  IMAD.MOV.U32 R24, RZ, RZ, R9 ;  /* 0x000000ffff187224 */ /* 0x000fe400078e0009 */
[----:B------:R-:W-:Y:S02]  /*0db0*/  @!P3 IMAD.IADD R15, R15, 0x1, -R0 ;  /* 0x000000010f0fb824 */ /* 0x000fe400078e0a00 */
[----:B------:R-:W-:Y:S01]  /*0dc0*/  @!P0 IMAD.MOV R24, RZ, RZ, -R24 ;  /* 0x000000ffff188224 */ /* 0x000fe200078e0a18 */
[C---:B------:R-:W-:Y:S01]  /*0dd0*/  ISETP.GT.U32.AND P0, PT, R0.reuse, R13, PT ;  /* 0x0000000d0000720c */ /* 0x040fe20003f04070 */
[C---:B------:R-:W-:Y:S01]  /*0de0*/  IMAD R11, R0.reuse, R11, R17 ;  /* 0x0000000b000b7224 */ /* 0x040fe200078e0211 */
[----:B------:R-:W-:Y:S01]  /*0df0*/  ISETP.GT.U32.AND P3, PT, R0, R15, PT ;  /* 0x0000000f0000720c */ /* 0x000fe20003f64070 */
[----:B------:R-:W-:Y:S01]  /*0e00*/  @!P1 IMAD.IADD R7, R7, 0x1, -R0 ;  /* 0x0000000107079824 */ /* 0x000fe200078e0a00 */
[----:B------:R-:W-:Y:S01]  /*0e10*/  IABS R17, R29 ;  /* 0x0000001d00117213 */ /* 0x000fe20000000000 */
[----:B------:R-:W-:Y:S01]  /*0e20*/  IMAD.HI.U32 R14, R6, R21, RZ ;  /* 0x00000015060e7227 */ /* 0x000fe200078e00ff */
[----:B------:R-:W-:-:S03]  /*0e30*/  ISETP.GT.U32.AND P1, PT, R0, R11, PT ;  /* 0x0000000b0000720c */ /* 0x000fc60003f24070 */
[----:B------:R-:W-:Y:S02]  /*0e40*/  IMAD.MOV R14, RZ, RZ, -R14 ;  /* 0x000000ffff0e7224 */ /* 0x000fe400078e0a0e */
[----:B------:R-:W-:Y:S02]  /*0e50*/  IMAD.MOV.U32 R26, RZ, RZ, R7 ;  /* 0x000000ffff1a7224 */ /* 0x000fe400078e0007 */
[----:B------:R-:W-:Y:S02]  /*0e60*/  @!P0 IMAD.IADD R13, R13, 0x1, -R0 ;  /* 0x000000010d0d8824 */ /* 0x000fe400078e0a00 */
[----:B------:R-:W-:-:S03]  /*0e70*/  IMAD.HI.U32 R16, R6, R23, RZ ;  /* 0x0000001706107227 */ /* 0x000fc600078e00ff */
[C---:B------:R-:W-:Y:S01]  /*0e80*/  ISETP.GT.U32.AND P0, PT, R0.reuse, R13, PT ;  /* 0x0000000d0000720c */ /* 0x040fe20003f04070 */
[----:B------:R-:W-:Y:S01]  /*0e90*/  IMAD R7, R0, R14, R21 ;  /* 0x0000000e00077224 */ /* 0x000fe200078e0215 */
[----:B------:R-:W-:Y:S01]  /*0ea0*/  LOP3.LUT R21, R8, 0x30, RZ, 0xfc, !PT ;  /* 0x0000003008157812 */ /* 0x000fe200078efcff */
[----:B------:R-:W-:-:S03]  /*0eb0*/  IMAD.HI.U32 R14, R6, R17, RZ ;  /* 0x00000011060e7227 */ /* 0x000fc600078e00ff */
[----:B------:R-:W-:Y:S01]  /*0ec0*/  IABS R19, R21 ;  /* 0x0000001500137213 */ /* 0x000fe20000000000 */
[----:B------:R-:W-:Y:S01]  /*0ed0*/  @!P3 IMAD.IADD R15, R15, 0x1, -R0 ;  /* 0x000000010f0fb824 */ /* 0x000fe200078e0a00 */
[C---:B------:R-:W-:Y:S01]  /*0ee0*/  ISETP.GT.U32.AND P3, PT, R0.reuse, R7, PT ;  /* 0x000000070000720c */ /* 0x040fe20003f64070 */
[----:B------:R-:W-:Y:S02]  /*0ef0*/  IMAD.MOV R16, RZ, RZ, -R16 ;  /* 0x000000ffff107224 */ /* 0x000fe400078e0a10 */
[----:B------:R-:W-:Y:S02]  /*0f00*/  @!P1 IMAD.IADD R11, R11, 0x1, -R0 ;  /* 0x000000010b0b9824 */ /* 0x000fe400078e0a00 */
[----:B------:R-:W-:Y:S02]  /*0f10*/  IMAD.MOV R14, RZ, RZ, -R14 ;  /* 0x000000ffff0e7224 */ /* 0x000fe400078e0a0e */
[----:B------:R-:W-:Y:S01]  /*0f20*/  IMAD.MOV.U32 R28, RZ, RZ, R15 ;  /* 0x000000ffff1c7224 */ /* 0x000fe200078e000f */
[C---:B------:R-:W-:Y:S01]  /*0f30*/  ISETP.GT.U32.AND P1, PT, R0.reuse, R11, PT ;  /* 0x0000000b0000720c */ /* 0x040fe20003f24070 */
[----:B------:R-:W-:Y:S01]  /*0f40*/  IMAD R9, R0, R16, R23 ;  /* 0x0000001000097224 */ /* 0x000fe200078e0217 */
[----:B------:R-:W-:Y:S01]  /*0f50*/  LOP3.LUT R23, R8, 0x34, RZ, 0xfc, !PT ;  /* 0x0000003408177812 */ /* 0x000fe200078efcff */
[----:B------:R-:W-:Y:S01]  /*0f60*/  IMAD R15, R0, R14, R17 ;  /* 0x0000000e000f7224 */ /* 0x000fe200078e0211 */
[----:B------:R-:W-:Y:S01]  /*0f70*/  @!P5 IADD3 R28, -R28, RZ, RZ ;  /* 0x000000ff1c1cd210 */ /* 0x000fe20007ffe1ff */
[----:B------:R-:W-:Y:S01]  /*0f80*/  @!P0 IMAD.IADD R13, R13, 0x1, -R0 ;  /* 0x000000010d0d8824 */ /* 0x000fe200078e0a00 */
[----:B------:R-:W-:Y:S01]  /*0f90*/  ISETP.GT.U32.AND P5, PT, R0, R9, PT ;  /* 0x000000090000720c */ /* 0x000fe20003fa4070 */
[----:B------:R-:W-:Y:S01]  /*0fa0*/  IMAD.HI.U32 R14, R6, R19, RZ ;  /* 0x00000013060e7227 */ /* 0x000fe200078e00ff */
[----:B------:R-:W-:-:S02]  /*0fb0*/  ISETP.GT.U32.AND P0, PT, R0, R15, PT ;  /* 0x0000000f0000720c */ /* 0x000fc40003f04070 */
[----:B------:R-:W-:Y:S01]  /*0fc0*/  IABS R16, R23 ;  /* 0x0000001700107213 */ /* 0x000fe20000000000 */
[----:B------:R-:W-:Y:S02]  /*0fd0*/  IMAD.MOV R14, RZ, RZ, -R14 ;  /* 0x000000ffff0e7224 */ /* 0x000fe400078e0a0e */
[----:B------:R-:W-:Y:S01]  /*0fe0*/  @!P1 IMAD.IADD R11, R11, 0x1, -R0 ;  /* 0x000000010b0b9824 */ /* 0x000fe200078e0a00 */
[----:B------:R-:W-:Y:S01]  /*0ff0*/  ISETP.GE.AND P1, PT, R27, RZ, PT ;  /* 0x000000ff1b00720c */ /* 0x000fe20003f26270 */
[----:B------:R-:W-:Y:S01]  /*1000*/  IMAD.MOV.U32 R17, RZ, RZ, R16 ;  /* 0x000000ffff117224 */ /* 0x000fe200078e0010 */
[C---:B------:R-:W-:Y:S01]  /*1010*/  LOP3.LUT R16, R8.reuse, 0x3c, RZ, 0xfc, !PT ;  /* 0x0000003c08107812 */ /* 0x040fe200078efcff */
[----:B------:R-:W-:Y:S01]  /*1020*/  IMAD.MOV.U32 R30, RZ, RZ, R11 ;  /* 0x000000ffff1e7224 */ /* 0x000fe200078e000b */
[C---:B------:R-:W-:Y:S01]  /*1030*/  LOP3.LUT R27, R8.reuse, 0x48, RZ, 0xfc, !PT ;  /* 0x00000048081b7812 */ /* 0x040fe200078efcff */
[--C-:B------:R-:W-:Y:S01]  /*1040*/  @!P5 IMAD.IADD R9, R9, 0x1, -R0.reuse ;  /* 0x000000010909d824 */ /* 0x100fe200078e0a00 */
[----:B------:R-:W-:Y:S01]  /*1050*/  ISETP.GE.AND P5, PT, R29, RZ, PT ;  /* 0x000000ff1d00720c */ /* 0x000fe20003fa6270 */
[----:B------:R-:W-:Y:S01]  /*1060*/  @!P0 IMAD.IADD R15, R15, 0x1, -R0 ;  /* 0x000000010f0f8824 */ /* 0x000fe200078e0a00 */
[----:B------:R-:W-:Y:S01]  /*1070*/  LOP3.LUT R29, R8, 0x4c, RZ, 0xfc, !PT ;  /* 0x0000004c081d7812 */ /* 0x000fe200078efcff */
[----:B------:R-:W-:Y:S01]  /*1080*/  @!P4 IMAD.MOV R30, RZ, RZ, -R30 ;  /* 0x000000ffff1ec224 */ /* 0x000fe200078e0a1e */
[----:B------:R-:W-:Y:S01]  /*1090*/  ISETP.GT.U32.AND P4, PT, R0, R9, PT ;  /* 0x000000090000720c */ /* 0x000fe20003f84070 */
[----:B------:R-:W-:Y:S01]  /*10a0*/  IMAD.HI.U32 R11, R6, R17, RZ ;  /* 0x00000011060b7227 */ /* 0x000fe200078e00ff */
[----:B------:R-:W-:-:S03]  /*10b0*/  ISETP.GT.U32.AND P0, PT, R0, R15, PT ;  /* 0x0000000f0000720c */ /* 0x000fc60003f04070 */
[----:B------:R-:W-:Y:S02]  /*10c0*/  IMAD.MOV.U32 R32, RZ, RZ, R13 ;  /* 0x000000ffff207224 */ /* 0x000fe400078e000d */
[----:B------:R-:W-:Y:S02]  /*10d0*/  IMAD.MOV R13, RZ, RZ, -R11 ;  /* 0x000000ffff0d7224 */ /* 0x000fe400078e0a0b */
[--C-:B------:R-:W-:Y:S02]  /*10e0*/  @!P3 IMAD.IADD R7, R7, 0x1, -R0.reuse ;  /* 0x000000010707b824 */ /* 0x100fe400078e0a00 */
[----:B------:R-:W-:Y:S01]  /*10f0*/  IMAD R11, R0, R14, R19 ;  /* 0x0000000e000b7224 */ /* 0x000fe200078e0213 */
[----:B------:R-:W-:Y:S01]  /*1100*/  LOP3.LUT R14, R8, 0x38, RZ, 0xfc, !PT ;  /* 0x00000038080e7812 */ /* 0x000fe200078efcff */
[--C-:B------:R-:W-:Y:S01]  /*1110*/  @!P4 IMAD.IADD R9, R9, 0x1, -R0.reuse ;  /* 0x000000010909c824 */ /* 0x100fe200078e0a00 */
[C---:B------:R-:W-:Y:S01]  /*1120*/  ISETP.GT.U32.AND P3, PT, R0.reuse, R7, PT ;  /* 0x000000070000720c */ /* 0x040fe20003f64070 */
[----:B------:R-:W-:Y:S01]  /*1130*/  @!P0 IMAD.IADD R15, R15, 0x1, -R0 ;  /* 0x000000010f0f8824 */ /* 0x000fe200078e0a00 */
[C---:B------:R-:W-:Y:S01]  /*1140*/  ISETP.GT.U32.AND P4, PT, R0.reuse, R11, PT ;  /* 0x0000000b0000720c */ /* 0x040fe20003f84070 */
[----:B------:R-:W-:Y:S01]  /*1150*/  IMAD R13, R0, R13, R17 ;  /* 0x0000000d000d7224 */ /* 0x000fe200078e0211 */
[----:B------:R-:W-:Y:S01]  /*1160*/  LOP3.LUT R17, R8, 0x40, RZ, 0xfc, !PT ;  /* 0x0000004008117812 */ /* 0x000fe200078efcff */
[----:B------:R-:W-:-:S02]  /*1170*/  IMAD.MOV.U32 R38, RZ, RZ, R15 ;  /* 0x000000ffff267224 */ /* 0x000fc400078e000f */
[----:B------:R-:W-:Y:S01]  /*1180*/  IMAD.MOV.U32 R36, RZ, RZ, R9 ;  /* 0x000000ffff247224 */ /* 0x000fe200078e0009 */
[----:B------:R-:W-:Y:S01]  /*1190*/  IABS R9, R14 ;  /* 0x0000000e00097213 */ /* 0x000fe20000000000 */
[----:B------:R-:W-:Y:S01]  /*11a0*/  @!P5 IMAD.MOV R38, RZ, RZ, -R38 ;  /* 0x000000ffff26d224 */ /* 0x000fe200078e0a26 */
[----:B------:R-:W-:Y:S01]  /*11b0*/  ISETP.GT.U32.AND P5, PT, R0, R13, PT ;  /* 0x0000000d0000720c */ /* 0x000fe20003fa4070 */
[----:B------:R-:W-:Y:S01]  /*11c0*/  @!P1 IMAD.MOV R36, RZ, RZ, -R36 ;  /* 0x000000ffff249224 */ /* 0x000fe200078e0a24 */
[----:B------:R-:W-:Y:S01]  /*11d0*/  ISETP.GE.AND P1, PT, R16, RZ, PT ;  /* 0x000000ff1000720c */ /* 0x000fe20003f26270 */
[--C-:B------:R-:W-:Y:S01]  /*11e0*/  @!P3 IMAD.IADD R7, R7, 0x1, -R0.reuse ;  /* 0x000000010707b824 */ /* 0x100fe200078e0a00 */
[----:B------:R-:W-:Y:S01]  /*11f0*/  IABS R16, R16 ;  /* 0x0000001000107213 */ /* 0x000fe20000000000 */
[----:B------:R-:W-:Y:S01]  /*1200*/  @!P4 IMAD.IADD R11, R11, 0x1, -R0 ;  /* 0x000000010b0bc824 */ /* 0x000fe200078e0a00 */
[----:B------:R-:W-:Y:S01]  /*1210*/  ISETP.GE.AND P0, PT, R17, RZ, PT ;  /* 0x000000ff1100720c */ /* 0x000fe20003f06270 */
[----:B------:R-:W-:Y:S01]  /*1220*/  @!P2 IMAD.MOV R26, RZ, RZ, -R26 ;  /* 0x000000ffff1aa224 */ /* 0x000fe200078e0a1a */
[----:B------:R-:W-:Y:S01]  /*1230*/  MOV R34, R7 ;  /* 0x0000000700227202 */ /* 0x000fe20000000f00 */
[----:B------:R-:W-:Y:S01]  /*1240*/  IMAD.HI.U32 R7, R6, R9, RZ ;  /* 0x0000000906077227 */ /* 0x000fe200078e00ff */
[----:B------:R-:W-:-:S02]  /*1250*/  ISETP.GT.U32.AND P4, PT, R0, R11, PT ;  /* 0x0000000b0000720c */ /* 0x000fc40003f84070 */
[----:B------:R-:W-:Y:S01]  /*1260*/  ISETP.GE.AND P2, PT, R25, RZ, PT ;  /* 0x000000ff1900720c */ /* 0x000fe20003f46270 */
[----:B------:R-:W-:Y:S01]  /*1270*/  @!P5 IMAD.IADD R13, R13, 0x1, -R0 ;  /* 0x000000010d0dd824 */ /* 0x000fe200078e0a00 */
[----:B------:R-:W-:Y:S01]  /*1280*/  IABS R19, R17 ;  /* 0x0000001100137213 */ /* 0x000fe20000000000 */
[----:B------:R-:W-:Y:S01]  /*1290*/  IMAD.MOV R7, RZ, RZ, -R7 ;  /* 0x000000ffff077224 */ /* 0x000fe200078e0a07 */
[----:B------:R-:W-:Y:S01]  /*12a0*/  LOP3.LUT R25, R8, 0x44, RZ, 0xfc, !PT ;  /* 0x0000004408197812 */ /* 0x000fe200078efcff */
[----:B------:R-:W-:Y:S01]  /*12b0*/  IMAD.MOV.U32 R17, RZ, RZ, R16 ;  /* 0x000000ffff117224 */ /* 0x000fe200078e0010 */
[C---:B------:R-:W-:Y:S01]  /*12c0*/  ISETP.GT.U32.AND P5, PT, R0.reuse, R13, PT ;  /* 0x0000000d0000720c */ /* 0x040fe20003fa4070 */
[----:B------:R-:W-:Y:S01]  /*12d0*/  IMAD R7, R0, R7, R9 ;  /* 0x0000000700077224 */ /* 0x000fe200078e0209 */
[----:B------:R-:W-:Y:S01]  /*12e0*/  ISETP.GE.AND P3, PT, R23, RZ, PT ;  /* 0x000000ff1700720c */ /* 0x000fe20003f66270 */
[----:B------:R-:W-:Y:S01]  /*12f0*/  IMAD.HI.U32 R9, R6, R17, RZ ;  /* 0x0000001106097227 */ /* 0x000fe200078e00ff */
[----:B------:R-:W-:-:S03]  /*1300*/  IABS R23, R27 ;  /* 0x0000001b00177213 */ /* 0x000fc60000000000 */
[----:B------:R-:W-:Y:S01]  /*1310*/  @!P6 IMAD.MOV R32, RZ, RZ, -R32 ;  /* 0x000000ffff20e224 */ /* 0x000fe200078e0a20 */
[----:B------:R-:W-:Y:S01]  /*1320*/  ISETP.GE.AND P6, PT, R21, RZ, PT ;  /* 0x000000ff1500720c */ /* 0x000fe20003fc6270 */
[----:B------:R-:W-:Y:S01]  /*1330*/  @!P4 IMAD.IADD R11, R11, 0x1, -R0 ;  /* 0x000000010b0bc824 */ /* 0x000fe200078e0a00 */
[----:B------:R-:W-:Y:S01]  /*1340*/  ISETP.GT.U32.AND P4, PT, R0, R7, PT ;  /* 0x000000070000720c */ /* 0x000fe20003f84070 */
[----:B------:R-:W-:Y:S01]  /*1350*/  IMAD.MOV R9, RZ, RZ, -R9 ;  /* 0x000000ffff097224 */ /* 0x000fe200078e0a09 */
[----:B------:R-:W-:Y:S01]  /*1360*/  IABS R21, R25 ;  /* 0x0000001900157213 */ /* 0x000fe20000000000 */
[----:B------:R-:W-:Y:S01]  /*1370*/  @!P2 IMAD.MOV R34, RZ, RZ, -R34 ;  /* 0x000000ffff22a224 */ /* 0x000fe200078e0a22 */
[----:B------:R-:W-:Y:S01]  /*1380*/  ISETP.GE.AND P2, PT, R14, RZ, PT ;  /* 0x000000ff0e00720c */ /* 0x000fe20003f46270 */
[----:B------:R-:W-:-:S04]  /*1390*/  IMAD.HI.U32 R14, R6, R19, RZ ;  /* 0x00000013060e7227 */ /* 0x000fc800078e00ff */
[----:B------:R-:W-:Y:S02]  /*13a0*/  IMAD R9, R0, R9, R17 ;  /* 0x0000000900097224 */ /* 0x000fe400078e0211 */
[----:B------:R-:W-:-:S04]  /*13b0*/  IMAD.HI.U32 R15, R6, R21, RZ ;  /* 0x00000015060f7227 */ /* 0x000fc800078e00ff */
[----:B------:R-:W-:Y:S02]  /*13c0*/  IMAD.MOV R16, RZ, RZ, -R14 ;  /* 0x000000ffff107224 */ /* 0x000fe400078e0a0e */
[----:B------:R-:W-:-:S04]  /*13d0*/  IMAD.HI.U32 R14, R6, R23, RZ ;  /* 0x00000017060e7227 */ /* 0x000fc800078e00ff */
[--C-:B------:R-:W-:Y:S01]  /*13e0*/  @!P5 IMAD.IADD R13, R13, 0x1, -R0.reuse ;  /* 0x000000010d0dd824 */ /* 0x100fe200078e0a00 */
[----:B------:R-:W-:Y:S01]  /*13f0*/  ISETP.GT.U32.AND P5, PT, R0, R9, PT ;  /* 0x000000090000720c */ /* 0x000fe20003fa4070 */
[----:B------:R-:W-:Y:S01]  /*1400*/  IMAD.MOV R17, RZ, RZ, -R15 ;  /* 0x000000ffff117224 */ /* 0x000fe200078e0a0f */
[----:B------:R-:W-:Y:S01]  /*1410*/  IADD3 R14, -R14, RZ, RZ ;  /* 0x000000ff0e0e7210 */ /* 0x000fe20007ffe1ff */
[C---:B------:R-:W-:Y:S01]  /*1420*/  IMAD R15, R0.reuse, R16, R19 ;  /* 0x00000010000f7224 */ /* 0x040fe200078e0213 */
[----:B------:R-:W-:Y:S01]  /*1430*/  IABS R16, R29 ;  /* 0x0000001d00107213 */ /* 0x000fe20000000000 */
[----:B------:R-:W-:Y:S02]  /*1440*/  @!P4 IMAD.IADD R7, R7, 0x1, -R0 ;  /* 0x000000010707c824 */ /* 0x000fe400078e0a00 */
[C---:B------:R-:W-:Y:S02]  /*1450*/  IMAD R17, R0.reuse, R17, R21 ;  /* 0x0000001100117224 */ /* 0x040fe400078e0215 */
[----:B------:R-:W-:Y:S01]  /*1460*/  IMAD.MOV.U32 R42, RZ, RZ, R13 ;  /* 0x000000ffff2a7224 */ /* 0x000fe200078e000d */
[C---:B------:R-:W-:Y:S01]  /*1470*/  ISETP.GT.U32.AND P4, PT, R0.reuse, R7, PT ;  /* 0x000000070000720c */ /* 0x040fe20003f84070 */
[----:B------:R-:W-:Y:S01]  /*1480*/  IMAD R19, R0, R14, R23 ;  /* 0x0000000e00137224 */ /* 0x000fe200078e0217 */
[----:B------:R-:W-:Y:S01]  /*1490*/  LOP3.LUT R14, R8, 0x50, RZ, 0xfc, !PT ;  /* 0x00000050080e7812 */ /* 0x000fe200078efcff */
[----:B------:R-:W-:Y:S01]  /*14a0*/  @!P3 IMAD.MOV R42, RZ, RZ, -R42 ;  /* 0x000000ffff2ab224 */ /* 0x000fe200078e0a2a */
[----:B------:R-:W-:Y:S01]  /*14b0*/  ISETP.GT.U32.AND P3, PT, R0, R17, PT ;  /* 0x000000110000720c */ /* 0x000fe20003f64070 */
[----:B------:R-:W-:Y:S01]  /*14c0*/  IMAD.MOV.U32 R21, RZ, RZ, R16 ;  /* 0x000000ffff157224 */ /* 0x000fe200078e0010 */
[----:B------:R-:W-:Y:S01]  /*14d0*/  IABS R13, R14 ;  /* 0x0000000e000d7213 */ /* 0x000fe20000000000 */
[----:B------:R-:W-:Y:S01]  /*14e0*/  IMAD.MOV.U32 R40, RZ, RZ, R11 ;  /* 0x000000ffff287224 */ /* 0x000fe200078e000b */
[----:B------:R-:W-:Y:S01]  /*14f0*/  LOP3.LUT R16, R8, 0x54, RZ, 0xfc, !PT ;  /* 0x0000005408107812 */ /* 0x000fe200078efcff */
[----:B------:R-:W-:Y:S01]  /*1500*/  @!P5 IMAD.IADD R9, R9, 0x1, -R0 ;  /* 0x000000010909d824 */ /* 0x000fe200078e0a00 */
[----:B------:R-:W-:Y:S01]  /*1510*/  ISETP.GT.U32.AND P5, PT, R0, R19, PT ;  /* 0x000000130000720c */ /* 0x000fe20003fa4070 */
[----:B------:R-:W-:Y:S01]  /*1520*/  IMAD.HI.U32 R11, R6, R21, RZ ;  /* 0x00000015060b7227 */ /* 0x000fe200078e00ff */
[----:B------:R-:W-:-:S03]  /*1530*/  IABS R23, R16 ;  /* 0x0000001000177213 */ /* 0x000fc60000000000 */
[----:B------:R-:W-:Y:S02]  /*1540*/  IMAD.MOV R11, RZ, RZ, -R11 ;  /* 0x000000ffff0b7224 */ /* 0x000fe400078e0a0b */
[----:B------:R-:W-:Y:S01]  /*1550*/  @!P6 IMAD.MOV R40, RZ, RZ, -R40 ;  /* 0x000000ffff28e224 */ /* 0x000fe200078e0a28 */
[C---:B------:R-:W-:Y:S01]  /*1560*/  ISETP.GT.U32.AND P6, PT, R0.reuse, R15, PT ;  /* 0x0000000f0000720c */ /* 0x040fe20003fc4070 */
[--C-:B------:R-:W-:Y:S01]  /*1570*/  @!P4 IMAD.IADD R7, R7, 0x1, -R0.reuse ;  /* 0x000000010707c824 */ /* 0x100fe200078e0a00 */
[----:B------:R-:W-:Y:S01]  /*1580*/  ISETP.GE.AND P4, PT, R25, RZ, PT ;  /* 0x000000ff1900720c */ /* 0x000fe20003f86270 */
[----:B------:R-:W-:Y:S01]  /*1590*/  IMAD R11, R0, R11, R21 ;  /* 0x0000000b000b7224 */ /* 0x000fe200078e0215 */
[----:B------:R-:W-:Y:S01]  /*15a0*/  IABS R25, R31 ;  /* 0x0000001f00197213 */ /* 0x000fe20000000000 */
[----:B------:R-:W-:Y:S02]  /*15b0*/  IMAD.MOV.U32 R21, RZ, RZ, R13 ;  /* 0x000000ffff157224 */ /* 0x000fe400078e000d */
[----:B------:R-:W-:-:S02]  /*15c0*/  @!P3 IMAD.IADD R17, R17, 0x1, -R0 ;  /* 0x000000011111b824 */ /* 0x000fc400078e0a00 */
[----:B------:R-:W-:Y:S02]  /*15d0*/  IMAD.MOV.U32 R44, RZ, RZ, R7 ;  /* 0x000000ffff2c7224 */ /* 0x000fe400078e0007 */
[----:B------:R-:W-:-:S04]  /*15e0*/  IMAD.HI.U32 R7, R6, R21, RZ ;  /* 0x0000001506077227 */ /* 0x000fc800078e00ff */
[--C-:B------:R-:W-:Y:S01]  /*15f0*/  @!P5 IMAD.IADD R19, R19, 0x1, -R0.reuse ;  /* 0x000000011313d824 */ /* 0x100fe200078e0a00 */
[----:B------:R-:W-:Y:S01]  /*1600*/  ISETP.GT.U32.AND P5, PT, R0, R17, PT ;  /* 0x000000110000720c */ /* 0x000fe20003fa4070 */
[----:B------:R-:W-:Y:S01]  /*1610*/  @!P6 IMAD.IADD R15, R15, 0x1, -R0 ;  /* 0x000000010f0fe824 */ /* 0x000fe200078e0a00 */
[----:B------:R-:W-:Y:S01]  /*1620*/  IADD3 R7, -R7, RZ, RZ ;  /* 0x000000ff07077210 */ /* 0x000fe20007ffe1ff */
[----:B------:R-:W-:Y:S01]  /*1630*/  IMAD.HI.U32 R13, R6, R25, RZ ;  /* 0x00000019060d7227 */ /* 0x000fe200078e00ff */
[C---:B------:R-:W-:Y:S02]  /*1640*/  ISETP.GT.U32.AND P6, PT, R0.reuse, R9, PT ;  /* 0x000000090000720c */ /* 0x040fe40003fc4070 */
[C---:B------:R-:W-:Y:S01]  /*1650*/  ISETP.GT.U32.AND P3, PT, R0.reuse, R15, PT ;  /* 0x0000000f0000720c */ /* 0x040fe20003f64070 */
[----:B------:R-:W-:Y:S02]  /*1660*/  IMAD R21, R0, R7, R21 ;  /* 0x0000000700157224 */ /* 0x000fe400078e0215 */
[----:B------:R-:W-:-:S04]  /*1670*/  IMAD.HI.U32 R7, R6, R23, RZ ;  /* 0x0000001706077227 */ /* 0x000fc800078e00ff */
[--C-:B------:R-:W-:Y:S01]  /*1680*/  @!P5 IMAD.IADD R17, R17, 0x1, -R0.reuse ;  /* 0x000000011111d824 */ /* 0x100fe200078e0a00 */
[C---:B------:R-:W-:Y:S01]  /*1690*/  ISETP.GT.U32.AND P5, PT, R0.reuse, R21, PT ;  /* 0x000000150000720c */ /* 0x040fe20003fa4070 */
[----:B------:R-:W-:Y:S02]  /*16a0*/  IMAD.MOV R7, RZ, RZ, -R7 ;  /* 0x000000ffff077224 */ /* 0x000fe400078e0a07 */
[----:B------:R-:W-:Y:S01]  /*16b0*/  @!P6 IMAD.IADD R9, R9, 0x1, -R0 ;  /* 0x000000010909e824 */ /* 0x000fe200078e0a00 */
[C---:B------:R-:W-:Y:S01]  /*16c0*/  ISETP.GT.U32.AND P6, PT, R0.reuse, R11, PT ;  /* 0x0000000b0000720c */ /* 0x040fe20003fc4070 */
[----:B------:R-:W-:Y:S01]  /*16d0*/  IMAD R23, R0, R7, R23 ;  /* 0x0000000700177224 */ /* 0x000fe200078e0217 */
[----:B------:R-:W-:Y:S01]  /*16e0*/  IABS R7, R49 ;  /* 0x0000003100077213 */ /* 0x000fe20000000000 */
[----:B------:R-:W-:Y:S02]  /*16f0*/  IMAD.MOV R13, RZ, RZ, -R13 ;  /* 0x000000ffff0d7224 */ /* 0x000fe400078e0a0d */
[----:B------:R-:W-:-:S02]  /*1700*/  IMAD.MOV.U32 R50, RZ, RZ, R17 ;  /* 0x000000ffff327224 */ /* 0x000fc400078e0011 */
[C---:B------:R-:W-:Y:S02]  /*1710*/  IMAD R25, R0.reuse, R13, R25 ;  /* 0x0000000d00197224 */ /* 0x040fe400078e0219 */
[----:B------:R-:W-:Y:S01]  /*1720*/  @!P5 IMAD.IADD R21, R21, 0x1, -R0 ;  /* 0x000000011515d824 */ /* 0x000fe200078e0a00 */
[C---:B------:R-:W-:Y:S01]  /*1730*/  ISETP.GT.U32.AND P5, PT, R0.reuse, R23, PT ;  /* 0x000000170000720c */ /* 0x040fe20003fa4070 */
[----:B------:R-:W-:Y:S01]  /*1740*/  @!P2 IMAD.MOV R44, RZ, RZ, -R44 ;  /* 0x000000ffff2ca224 */ /* 0x000fe200078e0a2c */
[----:B------:R-:W-:Y:S01]  /*1750*/  ISETP.GT.U32.AND P2, PT, R0, R19, PT ;  /* 0x000000130000720c */ /* 0x000fe20003f44070 */
[--C-:B------:R-:W-:Y:S01]  /*1760*/  @!P6 IMAD.IADD R11, R11, 0x1, -R0.reuse ;  /* 0x000000010b0be824 */ /* 0x100fe200078e0a00 */
[----:B------:R-:W-:Y:S01]  /*1770*/  ISETP.GE.AND P6, PT, R14, RZ, PT ;  /* 0x000000ff0e00720c */ /* 0x000fe20003fc6270 */
[--C-:B------:R-:W-:Y:S01]  /*1780*/  @!P3 IMAD.IADD R15, R15, 0x1, -R0.reuse ;  /* 0x000000010f0fb824 */ /* 0x100fe200078e0a00 */
[----:B------:R-:W-:Y:S01]  /*1790*/  @!P4 IADD3 R50, -R50, RZ, RZ ;  /* 0x000000ff3232c210 */ /* 0x000fe20007ffe1ff */
[----:B------:R-:W-:Y:S01]  /*17a0*/  IMAD.MOV.U32 R46, RZ, RZ, R9 ;  /* 0x000000ffff2e7224 */ /* 0x000fe200078e0009 */
[----:B------:R-:W-:Y:S01]  /*17b0*/  LOP3.LUT R14, R8, 0x5c, RZ, 0xfc, !PT ;  /* 0x0000005c080e7812 */ /* 0x000fe200078efcff */
[----:B------:R-:W-:Y:S01]  /*17c0*/  IMAD.MOV.U32 R48, RZ, RZ, R15 ;  /* 0x000000ffff307224 */ /* 0x000fe200078e000f */
[----:B------:R-:W-:Y:S01]  /*17d0*/  ISETP.GT.U32.AND P4, PT, R0, R25, PT ;  /* 0x000000190000720c */ /* 0x000fe20003f84070 */
[----:B------:R-:W-:Y:S01]  /*17e0*/  IMAD.MOV.U32 R15, RZ, RZ, R7 ;  /* 0x000000ffff0f7224 */ /* 0x000fe200078e0007 */
[----:B------:R-:W-:Y:S01]  /*17f0*/  IABS R13, R14 ;  /* 0x0000000e000d7213 */ /* 0x000fe20000000000 */
[--C-:B------:R-:W-:Y:S01]  /*1800*/  @!P5 IMAD.IADD R23, R23, 0x1, -R0.reuse ;  /* 0x000000011717d824 */ /* 0x100fe200078e0a00 */
[----:B------:R-:W-:Y:S01]  /*1810*/  ISETP.GE.AND P3, PT, R27, RZ, PT ;  /* 0x000000ff1b00720c */ /* 0x000fe20003f66270 */
[----:B------:R-:W-:Y:S01]  /*1820*/  @!P2 IMAD.IADD R19, R19, 0x1, -R0 ;  /* 0x000000011313a824 */ /* 0x000fe200078e0a00 */
[----:B------:R-:W-:Y:S01]  /*1830*/  IABS R27, R51 ;  /* 0x00000033001b7213 */ /* 0x000fe20000000000 */
[----:B------:R-:W-:Y:S01]  /*1840*/  IMAD.HI.U32 R7, R6, R13, RZ ;  /* 0x0000000d06077227 */ /* 0x000fe200078e00ff */
[----:B------:R-:W-:-:S02]  /*1850*/  ISETP.GT.U32.AND P5, PT, R0, R23, PT ;  /* 0x000000170000720c */ /* 0x000fc40003fa4070 */
[----:B------:R-:W-:Y:S01]  /*1860*/  ISETP.GE.AND P2, PT, R29, RZ, PT ;  /* 0x000000ff1d00720c */ /* 0x000fe20003f46270 */
[----:B------:R-:W-:Y:S01]  /*1870*/  IMAD.HI.U32 R9, R6, R15, RZ ;  /* 0x0000000f06097227 */ /* 0x000fe200078e00ff */
[----:B------:R-:W-:-:S03]  /*1880*/  IABS R29, R53 ;  /* 0x00000035001d7213 */ /* 0x000fc60000000000 */
[----:B------:R-:W-:Y:S02]  /*1890*/  IMAD.MOV R7, RZ, RZ, -R7 ;  /* 0x000000ffff077224 */ /* 0x000fe400078e0a07 */
[--C-:B------:R-:W-:Y:S02]  /*18a0*/  @!P4 IMAD.IADD R25, R25, 0x1, -R0.reuse ;  /* 0x000000011919c824 */ /* 0x100fe400078e0a00 */
[----:B------:R-:W-:Y:S02]  /*18b0*/  IMAD.MOV.U32 R52, RZ, RZ, R19 ;  /* 0x000000ffff347224 */ /* 0x000fe400078e0013 */
[----:B------:R-:W-:Y:S01]  /*18c0*/  IMAD.MOV R19, RZ, RZ, -R9 ;  /* 0x000000ffff137224 */ /* 0x000fe200078e0a09 */
[C---:B------:R-:W-:Y:S01]  /*18d0*/  ISETP.GT.U32.AND P4, PT, R0.reuse, R25, PT ;  /* 0x000000190000720c */ /* 0x040fe20003f84070 */
[----:B------:R-:W-:Y:S02]  /*18e0*/  IMAD R9, R0, R7, R13 ;  /* 0x0000000700097224 */ /* 0x000fe400078e020d */
[----:B------:R-:W-:-:S02]  /*18f0*/  @!P5 IMAD.IADD R23, R23, 0x1, -R0 ;  /* 0x000000011717d824 */ /* 0x000fc400078e0a00 */
[C---:B------:R-:W-:Y:S01]  /*1900*/  IMAD R19, R0.reuse, R19, R15 ;  /* 0x0000001300137224 */ /* 0x040fe200078e020f */
[C---:B------:R-:W-:Y:S01]  /*1910*/  ISETP.GT.U32.AND P5, PT, R0.reuse, R9, PT ;  /* 0x000000090000720c */ /* 0x040fe20003fa4070 */
[----:B------:R-:W-:Y:S01]  /*1920*/  @!P1 IMAD.MOV R46, RZ, RZ, -R46 ;  /* 0x000000ffff2e9224 */ /* 0x000fe200078e0a2e */
[C---:B------:R-:W-:Y:S01]  /*1930*/  ISETP.GT.U32.AND P1, PT, R0.reuse, R11, PT ;  /* 0x0000000b0000720c */ /* 0x040fe20003f24070 */
[----:B------:R-:W-:Y:S01]  /*1940*/  @!P0 IMAD.MOV R48, RZ, RZ, -R48 ;  /* 0x000000ffff308224 */ /* 0x000fe200078e0a30 */
[----:B------:R-:W-:Y:S01]  /*1950*/  ISETP.GT.U32.AND P0, PT, R0, R21, PT ;  /* 0x000000150000720c */ /* 0x000fe20003f04070 */
[----:B------:R-:W-:-:S04]  /*1960*/  IMAD.HI.U32 R7, R6, R27, RZ ;  /* 0x0000001b06077227 */ /* 0x000fc800078e00ff */
[--C-:B------:R-:W-:Y:S01]  /*1970*/  @!P4 IMAD.IADD R25, R25, 0x1, -R0.reuse ;  /* 0x000000011919c824 */ /* 0x100fe200078e0a00 */
[C---:B------:R-:W-:Y:S01]  /*1980*/  ISETP.GT.U32.AND P4, PT, R0.reuse, R19, PT ;  /* 0x000000130000720c */ /* 0x040fe20003f84070 */
[----:B------:R-:W-:Y:S02]  /*1990*/  IMAD.MOV R7, RZ, RZ, -R7 ;  /* 0x000000ffff077224 */ /* 0x000fe400078e0a07 */
[--C-:B------:R-:W-:Y:S02]  /*19a0*/  @!P5 IMAD.IADD R9, R9, 0x1, -R0.reuse ;  /* 0x000000010909d824 */ /* 0x100fe400078e0a00 */
[----:B------:R-:W-:Y:S01]  /*19b0*/  @!P1 IMAD.IADD R11, R11, 0x1, -R0 ;  /* 0x000000010b0b9824 */ /* 0x000fe200078e0a00 */
[----:B------:R-:W-:Y:S01]  /*19c0*/  ISETP.GE.AND P1, PT, R31, RZ, PT ;  /* 0x000000ff1f00720c */ /* 0x000fe20003f26270 */
[C---:B------:R-:W-:Y:S01]  /*19d0*/  IMAD R27, R0.reuse, R7, R27 ;  /* 0x00000007001b7224 */ /* 0x040fe200078e021b */
[----:B------:R-:W-:Y:S01]  /*19e0*/  ISETP.GT.U32.AND P5, PT, R0, R9, PT ;  /* 0x000000090000720c */ /* 0x000fe20003fa4070 */
[----:B------:R-:W-:Y:S01]  /*19f0*/  IMAD.HI.U32 R7, R6, R29, RZ ;  /* 0x0000001d06077227 */ /* 0x000fe200078e00ff */
[----:B------:R-:W-:-:S03]  /*1a00*/  IABS R31, R55 ;  /* 0x00000037001f7213 */ /* 0x000fc60000000000 */
[--C-:B------:R-:W-:Y:S02]  /*1a10*/  @!P4 IMAD.IADD R19, R19, 0x1, -R0.reuse ;  /* 0x000000011313c824 */ /* 0x100fe400078e0a00 */
[----:B------:R-:W-:Y:S01]  /*1a20*/  @!P0 IMAD.IADD R21, R21, 0x1, -R0 ;  /* 0x0000000115158824 */ /* 0x000fe200078e0a00 */
[----:B------:R-:W-:Y:S01]  /*1a30*/  ISETP.GE.AND P0, PT, R14, RZ, PT ;  /* 0x000000ff0e00720c */ /* 0x000fe20003f06270 */
[----:B------:R-:W-:Y:S01]  /*1a40*/  IMAD.HI.U32 R13, R6, R31, RZ ;  /* 0x0000001f060d7227 */ /* 0x000fe200078e00ff */
[----:B------:R-:W-:-:S03]  /*1a50*/  ISETP.GT.U32.AND P4, PT, R0, R19, PT ;  /* 0x000000130000720c */ /* 0x000fc60003f84070 */
[--C-:B------:R-:W-:Y:S01]  /*1a60*/  @!P5 IMAD.IADD R9, R9, 0x1, -R0.reuse ;  /* 0x000000010909d824 */ /* 0x100fe200078e0a00 */
[C---:B------:R-:W-:Y:S01]  /*1a70*/  ISETP.GT.U32.AND P5, PT, R0.reuse, R27, PT ;  /* 0x0000001b0000720c */ /* 0x040fe20003fa4070 */
[----:B------:R-:W-:Y:S02]  /*1a80*/  IMAD.MOV R14, RZ, RZ, -R7 ;  /* 0x000000ffff0e7224 */ /* 0x000fe400078e0a07 */
[----:B------:R-:W-:Y:S02]  /*1a90*/  IMAD.MOV R15, RZ, RZ, -R13 ;  /* 0x000000ffff0f7224 */ /* 0x000fe400078e0a0d */
[C---:B------:R-:W-:Y:S02]  /*1aa0*/  IMAD R29, R0.reuse, R14, R29 ;  /* 0x0000000e001d7224 */ /* 0x040fe400078e021d */
[C---:B------:R-:W-:Y:S02]  /*1ab0*/  IMAD R31, R0.reuse, R15, R31 ;  /* 0x0000000f001f7224 */ /* 0x040fe400078e021f */
[----:B------:R-:W-:Y:S01]  /*1ac0*/  @!P4 IMAD.IADD R19, R19, 0x1, -R0 ;  /* 0x000000011313c824 */ /* 0x000fe200078e0a00 */
[----:B------:R-:W-:Y:S01]  /*1ad0*/  ISETP.GT.U32.AND P4, PT, R0, R29, PT ;  /* 0x0000001d0000720c */ /* 0x000fe20003f84070 */
[----:B------:R-:W-:-:S04]  /*1ae0*/  IMAD.HI.U32 R7, R6, R33, RZ ;  /* 0x0000002106077227 */ /* 0x000fc800078e00ff */
[----:B------:R-:W-:Y:S01]  /*1af0*/  @!P5 IMAD.IADD R27, R27, 0x1, -R0 ;  /* 0x000000011b1bd824 */ /* 0x000fe200078e0a00 */
[----:B------:R-:W-:Y:S01]  /*1b00*/  ISETP.GT.U32.AND P5, PT, R0, R31, PT ;  /* 0x0000001f0000720c */ /* 0x000fe20003fa4070 */
[----:B------:R-:W-:-:S04]  /*1b10*/  IMAD.HI.U32 R13, R6, R35, RZ ;  /* 0x00000023060d7227 */ /* 0x000fc800078e00ff */
[----:B------:R-:W-:Y:S02]  /*1b20*/  IMAD.MOV R7, RZ, RZ, -R7 ;  /* 0x000000ffff077224 */ /* 0x000fe400078e0a07 */
[----:B------:R-:W-:Y:S01]  /*1b30*/  @!P4 IMAD.IADD R29, R29, 0x1, -R0 ;  /* 0x000000011d1dc824 */ /* 0x000fe200078e0a00 */
[C---:B------:R-:W-:Y:S01]  /*1b40*/  ISETP.GT.U32.AND P4, PT, R0.reuse, R27, PT ;  /* 0x0000001b0000720c */ /* 0x040fe20003f84070 */
[----:B------:R-:W-:Y:S01]  /*1b50*/  IMAD R33, R0, R7, R33 ;  /* 0x0000000700217224 */ /* 0x000fe200078e0221 */
[----:B------:R-:W-:Y:S01]  /*1b60*/  IADD3 R7, -R13, RZ, RZ ;  /* 0x000000ff0d077210 */ /* 0x000fe20007ffe1ff */
[----:B------:R-:W-:Y:S02]  /*1b70*/  IMAD R13, R3, 0x200, R83 ;  /* 0x00000200030d7824 */ /* 0x000fe400078e0253 */
[----:B------:R-:W-:Y:S01]  /*1b80*/  @!P3 IMAD.MOV R52, RZ, RZ, -R52 ;  /* 0x000000ffff34b224 */ /* 0x000fe200078e0a34 */
[----:B------:R-:W-:Y:S01]  /*1b90*/  ISETP.GE.AND P3, PT, R16, RZ, PT ;  /* 0x000000ff1000720c */ /* 0x000fe20003f66270 */
[----:B------:R-:W-:Y:S01]  /*1ba0*/  VIADD R15, R13, 0x100 ;  /* 0x000001000d0f7836 */ /* 0x000fe20000000000 */
[----:B------:R-:W-:Y:S01]  /*1bb0*/  STL.64 [R1+0x998], R12 ;  /* 0x0009980c01007387 */ /* 0x000fe20000100a00 */
[----:B------:R-:W-:Y:S01]  /*1bc0*/  @!P5 IMAD.IADD R31, R31, 0x1, -R0 ;  /* 0x000000011f1fd824 */ /* 0x000fe200078e0a00 */
[C---:B------:R-:W-:Y:S01]  /*1bd0*/  ISETP.GT.U32.AND P5, PT, R0.reuse, R29, PT ;  /* 0x0000001d0000720c */ /* 0x040fe20003fa4070 */
[----:B------:R-:W-:Y:S01]  /*1be0*/  IMAD R35, R0, R7, R35 ;  /* 0x0000000700237224 */ /* 0x000fe200078e0223 */
[----:B------:R-:W-:Y:S01]  /*1bf0*/  IABS R7, R13 ;  /* 0x0000000d00077213 */ /* 0x000fe20000000000 */
[----:B------:R-:W-:Y:S01]  /*1c00*/  VIADD R16, R13, 0x80 ;  /* 0x000000800d107836 */ /* 0x000fe20000000000 */
[----:B------:R-:W-:Y:S01]  /*1c10*/  IABS R39, R15 ;  /* 0x0000000f00277213 */ /* 0x000fe20000000000 */
[----:B------:R-:W-:-:S02]  /*1c20*/  IMAD.MOV.U32 R54, RZ, RZ, R11 ;  /* 0x000000ffff367224 */ /* 0x000fc400078e000b */
[----:B------:R-:W-:Y:S01]  /*1c30*/  VIADD R14, R13, 0x180 ;  /* 0x000001800d0e7836 */ /* 0x000fe20000000000 */
[----:B------:R-:W-:Y:S01]  /*1c40*/  IABS R17, R16 ;  /* 0x0000001000117213 */ /* 0x000fe20000000000 */
[----:B------:R-:W-:Y:S01]  /*1c50*/  IMAD.HI.U32 R6, R6, R37, RZ ;  /* 0x0000002506067227 */ /* 0x000fe200078e00ff */
[----:B------:R1:W-:Y:S02]  /*1c60*/  STL [R1+0x9a8], R16 ;  /* 0x0009a81001007387 */ /* 0x0003e40000100800 */
[----:B------:R-:W-:Y:S01]  /*1c70*/  IABS R41, R14 ;  /* 0x0000000e00297213 */ /* 0x000fe20000000000 */
[----:B------:R-:W-:Y:S01]  /*1c80*/  @!P2 IMAD.MOV R54, RZ, RZ, -R54 ;  /* 0x000000ffff36a224 */ /* 0x000fe200078e0a36 */
[----:B------:R-:W-:Y:S01]  /*1c90*/  ISETP.GT.U32.AND P2, PT, R0, R31, PT ;  /* 0x0000001f0000720c */ /* 0x000fe20003f44070 */
[----:B------:R-:W-:Y:S01]  /*1ca0*/  IMAD.HI.U32 R3, R5, R7, RZ ;  /* 0x0000000705037227 */ /* 0x000fe200078e00ff */
[----:B------:R-:W-:Y:S03]  /*1cb0*/  STL.64 [R1+0x9a0], R14 ;  /* 0x0009a00e01007387 */ /* 0x000fe60000100a00 */
[----:B------:R-:W-:-:S02]  /*1cc0*/  IMAD.MOV R45, RZ, RZ, -R6 ;  /* 0x000000ffff2d7224 */ /* 0x000fc400078e0a06 */
[----:B------:R-:W-:-:S04]  /*1cd0*/  IMAD.HI.U32 R6, R5, R39, RZ ;  /* 0x0000002705067227 */ /* 0x000fc800078e00ff */
[----:B------:R-:W-:Y:S01]  /*1ce0*/  @!P4 IMAD.IADD R27, R27, 0x1, -R0 ;  /* 0x000000011b1bc824 */ /* 0x000fe200078e0a00 */
[----:B------:R-:W-:Y:S01]  /*1cf0*/  ISETP.GT.U32.AND P4, PT, R0, R33, PT ;  /* 0x000000210000720c */ /* 0x000fe20003f84070 */
[----:B------:R-:W-:Y:S01]  /*1d00*/  IMAD.MOV R8, RZ, RZ, -R3 ;  /* 0x000000ffff087224 */ /* 0x000fe200078e0a03 */
[----:B------:R-:W-:Y:S01]  /*1d10*/  IADD3 R6, -R6, RZ, RZ ;  /* 0x000000ff06067210 */ /* 0x000fe20007ffe1ff */
[----:B------:R-:W-:-:S04]  /*1d20*/  IMAD.HI.U32 R3, R5, R17, RZ ;  /* 0x0000001105037227 */ /* 0x000fc800078e00ff */
[----:B------:R-:W-:-:S04]  /*1d30*/  IMAD.HI.U32 R5, R5, R41, RZ ;  /* 0x0000002905057227 */ /* 0x000fc800078e00ff */
[----:B------:R-:W-:Y:S01]  /*1d40*/  @!P5 IMAD.IADD R29, R29, 0x1, -R0 ;  /* 0x000000011d1dd824 */ /* 0x000fe200078e0a00 */
[C---:B------:R-:W-:Y:S01]  /*1d50*/  ISETP.GT.U32.AND P5, PT, R0.reuse, R35, PT ;  /* 0x000000230000720c */ /* 0x040fe20003fa4070 */
[----:B------:R-:W-:Y:S02]  /*1d60*/  IMAD.MOV R3, RZ, RZ, -R3 ;  /* 0x000000ffff037224 */ /* 0x000fe400078e0a03 */
[----:B------:R-:W-:Y:S02]  /*1d70*/  IMAD R37, R0, R45, R37 ;  /* 0x0000002d00257224 */ /* 0x000fe400078e0225 */
[----:B------:R-:W-:Y:S02]  /*1d80*/  IMAD.MOV R43, RZ, RZ, -R5 ;  /* 0x000000ffff2b7224 */ /* 0x000fe400078e0a05 */
[C---:B------:R-:W-:Y:S01]  /*1d90*/  IMAD R5, R2.reuse, R8, R7 ;  /* 0x0000000802057224 */ /* 0x040fe200078e0207 */
[----:B------:R-:W-:Y:S01]  /*1da0*/  SHF.R.U32.HI R8, RZ, 0x1, R56 ;  /* 0x00000001ff087819 */ /* 0x000fe20000011638 */
[----:B------:R-:W-:-:S02]  /*1db0*/  IMAD R7, R2, R3, R17 ;  /* 0x0000000302077224 */ /* 0x000fc400078e0211 */
[----:B------:R-:W-:Y:S02]  /*1dc0*/  IMAD R11, R2, R6, R39 ;  /* 0x00000006020b7224 */ /* 0x000fe400078e0227 */
[--C-:B------:R-:W-:Y:S01]  /*1dd0*/  @!P2 IMAD.IADD R31, R31, 0x1, -R0.reuse ;  /* 0x000000011f1fa824 */ /* 0x100fe200078e0a00 */
[----:B------:R-:W-:Y:S01]  /*1de0*/  ISETP.GT.U32.AND P2, PT, R0, R37, PT ;  /* 0x000000250000720c */ /* 0x000fe20003f44070 */
[C---:B------:R-:W-:Y:S02]  /*1df0*/  IMAD R17, R2.reuse, R43, R41 ;  /* 0x0000002b02117224 */ /* 0x040fe400078e0229 */
[--C-:B------:R-:W-:Y:S01]  /*1e00*/  @!P4 IMAD.IADD R33, R33, 0x1, -R0.reuse ;  /* 0x000000012121c824 */ /* 0x100fe200078e0a00 */
[C---:B------:R-:W-:Y:S01]  /*1e10*/  ISETP.GT.U32.AND P4, PT, R2.reuse, R5, PT ;  /* 0x000000050200720c */ /* 0x040fe20003f84070 */
[----:B------:R-:W-:Y:S01]  /*1e20*/  @!P6 IMAD.MOV R21, RZ, RZ, -R21 ;  /* 0x000000ffff15e224 */ /* 0x000fe200078e0a15 */
[C---:B------:R-:W-:Y:S01]  /*1e30*/  ISETP.GT.U32.AND P6, PT, R2.reuse, R11, PT ;  /* 0x0000000b0200720c */ /* 0x040fe20003fc4070 */
[----:B------:R-:W-:Y:S01]  /*1e40*/  @!P3 IMAD.MOV R23, RZ, RZ, -R23 ;  /* 0x000000ffff17b224 */ /* 0x000fe200078e0a17 */
[C---:B------:R-:W-:Y:S01]  /*1e50*/  ISETP.GT.U32.AND P3, PT, R2.reuse, R7, PT ;  /* 0x000000070200720c */ /* 0x040fe20003f64070 */
[--C-:B------:R-:W-:Y:S01]  /*1e60*/  @!P5 IMAD.IADD R35, R35, 0x1, -R0.reuse ;  /* 0x000000012323d824 */ /* 0x100fe200078e0a00 */
[----:B------:R-:W-:Y:S01]  /*1e70*/  ISETP.GT.U32.AND P5, PT, R2, R17, PT ;  /* 0x000000110200720c */ /* 0x000fe20003fa4070 */
[----:B------:R-:W-:Y:S01]  /*1e80*/  @!P1 IMAD.MOV R25, RZ, RZ, -R25 ;  /* 0x000000ffff199224 */ /* 0x000fe200078e0a19 */
[----:B------:R-:W-:Y:S01]  /*1e90*/  ISETP.GE.AND P1, PT, R49, RZ, PT ;  /* 0x000000ff3100720c */ /* 0x000fe20003f26270 */
[----:B------:R-:W-:Y:S01]  /*1ea0*/  @!P2 IMAD.IADD R37, R37, 0x1, -R0 ;  /* 0x000000012525a824 */ /* 0x000fe200078e0a00 */
[----:B------:R-:W-:Y:S01]  /*1eb0*/  ISETP.GT.U32.AND P2, PT, R0, R33, PT ;  /* 0x000000210000720c */ /* 0x000fe20003f44070 */
[----:B------:R-:W-:-:S02]  /*1ec0*/  IMAD.MOV.U32 R6, RZ, RZ, R9 ;  /* 0x000000ffff067224 */ /* 0x000fc400078e0009 */
[--C-:B------:R-:W-:Y:S01]  /*1ed0*/  @!P4 IMAD.IADD R5, R5, 0x1, -R2.reuse ;  /* 0x000000010505c824 */ /* 0x100fe200078e0a02 */
[C---:B------:R-:W-:Y:S01]  /*1ee0*/  ISETP.GT.U32.AND P4, PT, R0.reuse, R35, PT ;  /* 0x000000230000720c */ /* 0x040fe20003f84070 */
[--C-:B------:R-:W-:Y:S02]  /*1ef0*/  @!P6 IMAD.IADD R11, R11, 0x1, -R2.reuse ;  /* 0x000000010b0be824 */ /* 0x100fe400078e0a02 */
[----:B------:R-:W-:Y:S01]  /*1f00*/  @!P3 IMAD.IADD R7, R7, 0x1, -R2 ;  /* 0x000000010707b824 */ /* 0x000fe200078e0a02 */
[----:B------:R-:W-:Y:S01]  /*1f10*/  ISETP.GT.U32.AND P3, PT, R0, R37, PT ;  /* 0x000000250000720c */ /* 0x000fe20003f64070 */
[----:B------:R-:W-:Y:S01]  /*1f20*/  IMAD.MOV.U32 R56, RZ, RZ, R19 ;  /* 0x000000ffff387224 */ /* 0x000fe200078e0013 */
[----:B------:R-:W-:Y:S01]  /*1f30*/  @!P5 IADD3 R17, R17, -R2, RZ ;  /* 0x800000021111d210 */ /* 0x000fe20007ffe0ff */
[----:B------:R-:W-:Y:S01]  /*1f40*/  @!P0 IMAD.MOV R6, RZ, RZ, -R6 ;  /* 0x000000ffff068224 */ /* 0x000fe200078e0a06 */
[C---:B------:R-:W-:Y:S01]  /*1f50*/  ISETP.GT.U32.AND P6, PT, R2.reuse, R5, PT ;  /* 0x000000050200720c */ /* 0x040fe20003fc4070 */
[----:B------:R-:W-:Y:S01]  /*1f60*/  @!P1 IMAD.MOV R56, RZ, RZ, -R56 ;  /* 0x000000ffff389224 */ /* 0x000fe200078e0a38 */
[C---:B------:R-:W-:Y:S01]  /*1f70*/  ISETP.GT.U32.AND P0, PT, R2.reuse, R7, PT ;  /* 0x000000070200720c */ /* 0x040fe20003f04070 */
[----:B------:R-:W-:Y:S01]  /*1f80*/  IMAD.SHL.U32 R3, R83, 0x4, RZ ;  /* 0x0000000453037824 */ /* 0x000fe200078e00ff */
[C---:B------:R-:W-:Y:S01]  /*1f90*/  ISETP.GT.U32.AND P5, PT, R2.reuse, R11, PT ;  /* 0x0000000b0200720c */ /* 0x040fe20003fa4070 */
[--C-:B------:R-:W-:Y:S01]  /*1fa0*/  @!P2 IMAD.IADD R33, R33, 0x1, -R0.reuse ;  /* 0x000000012121a824 */ /* 0x100fe200078e0a00 */
[----:B------:R-:W-:Y:S01]  /*1fb0*/  ISETP.GT.U32.AND P1, PT, R2, R17, PT ;  /* 0x000000110200720c */ /* 0x000fe20003f24070 */
[--C-:B------:R-:W-:Y:S01]  /*1fc0*/  @!P4 IMAD.IADD R35, R35, 0x1, -R0.reuse ;  /* 0x000000012323c824 */ /* 0x100fe200078e0a00 */
[----:B------:R-:W-:Y:S01]  /*1fd0*/  LOP3.LUT R82, R3, R8, RZ, 0x3c, !PT ;  /* 0x0000000803527212 */ /* 0x000fe200078e3cff */
[----:B------:R-:W-:Y:S01]  /*1fe0*/  @!P3 IMAD.IADD R37, R37, 0x1, -R0 ;  /* 0x000000012525b824 */ /* 0x000fe200078e0a00 */
[----:B------:R-:W-:Y:S01]  /*1ff0*/  ISETP.GE.AND P3, PT, R55, RZ, PT ;  /* 0x000000ff3700720c */ /* 0x000fe20003f66270 */
[----:B------:R-:W2:Y:S01]  /*2000*/  LDC.64 R8, c[0x0][0x230] ;  /* 0x00008c00ff087b82 */ /* 0x000ea20000000a00 */
[----:B------:R-:W-:Y:S01]  /*2010*/  ISETP.GE.AND P2, PT, R51, RZ, PT ;  /* 0x000000ff3300720c */ /* 0x000fe20003f46270 */
[--C-:B------:R-:W-:Y:S01]  /*2020*/  @!P6 IMAD.IADD R5, R5, 0x1, -R2.reuse ;  /* 0x000000010505e824 */ /* 0x100fe200078e0a02 */
[----:B------:R-:W-:Y:S01]  /*2030*/  ISETP.GE.AND P4, PT, R53, RZ, PT ;  /* 0x000000ff3500720c */ /* 0x000fe20003f86270 */
[--C-:B------:R-:W-:Y:S01]  /*2040*/  @!P0 IMAD.IADD R7, R7, 0x1, -R2.reuse ;  /* 0x0000000107078824 */ /* 0x100fe200078e0a02 */
[----:B------:R-:W-:Y:S01]  /*2050*/  ISETP.GE.AND P6, PT, R57, RZ, PT ;  /* 0x000000ff3900720c */ /* 0x000fe20003fc6270 */
[--C-:B------:R-:W-:Y:S01]  /*2060*/  @!P5 IMAD.IADD R11, R11, 0x1, -R2.reuse ;  /* 0x000000010b0bd824 */ /* 0x100fe200078e0a02 */
[----:B------:R-:W-:Y:S01]  /*2070*/  ISETP.GE.AND P0, PT, R58, RZ, PT ;  /* 0x000000ff3a00720c */ /* 0x000fe20003f06270 */
[----:B------:R-:W-:Y:S01]  /*2080*/  @!P1 IMAD.IADD R17, R17, 0x1, -R2 ;  /* 0x0000000111119824 */ /* 0x000fe200078e0a02 */
[----:B------:R-:W-:Y:S01]  /*2090*/  ISETP.GE.AND P5, PT, R47, RZ, PT ;  /* 0x000000ff2f00720c */ /* 0x000fe20003fa6270 */
[----:B------:R-:W3:Y:S01]  /*20a0*/  LDC.64 R2, c[0x0][0x238] ;  /* 0x00008e00ff027b82 */ /* 0x000ee20000000a00 */
[----:B------:R-:W-:Y:S01]  /*20b0*/  ISETP.NE.AND P1, PT, R60, RZ, PT ;  /* 0x000000ff3c00720c */ /* 0x000fe20003f25270 */
[----:B------:R-:W-:Y:S01]  /*20c0*/  @!P3 IMAD.MOV R31, RZ, RZ, -R31 ;  /* 0x000000ffff1fb224 */ /* 0x000fe200078e0a1f */
[----:B------:R-:W-:Y:S01]  /*20d0*/  ISETP.GE.AND P3, PT, R16, RZ, PT ;  /* 0x000000ff1000720c */ /* 0x000fe20003f66270 */
[----:B------:R-:W-:Y:S01]  /*20e0*/  @!P2 IMAD.MOV R27, RZ, RZ, -R27 ;  /* 0x000000ffff1ba224 */ /* 0x000fe200078e0a1b */
[----:B------:R-:W-:Y:S01]  /*20f0*/  LOP3.LUT R19, RZ, R60, RZ, 0x33, !PT ;  /* 0x0000003cff137212 */ /* 0x000fe200078e33ff */
[----:B------:R-:W-:Y:S01]  /*2100*/  @!P4 IMAD.MOV R29, RZ, RZ, -R29 ;  /* 0x000000ffff1dc224 */ /* 0x000fe200078e0a1d */
[----:B------:R-:W-:Y:S01]  /*2110*/  ISETP.GE.AND P2, PT, R13, RZ, PT ;  /* 0x000000ff0d00720c */ /* 0x000fe20003f46270 */
[----:B------:R-:W-:Y:S01]  /*2120*/  @!P6 IMAD.MOV R33, RZ, RZ, -R33 ;  /* 0x000000ffff21e224 */ /* 0x000fe200078e0a21 */
[----:B------:R-:W-:Y:S01]  /*2130*/  ISETP.GE.AND P4, PT, R15, RZ, PT ;  /* 0x000000ff0f00720c */ /* 0x000fe20003f86270 */
[----:B------:R-:W-:Y:S01]  /*2140*/  @!P0 IMAD.MOV R35, RZ, RZ, -R35 ;  /* 0x000000ffff238224 */ /* 0x000fe200078e0a23 */
[----:B------:R-:W-:Y:S01]  /*2150*/  ISETP.GE.AND P6, PT, R14, RZ, PT ;  /* 0x000000ff0e00720c */ /* 0x000fe20003fc6270 */
[----:B------:R-:W-:Y:S01]  /*2160*/  @!P5 IMAD.MOV R37, RZ, RZ, -R37 ;  /* 0x000000ffff25d224 */ /* 0x000fe200078e0a25 */
[C---:B------:R-:W-:Y:S01]  /*2170*/  SEL R39, R19.reuse, R10, !P1 ;  /* 0x0000000a13277207 */ /* 0x040fe20004800000 */
[----:B--2---:R-:W-:Y:S01]  /*2180*/  VIADD R247, R8, 0x1f ;  /* 0x0000001f08f77836 */ /* 0x004fe20000000000 */
[C---:B------:R-:W-:Y:S01]  /*2190*/  SEL R41, R19.reuse, R18, !P1 ;  /* 0x0000001213297207 */ /* 0x040fe20004800000 */
[----:B------:R-:W-:Y:S01]  /*21a0*/  @!P3 IMAD.MOV R7, RZ, RZ, -R7 ;  /* 0x000000ffff07b224 */ /* 0x000fe200078e0a07 */
[----:B------:R-:W-:Y:S01]  /*21b0*/  SEL R20, R19, R20, !P1 ;  /* 0x0000001413147207 */ /* 0x000fe20004800000 */
[----:B------:R-:W-:Y:S01]  /*21c0*/  IMAD R39, R39, UR5, RZ ;  /* 0x0000000527277c24 */ /* 0x000fe2000f8e02ff */
[C---:B------:R-:W-:Y:S01]  /*21d0*/  SEL R22, R19.reuse, R22, !P1 ;  /* 0x0000001613167207 */ /* 0x040fe20004800000 */
[----:B------:R-:W-:Y:S01]  /*21e0*/  @!P2 IMAD.MOV R5, RZ, RZ, -R5 ;  /* 0x000000ffff05a224 */ /* 0x000fe200078e0a05 */
[C---:B------:R-:W-:Y:S01]  /*21f0*/  SEL R24, R19.reuse, R24, !P1 ;  /* 0x0000001813187207 */ /* 0x040fe20004800000 */
[----:B------:R-:W-:Y:S01]  /*2200*/  @!P4 IMAD.MOV R11, RZ, RZ, -R11 ;  /* 0x000000ffff0bc224 */ /* 0x000fe200078e0a0b */
[C---:B------:R-:W-:Y:S01]  /*2210*/  SEL R26, R19.reuse, R26, !P1 ;  /* 0x0000001a131a7207 */ /* 0x040fe20004800000 */
[----:B------:R-:W-:Y:S01]  /*2220*/  @!P6 IMAD.MOV R17, RZ, RZ, -R17 ;  /* 0x000000ffff11e224 */ /* 0x000fe200078e0a11 */
[----:B------:R-:W-:Y:S01]  /*2230*/  SEL R28, R19, R28, !P1 ;  /* 0x0000001c131c7207 */ /* 0x000fe20004800000 */
[----:B------:R-:W-:Y:S01]  /*2240*/  IMAD R41, R41, UR5, RZ ;  /* 0x0000000529297c24 */ /* 0x000fe2000f8e02ff */
[C---:B------:R-:W-:Y:S01]  /*2250*/  SEL R30, R19.reuse, R30, !P1 ;  /* 0x0000001e131e7207 */ /* 0x040fe20004800000 */
[----:B------:R-:W-:Y:S01]  /*2260*/  IMAD R20, R20, UR5, RZ ;  /* 0x0000000514147c24 */ /* 0x000fe2000f8e02ff */
[C---:B------:R-:W-:Y:S01]  /*2270*/  SEL R32, R19.reuse, R32, !P1 ;  /* 0x0000002013207207 */ /* 0x040fe20004800000 */
[----:B------:R-:W-:Y:S01]  /*2280*/  IMAD R55, R22, UR5, RZ ;  /* 0x0000000516377c24 */ /* 0x000fe2000f8e02ff */
[C---:B------:R-:W-:Y:S01]  /*2290*/  SEL R34, R19.reuse, R34, !P1 ;  /* 0x0000002213227207 */ /* 0x040fe20004800000 */
[----:B------:R-:W-:Y:S01]  /*22a0*/  IMAD R24, R24, UR5, RZ ;  /* 0x0000000518187c24 */ /* 0x000fe2000f8e02ff */
[C---:B------:R-:W-:Y:S01]  /*22b0*/  SEL R36, R19.reuse, R36, !P1 ;  /* 0x0000002413247207 */ /* 0x040fe20004800000 */
[----:B---3--:R2:W-:Y:S01]  /*22c0*/  STL [R1+0x9ac], R3 ;  /* 0x0009ac0301007387 */ /* 0x0085e20000100800 */
[C---:B------:R-:W-:Y:S01]  /*22d0*/  SEL R43, R19.reuse, R38, !P1 ;  /* 0x00000026132b7207 */ /* 0x040fe20004800000 */
        /* <DEDUP_REMOVED lines=21> */
[----:B------:R-:W-:-:S02]  /*2430*/  SEL R25, R19, R25, !P1 ;  /* 0x0000001913197207 */ /* 0x000fc40004800000 */
[C---:B------:R-:W-:Y:S02]  /*2440*/  SEL R45, R19.reuse, R6, !P1 ;  /* 0x00000006132d7207 */ /* 0x040fe40004800000 */
[C---:B------:R-:W-:Y:S02]  /*2450*/  SEL R56, R19.reuse, R56, !P1 ;  /* 0x0000003813387207 */ /* 0x040fe40004800000 */
[C---:B------:R-:W-:Y:S01]  /*2460*/  SEL R47, R19.reuse, R27, !P1 ;  /* 0x0000001b132f7207 */ /* 0x040fe20004800000 */
[----:B------:R-:W-:Y:S01]  /*2470*/  IMAD R27, R34, UR5, RZ ;  /* 0x00000005221b7c24 */ /* 0x000fe2000f8e02ff */
[C---:B------:R-:W-:Y:S02]  /*2480*/  SEL R49, R19.reuse, R29, !P1 ;  /* 0x0000001d13317207 */ /* 0x040fe40004800000 */
[C---:B------:R-:W-:Y:S02]  /*2490*/  SEL R31, R19.reuse, R31, !P1 ;  /* 0x0000001f131f7207 */ /* 0x040fe40004800000 */
[C---:B------:R-:W-:Y:S01]  /*24a0*/  SEL R51, R19.reuse, R33, !P1 ;  /* 0x0000002113337207 */ /* 0x040fe20004800000 */
[----:B------:R-:W-:Y:S01]  /*24b0*/  IMAD R33, R28, UR5, RZ ;  /* 0x000000051c217c24 */ /* 0x000fe2000f8e02ff */
[C---:B------:R-:W-:Y:S01]  /*24c0*/  SEL R53, R19.reuse, R35, !P1 ;  /* 0x0000002313357207 */ /* 0x040fe20004800000 */
[----:B------:R-:W-:Y:S01]  /*24d0*/  IMAD R35, R36, UR5, RZ ;  /* 0x0000000524237c24 */ /* 0x000fe2000f8e02ff */
[----:B------:R-:W-:-:S02]  /*24e0*/  SEL R62, R19, R37, !P1 ;  /* 0x00000025133e7207 */ /* 0x000fc40004800000 */
[----:B------:R-:W-:Y:S02]  /*24f0*/  SEL R19, R19, R4, !P1 ;  /* 0x0000000413137207 */ /* 0x000fe40004800000 */
[----:B------:R-:W-:Y:S02]  /*2500*/  IADD3 R4, R8, -0x1, RZ ;  /* 0xffffffff08047810 */ /* 0x000fe40007ffe0ff */
[----:B-1----:R-:W-:Y:S02]  /*2510*/  LOP3.LUT R16, R84, 0x1f, RZ, 0xc0, !PT ;  /* 0x0000001f54107812 */ /* 0x002fe400078ec0ff */
[----:B------:R-:W-:Y:S01]  /*2520*/  ISETP.GE.U32.AND P3, PT, R4, 0x7fffffe0, PT ;  /* 0x7fffffe00400780c */ /* 0x000fe20003f66070 */
[----:B------:R-:W-:Y:S01]  /*2530*/  VIADD R4, R8, 0xfffffffe ;  /* 0xfffffffe08047836 */ /* 0x000fe20000000000 */
[----:B------:R-:W-:Y:S01]  /*2540*/  ISETP.NE.AND P0, PT, R59, RZ, PT ;  /* 0x000000ff3b00720c */ /* 0x000fe20003f05270 */
[----:B------:R-:W-:Y:S01]  /*2550*/  IMAD R252, R16, R3, RZ ;  /* 0x0000000310fc7224 */ /* 0x000fe200078e02ff */
[----:B------:R-:W-:Y:S01]  /*2560*/  LOP3.LUT R0, RZ, R59, RZ, 0x33, !PT ;  /* 0x0000003bff007212 */ /* 0x000fe200078e33ff */
[----:B--2---:R-:W-:Y:S01]  /*2570*/  IMAD R3, R56, UR5, RZ ;  /* 0x0000000538037c24 */ /* 0x004fe2000f8e02ff */
[----:B------:R-:W-:Y:S01]  /*2580*/  ISETP.GE.U32.AND P4, PT, R4, 0x7fffffdf, PT ;  /* 0x7fffffdf0400780c */ /* 0x000fe20003f86070 */
[----:B------:R-:W-:Y:S01]  /*2590*/  IMAD.SHL.U32 R4, R252, 0x4, RZ ;  /* 0x00000004fc047824 */ /* 0x000fe200078e00ff */
[----:B------:R-:W-:Y:S01]  /*25a0*/  SEL R6, R0, R5, !P0 ;  /* 0x0000000500067207 */ /* 0x000fe20004000000 */
[----:B------:R-:W-:Y:S01]  /*25b0*/  VIADD R5, R8, 0xfffffffd ;  /* 0xfffffffd08057836 */ /* 0x000fe20000000000 */
[----:B------:R-:W-:Y:S01]  /*25c0*/  SEL R10, R0, R7, !P0 ;  /* 0x00000007000a7207 */ /* 0x000fe20004000000 */
[----:B------:R-:W-:Y:S01]  /*25d0*/  VIADD R7, R8, 0xfffffffc ;  /* 0xfffffffc08077836 */ /* 0x000fe20000000000 */
[----:B------:R-:W-:Y:S01]  /*25e0*/  SEL R18, R0, R11, !P0 ;  /* 0x0000000b00127207 */ /* 0x000fe20004000000 */
[----:B------:R-:W-:Y:S01]  /*25f0*/  IMAD R15, R6, R9, RZ ;  /* 0x00000009060f7224 */ /* 0x000fe200078e02ff */
[----:B------:R-:W-:Y:S01]  /*2600*/  SEL R0, R0, R17, !P0 ;  /* 0x0000001100007207 */ /* 0x000fe20004000000 */
[-C--:B------:R-:W-:Y:S01]  /*2610*/  IMAD R14, R10, R9.reuse, RZ ;  /* 0x000000090a0e7224 */ /* 0x080fe200078e02ff */
[----:B------:R-:W-:Y:S01]  /*2620*/  IADD3 R38, P5, R4, UR8, RZ ;  /* 0x0000000804267c10 */ /* 0x000fe2000ffbe0ff */
[-C--:B------:R-:W-:Y:S01]  /*2630*/  IMAD R13, R18, R9.reuse, RZ ;  /* 0x00000009120d7224 */ /* 0x080fe200078e02ff */
[----:B------:R-:W-:Y:S01]  /*2640*/  STL [R1+0x568], R15 ;  /* 0x0005680f01007387 */ /* 0x000fe20000100800 */
[----:B------:R-:W-:Y:S01]  /*2650*/  IMAD R12, R0, R9, RZ ;  /* 0x00000009000c7224 */ /* 0x000fe200078e02ff */
[----:B------:R-:W-:Y:S01]  /*2660*/  LEA.HI.X.SX32 R0, R252, UR9, 0x2, P5 ;  /* 0x00000009fc007c11 */ /* 0x000fe2000a8f16ff */
[----:B------:R-:W-:Y:S01]  /*2670*/  VIADD R11, R8, 0xfffffffb ;  /* 0xfffffffb080b7836 */ /* 0x000fe20000000000 */
[-C--:B------:R-:W-:Y:S01]  /*2680*/  LEA R36, P6, R39, R38.reuse, 0x2 ;  /* 0x0000002627247211 */ /* 0x080fe200078c10ff */
[----:B------:R-:W-:Y:S01]  /*2690*/  STL [R1+0x56c], R14 ;  /* 0x00056c0e01007387 */ /* 0x000fe20000100800 */
[----:B------:R-:W-:Y:S01]  /*26a0*/  LEA R28, P5, R41, R38, 0x2 ;  /* 0x00000026291c7211 */ /* 0x000fe200078a10ff */
[----:B------:R-:W-:Y:S01]  /*26b0*/  IMAD R17, R52, UR5, RZ ;  /* 0x0000000534117c24 */ /* 0x000fe2000f8e02ff */
[----:B------:R-:W-:Y:S01]  /*26c0*/  LEA.HI.X.SX32 R37, R39, R0, 0x2, P6 ;  /* 0x0000000027257211 */ /* 0x000fe200030f16ff */
[----:B------:R-:W-:Y:S01]  /*26d0*/  STL [R1+0x570], R13 ;  /* 0x0005700d01007387 */ /* 0x000fe20000100800 */
[C---:B------:R-:W-:Y:S01]  /*26e0*/  LEA R72, P6, R20.reuse, R38, 0x2 ;  /* 0x0000002614487211 */ /* 0x040fe200078c10ff */
[----:B------:R-:W-:Y:S01]  /*26f0*/  IMAD R6, R21, UR5, RZ ;  /* 0x0000000515067c24 */ /* 0x000fe2000f8e02ff */
[-C--:B------:R-:W-:Y:S01]  /*2700*/  LEA.HI.X.SX32 R29, R41, R0.reuse, 0x2, P5 ;  /* 0x00000000291d7211 */ /* 0x080fe200028f16ff */
[----:B------:R-:W-:Y:S01]  /*2710*/  STL [R1+0x574], R12 ;  /* 0x0005740c01007387 */ /* 0x000fe20000100800 */
[----:B------:R-:W-:Y:S01]  /*2720*/  LEA.HI.X.SX32 R73, R20, R0, 0x2, P6 ;  /* 0x0000000014497211 */ /* 0x000fe200030f16ff */
[----:B------:R-:W-:Y:S01]  /*2730*/  IMAD R21, R23, UR5, RZ ;  /* 0x0000000517157c24 */ /* 0x000fe2000f8e02ff */
[-C--:B------:R-:W-:Y:S01]  /*2740*/  LEA R70, P5, R55, R38.reuse, 0x2 ;  /* 0x0000002637467211 */ /* 0x080fe200078a10ff */
[----:B------:R-:W-:Y:S01]  /*2750*/  STL [R1+0x5b0], R39 ;  /* 0x0005b02701007387 */ /* 0x000fe20000100800 */
[----:B------:R-:W-:Y:S01]  /*2760*/  LEA R40, P6, R24, R38, 0x2 ;  /* 0x0000002618287211 */ /* 0x000fe200078c10ff */
[----:B------:R-:W-:Y:S01]  /*2770*/  IMAD R18, R47, UR5, RZ ;  /* 0x000000052f127c24 */ /* 0x000fe2000f8e02ff */
[----:B------:R-:W-:Y:S01]  /*2780*/  LEA.HI.X.SX32 R71, R55, R0, 0x2, P5 ;  /* 0x0000000037477211 */ /* 0x000fe200028f16ff */
[----:B------:R1:W-:Y:S01]  /*2790*/  STL [R1+0x5ac], R41 ;  /* 0x0005ac2901007387 */ /* 0x0003e20000100800 */
[----:B------:R-:W-:Y:S01]  /*27a0*/  LEA R54, P5, R26, R38, 0x2 ;  /* 0x000000261a367211 */ /* 0x000fe200078a10ff */
[----:B------:R-:W-:Y:S01]  /*27b0*/  IMAD R9, R49, UR5, RZ ;  /* 0x0000000531097c24 */ /* 0x000fe2000f8e02ff */
[----:B------:R-:W-:Y:S01]  /*27c0*/  ISETP.GE.U32.AND P1, PT, R11, 0x7fffffdc, PT ;  /* 0x7fffffdc0b00780c */ /* 0x000fe20003f26070 */
[----:B------:R2:W-:Y:S01]  /*27d0*/  STL [R1+0x5a8], R20 ;  /* 0x0005a81401007387 */ /* 0x0005e20000100800 */
[----:B------:R-:W-:Y:S01]  /*27e0*/  ISETP.GE.U32.AND P0, PT, R7, 0x7fffffdd, PT ;  /* 0x7fffffdd0700780c */ /* 0x000fe20003f06070 */
[----:B------:R-:W-:Y:S01]  /*27f0*/  IMAD R7, R25, UR5, RZ ;  /* 0x0000000519077c24 */ /* 0x000fe2000f8e02ff */
[----:B------:R-:W-:Y:S01]  /*2800*/  ISETP.GE.U32.AND P2, PT, R5, 0x7fffffde, PT ;  /* 0x7fffffde0500780c */ /* 0x000fe20003f46070 */
[----:B------:R3:W-:Y:S01]  /*2810*/  STL [R1+0x5a4], R55 ;  /* 0x0005a43701007387 */ /* 0x0007e20000100800 */
[----:B------:R-:W-:Y:S01]  /*2820*/  VIADD R5, R8, 0xfffffffa ;  /* 0xfffffffa08057836 */ /* 0x000fe20000000000 */
[----:B-1----:R-:W-:-:S02]  /*2830*/  LEA.HI.X.SX32 R41, R24, R0, 0x2, P6 ;  /* 0x0000000018297211 */ /* 0x002fc400030f16ff */
[----:B------:R-:W-:Y:S01]  /*2840*/  LEA R58, P6, R33, R38, 0x2 ;  /* 0x00000026213a7211 */ /* 0x000fe200078c10ff */
[----:B------:R-:W-:Y:S01]  /*2850*/  STL [R1+0x5a0], R24 ;  /* 0x0005a01801007387 */ /* 0x000fe20000100800 */
[----:B--2---:R-:W-:Y:S02]  /*2860*/  IMAD R20, R45, UR5, RZ ;  /* 0x000000052d147c24 */ /* 0x004fe4000f8e02ff */
[-C--:B------:R-:W-:Y:S01]  /*2870*/  LEA.HI.X.SX32 R59, R33, R0.reuse, 0x2, P6 ;  /* 0x00000000213b7211 */ /* 0x080fe200030f16ff */
[----:B------:R1:W-:Y:S01]  /*2880*/  STL [R1+0x59c], R26 ;  /* 0x00059c1a01007387 */ /* 0x0003e20000100800 */
[----:B---3--:R-:W-:Y:S02]  /*2890*/  LEA.HI.X.SX32 R55, R26, R0, 0x2, P5 ;  /* 0x000000001a377211 */ /* 0x008fe400028f16ff */
[-C--:B------:R-:W-:Y:S01]  /*28a0*/  LEA R80, P5, R30, R38.reuse, 0x2 ;  /* 0x000000261e507211 */ /* 0x080fe200078a10ff */
[----:B------:R-:W-:Y:S01]  /*28b0*/  STL [R1+0x598], R33 ;  /* 0x0005982101007387 */ /* 0x000fe20000100800 */
[----:B------:R-:W-:-:S02]  /*28c0*/  LEA R42, P6, R32, R38, 0x2 ;  /* 0x00000026202a7211 */ /* 0x000fc400078c10ff */
[-C--:B------:R-:W-:Y:S01]  /*28d0*/  LEA.HI.X.SX32 R81, R30, R0.reuse, 0x2, P5 ;  /* 0x000000001e517211 */ /* 0x080fe200028f16ff */
[----:B------:R-:W-:Y:S01]  /*28e0*/  STL [R1+0x594], R30 ;  /* 0x0005941e01007387 */ /* 0x000fe20000100800 */
[----:B------:R-:W-:Y:S02]  /*28f0*/  LEA.HI.X.SX32 R43, R32, R0, 0x2, P6 ;  /* 0x00000000202b7211 */ /* 0x000fe400030f16ff */
[C---:B------:R-:W-:Y:S01]  /*2900*/  LEA R66, P5, R27.reuse, R38, 0x2 ;  /* 0x000000261b427211 */ /* 0x040fe200078a10ff */
[----:B------:R2:W-:Y:S03]  /*2910*/  STL [R1+0x590], R32 ;  /* 0x0005902001007387 */ /* 0x0005e60000100800 */
[----:B------:R-:W-:Y:S01]  /*2920*/  LEA.HI.X.SX32 R67, R27, R0, 0x2, P5 ;  /* 0x000000001b437211 */ /* 0x000fe200028f16ff */
[----:B------:R3:W-:Y:S01]  /*2930*/  STL [R1+0x58c], R27 ;  /* 0x00058c1b01007387 */ /* 0x0007e20000100800 */
[----:B-1----:R-:W-:-:S03]  /*2940*/  LEA R26, P5, R63, R38, 0x2 ;  /* 0x000000263f1a7211 */ /* 0x002fc600078a10ff */
[----:B------:R1:W-:Y:S01]  /*2950*/  STL [R1+0x554], R35 ;  /* 0x0005542301007387 */ /* 0x0003e20000100800 */
[----:B--2---:R-:W-:-:S03]  /*2960*/  LEA R32, P6, R35, R38, 0x2 ;  /* 0x0000002623207211 */ /* 0x004fc600078c10ff */
[----:B------:R-:W-:Y:S01]  /*2970*/  STL [R1+0x550], R63 ;  /* 0x0005503f01007387 */ /* 0x000fe20000100800 */
[----:B------:R-:W-:Y:S02]  /*2980*/  LEA.HI.X.SX32 R33, R35, R0, 0x2, P6 ;  /* 0x0000000023217211 */ /* 0x000fe400030f16ff */
[----:B------:R-:W-:Y:S01]  /*2990*/  LEA R34, P6, R61, R38, 0x2 ;  /* 0x000000263d227211 */ /* 0x000fe200078c10ff */
[----:B------:R-:W-:Y:S01]  /*29a0*/  STL [R1+0x54c], R61 ;  /* 0x00054c3d01007387 */ /* 0x000fe20000100800 */
[-C--:B---3--:R-:W-:Y:S02]  /*29b0*/  LEA.HI.X.SX32 R27, R63, R0.reuse, 0x2, P5 ;  /* 0x000000003f1b7211 */ /* 0x088fe400028f16ff */
[----:B-1----:R-:W-:Y:S01]  /*29c0*/  LEA.HI.X.SX32 R35, R61, R0, 0x2, P6 ;  /* 0x000000003d237211 */ /* 0x002fe200030f16ff */
[----:B------:R1:W-:Y:S01]  /*29d0*/  STL [R1+0x548], R60 ;  /* 0x0005483c01007387 */ /* 0x0003e20000100800 */
[CC--:B------:R-:W-:Y:S02]  /*29e0*/  LEA R10, P5, R60.reuse, R38.reuse, 0x2 ;  /* 0x000000263c0a7211 */ /* 0x0c0fe400078a10ff */
[----:B------:R-:W-:Y:S01]  /*29f0*/  LEA R44, P6, R57, R38, 0x2 ;  /* 0x00000026392c7211 */ /* 0x000fe200078c10ff */
[----:B------:R2:W-:Y:S01]  /*2a00*/  STL [R1+0x544], R57 ;  /* 0x0005443901007387 */ /* 0x0005e20000100800 */
[----:B------:R-:W-:-:S02]  /*2a10*/  LEA.HI.X.SX32 R11, R60, R0, 0x2, P5 ;  /* 0x000000003c0b7211 */ /* 0x000fc400028f16ff */
[----:B------:R-:W-:Y:S01]  /*2a20*/  LEA.HI.X.SX32 R45, R57, R0, 0x2, P6 ;  /* 0x00000000392d7211 */ /* 0x000fe200030f16ff */
[----:B------:R-:W-:Y:S01]  /*2a30*/  STL [R1+0x540], R46 ;  /* 0x0005402e01007387 */ /* 0x000fe20000100800 */
[-C--:B------:R-:W-:Y:S02]  /*2a40*/  LEA R78, P5, R46, R38.reuse, 0x2 ;  /* 0x000000262e4e7211 */ /* 0x080fe400078a10ff */
[----:B------:R-:W-:Y:S01]  /*2a50*/  LEA R74, P6, R48, R38, 0x2 ;  /* 0x00000026304a7211 */ /* 0x000fe200078c10ff */
[----:B------:R-:W-:Y:S01]  /*2a60*/  STL [R1+0x53c], R48 ;  /* 0x00053c3001007387 */ /* 0x000fe20000100800 */
[-C--:B------:R-:W-:Y:S02]  /*2a70*/  LEA.HI.X.SX32 R79, R46, R0.reuse, 0x2, P5 ;  /* 0x000000002e4f7211 */ /* 0x080fe400028f16ff */
[----:B------:R-:W-:Y:S01]  /*2a80*/  LEA.HI.X.SX32 R75, R48, R0, 0x2, P6 ;  /* 0x00000000304b7211 */ /* 0x000fe200030f16ff */
[----:B------:R-:W-:Y:S01]  /*2a90*/  STL [R1+0x538], R50 ;  /* 0x0005383201007387 */ /* 0x000fe20000100800 */
[----:B-1----:R-:W-:-:S02]  /*2aa0*/  LEA R60, P5, R50, R38, 0x2 ;  /* 0x00000026323c7211 */ /* 0x002fc400078a10ff */
[C---:B------:R-:W-:Y:S01]  /*2ab0*/  LEA R68, P6, R17.reuse, R38, 0x2 ;  /* 0x0000002611447211 */ /* 0x040fe200078c10ff */
[----:B------:R1:W-:Y:S01]  /*2ac0*/  STL [R1+0x534], R17 ;  /* 0x0005341101007387 */ /* 0x0003e20000100800 */
[-C--:B------:R-:W-:Y:S02]  /*2ad0*/  LEA.HI.X.SX32 R61, R50, R0.reuse, 0x2, P5 ;  /* 0x00000000323d7211 */ /* 0x080fe400028f16ff */
[----:B------:R-:W-:Y:S01]  /*2ae0*/  LEA.HI.X.SX32 R69, R17, R0, 0x2, P6 ;  /* 0x0000000011457211 */ /* 0x000fe200030f16ff */
[----:B------:R3:W-:Y:S01]  /*2af0*/  STL [R1+0x530], R22 ;  /* 0x0005301601007387 */ /* 0x0007e20000100800 */
[-C--:B------:R-:W-:Y:S02]  /*2b00*/  LEA R56, P5, R22, R38.reuse, 0x2 ;  /* 0x0000002616387211 */ /* 0x080fe400078a10ff */
[----:B------:R-:W-:Y:S01]  /*2b10*/  LEA R64, P6, R6, R38, 0x2 ;  /* 0x0000002606407211 */ /* 0x000fe200078c10ff */
[----:B------:R4:W-:Y:S01]  /*2b20*/  STL [R1+0x52c], R6 ;  /* 0x00052c0601007387 */ /* 0x0009e20000100800 */
[-C--:B--2---:R-:W-:Y:S01]  /*2b30*/  LEA.HI.X.SX32 R57, R22, R0.reuse, 0x2, P5 ;  /* 0x0000000016397211 */ /* 0x084fe200028f16ff */
[----:B-1----:R-:W-:Y:S01]  /*2b40*/  IMAD R17, R31, UR5, RZ ;  /* 0x000000051f117c24 */ /* 0x002fe2000f8e02ff */
[----:B------:R-:W-:Y:S01]  /*2b50*/  LEA.HI.X.SX32 R65, R6, R0, 0x2, P6 ;  /* 0x0000000006417211 */ /* 0x000fe200030f16ff */
[----:B------:R-:W-:Y:S01]  /*2b60*/  STL [R1+0x528], R21 ;  /* 0x0005281501007387 */ /* 0x000fe20000100800 */
[----:B------:R-:W-:-:S02]  /*2b70*/  LEA R30, P6, R7, R38, 0x2 ;  /* 0x00000026071e7211 */ /* 0x000fc400078c10ff */
[----:B---3--:R-:W-:Y:S01]  /*2b80*/  LEA R22, P5, R21, R38, 0x2 ;  /* 0x0000002615167211 */ /* 0x008fe200078a10ff */
[----:B------:R1:W-:Y:S01]  /*2b90*/  STL [R1+0x524], R7 ;  /* 0x0005240701007387 */ /* 0x0003e20000100800 */
[-C--:B------:R-:W-:Y:S01]  /*2ba0*/  LEA.HI.X.SX32 R31, R7, R0.reuse, 0x2, P6 ;  /* 0x00000000071f7211 */ /* 0x080fe200030f16ff */
[----:B----4-:R-:W-:Y:S01]  /*2bb0*/  IMAD R6, R51, UR5, RZ ;  /* 0x0000000533067c24 */ /* 0x010fe2000f8e02ff */
[----:B------:R-:W-:Y:S01]  /*2bc0*/  LEA.HI.X.SX32 R23, R21, R0, 0x2, P5 ;  /* 0x0000000015177211 */ /* 0x000fe200028f16ff */
[----:B------:R-:W-:Y:S01]  /*2bd0*/  STL [R1+0x520], R20 ;  /* 0x0005201401007387 */ /* 0x000fe20000100800 */
[CC--:B------:R-:W-:Y:S02]  /*2be0*/  LEA R24, P5, R20.reuse, R38.reuse, 0x2 ;  /* 0x0000002614187211 */ /* 0x0c0fe400078a10ff */
[----:B------:R-:W-:Y:S01]  /*2bf0*/  LEA R52, P6, R3, R38, 0x2 ;  /* 0x0000002603347211 */ /* 0x000fe200078c10ff */
[----:B------:R2:W-:Y:S01]  /*2c00*/  STL [R1+0x51c], R3 ;  /* 0x00051c0301007387 */ /* 0x0005e20000100800 */
[-C--:B------:R-:W-:Y:S01]  /*2c10*/  LEA.HI.X.SX32 R25, R20, R0.reuse, 0x2, P5 ;  /* 0x0000000014197211 */ /* 0x080fe200028f16ff */
[----:B-1----:R-:W-:Y:S01]  /*2c20*/  IMAD R7, R53, UR5, RZ ;  /* 0x0000000535077c24 */ /* 0x002fe2000f8e02ff */
[----:B------:R-:W-:Y:S01]  /*2c30*/  LEA.HI.X.SX32 R53, R3, R0, 0x2, P6 ;  /* 0x0000000003357211 */ /* 0x000fe200030f16ff */
[----:B------:R-:W-:Y:S01]  /*2c40*/  STL [R1+0x518], R18 ;  /* 0x0005181201007387 */ /* 0x000fe20000100800 */
[----:B------:R-:W-:-:S02]  /*2c50*/  LEA R48, P5, R18, R38, 0x2 ;  /* 0x0000002612307211 */ /* 0x000fc400078a10ff */
[C---:B------:R-:W-:Y:S01]  /*2c60*/  LEA R46, P6, R9.reuse, R38, 0x2 ;  /* 0x00000026092e7211 */ /* 0x040fe200078c10ff */
[----:B------:R1:W-:Y:S01]  /*2c70*/  STL [R1+0x514], R9 ;  /* 0x0005140901007387 */ /* 0x0003e20000100800 */
[-C--:B------:R-:W-:Y:S01]  /*2c80*/  LEA.HI.X.SX32 R49, R18, R0.reuse, 0x2, P5 ;  /* 0x0000000012317211 */ /* 0x080fe200028f16ff */
[----:B--2---:R-:W-:Y:S01]  /*2c90*/  IMAD R3, R62, UR5, RZ ;  /* 0x000000053e037c24 */ /* 0x004fe2000f8e02ff */
[----:B------:R-:W-:Y:S01]  /*2ca0*/  LEA.HI.X.SX32 R47, R9, R0, 0x2, P6 ;  /* 0x00000000092f7211 */ /* 0x000fe200030f16ff */
[----:B------:R-:W-:Y:S01]  /*2cb0*/  STL [R1+0x510], R17 ;  /* 0x0005101101007387 */ /* 0x000fe20000100800 */
[CC--:B------:R-:W-:Y:S02]  /*2cc0*/  LEA R20, P5, R17.reuse, R38.reuse, 0x2 ;  /* 0x0000002611147211 */ /* 0x0c0fe400078a10ff */
[C---:B------:R-:W-:Y:S01]  /*2cd0*/  LEA R50, P6, R6.reuse, R38, 0x2 ;  /* 0x0000002606327211 */ /* 0x040fe200078c10ff */
[----:B------:R2:W-:Y:S01]  /*2ce0*/  STL [R1+0x50c], R6 ;  /* 0x00050c0601007387 */ /* 0x0005e20000100800 */
[-C--:B------:R-:W-:Y:S01]  /*2cf0*/  LEA.HI.X.SX32 R21, R17, R0.reuse, 0x2, P5 ;  /* 0x0000000011157211 */ /* 0x080fe200028f16ff */
[----:B-1----:R-:W-:Y:S01]  /*2d00*/  IMAD R9, R19, UR5, RZ ;  /* 0x0000000513097c24 */ /* 0x002fe2000f8e02ff */
[----:B------:R-:W-:Y:S01]  /*2d10*/  LEA.HI.X.SX32 R51, R6, R0, 0x2, P6 ;  /* 0x0000000006337211 */ /* 0x000fe200030f16ff */
[----:B------:R-:W-:Y:S01]  /*2d20*/  STL [R1+0x508], R7 ;  /* 0x0005080701007387 */ /* 0x000fe20000100800 */
[----:B------:R-:W-:-:S02]  /*2d30*/  LEA R76, P5, R7, R38, 0x2 ;  /* 0x00000026074c7211 */ /* 0x000fc400078a10ff */
[----:B------:R-:W-:Y:S01]  /*2d40*/  LEA R62, P6, R3, R38, 0x2 ;  /* 0x00000026033e7211 */ /* 0x000fe200078c10ff */
[----:B------:R1:W-:Y:S01]  /*2d50*/  STL [R1+0x504], R3 ;  /* 0x0005040301007387 */ /* 0x0003e20000100800 */
[-C--:B------:R-:W-:Y:S01]  /*2d60*/  LEA.HI.X.SX32 R77, R7, R0.reuse, 0x2, P5 ;  /* 0x00000000074d7211 */ /* 0x080fe200028f16ff */
[----:B--2---:R-:W-:Y:S01]  /*2d70*/  IMAD.SHL.U32 R6, R15, 0x4, RZ ;  /* 0x000000040f067824 */ /* 0x004fe200078e00ff */
[----:B------:R-:W-:Y:S01]  /*2d80*/  LEA.HI.X.SX32 R63, R3, R0, 0x2, P6 ;  /* 0x00000000033f7211 */ /* 0x000fe200030f16ff */
[----:B------:R2:W-:Y:S01]  /*2d90*/  STL [R1+0x500], R9 ;  /* 0x0005000901007387 */ /* 0x0005e20000100800 */
[----:B------:R-:W-:-:S03]  /*2da0*/  LEA R38, P5, R9, R38, 0x2 ;  /* 0x0000002609267211 */ /* 0x000fc600078a10ff */
[----:B------:R3:W-:Y:S01]  /*2db0*/  STL [R1+0x564], R6 ;  /* 0x0005640601007387 */ /* 0x0007e20000100800 */
[----:B------:R-:W-:Y:S01]  /*2dc0*/  LEA.HI.X.SX32 R39, R9, R0, 0x2, P5 ;  /* 0x0000000009277211 */ /* 0x000fe200028f16ff */
[----:B-1----:R-:W-:Y:S02]  /*2dd0*/  IMAD.SHL.U32 R3, R14, 0x4, RZ ;  /* 0x000000040e037824 */ /* 0x002fe400078e00ff */
[----:B------:R-:W-:Y:S02]  /*2de0*/  IMAD.SHL.U32 R0, R12, 0x4, RZ ;  /* 0x000000040c007824 */ /* 0x000fe400078e00ff */
[----:B--2---:R-:W-:Y:S01]  /*2df0*/  IMAD.SHL.U32 R9, R13, 0x4, RZ ;  /* 0x000000040d097824 */ /* 0x004fe200078e00ff */
[----:B------:R1:W-:Y:S01]  /*2e00*/  STL [R1+0x560], R3 ;  /* 0x0005600301007387 */ /* 0x0003e20000100800 */
[----:B------:R-:W-:Y:S02]  /*2e10*/  IADD3 R234, P5, R3, UR6, RZ ;  /* 0x0000000603ea7c10 */ /* 0x000fe4000ffbe0ff */
[----:B---3--:R-:W-:Y:S01]  /*2e20*/  IADD3 R6, P6, R6, UR6, RZ ;  /* 0x0000000606067c10 */ /* 0x008fe2000ffde0ff */
[----:B------:R2:W-:Y:S01]  /*2e30*/  STL [R1+0x55c], R9 ;  /* 0x00055c0901007387 */ /* 0x0005e20000100800 */
[----:B------:R-:W-:-:S02]  /*2e40*/  LEA.HI.X.SX32 R235, R14, UR7, 0x2, P5 ;  /* 0x000000070eeb7c11 */ /* 0x000fc4000a8f16ff */
[----:B------:R-:W-:Y:S01]  /*2e50*/  IADD3 R236, P5, R9, UR6, RZ ;  /* 0x0000000609ec7c10 */ /* 0x000fe2000ffbe0ff */
[----:B------:R3:W-:Y:S01]  /*2e60*/  STL [R1+0x558], R0 ;  /* 0x0005580001007387 */ /* 0x0007e20000100800 */
[----:B------:R-:W-:Y:S01]  /*2e70*/  LEA.HI.X.SX32 R7, R15, UR7, 0x2, P6 ;  /* 0x000000070f077c11 */ /* 0x000fe2000b0f16ff */
[----:B-1----:R-:W-:Y:S01]  /*2e80*/  IMAD.SHL.U32 R3, R84, 0x10, RZ ;  /* 0x0000001054037824 */ /* 0x002fe200078e00ff */
[----:B------:R-:W-:Y:S01]  /*2e90*/  LEA.HI.X.SX32 R237, R13, UR7, 0x2, P5 ;  /* 0x000000070ded7c11 */ /* 0x000fe2000a8f16ff */
[----:B------:R-:W-:Y:S01]  /*2ea0*/  IMAD.WIDE R84, R2, 0x4, R234 ;  /* 0x0000000402547825 */ /* 0x000fe200078e02ea */
[----:B------:R-:W-:Y:S01]  /*2eb0*/  IADD3 R238, P5, R0, UR6, RZ ;  /* 0x0000000600ee7c10 */ /* 0x000fe2000ffbe0ff */
[----:B--2---:R-:W1:Y:S01]  /*2ec0*/  LDC R9, c[0x0][0x230] ;  /* 0x00008c00ff097b82 */ /* 0x004e620000000800 */
[----:B------:R-:W-:Y:S01]  /*2ed0*/  LOP3.LUT R18, R3, 0x70, RZ, 0xc0, !PT ;  /* 0x0000007003127812 */ /* 0x000fe200078ec0ff */
[----:B------:R-:W-:Y:S01]  /*2ee0*/  IMAD.WIDE R86, R2, 0x4, R6 ;  /* 0x0000000402567825 */ /* 0x000fe200078e0206 */
[----:B------:R-:W-:-:S02]  /*2ef0*/  LEA.HI.X.SX32 R239, R12, UR7, 0x2, P5 ;  /* 0x000000070cef7c11 */ /* 0x000fc4000a8f16ff */
[----:B---3--:R-:W-:Y:S01]  /*2f00*/  IADD3 R0, R8, -0x7, RZ ;  /* 0xfffffff908007810 */ /* 0x008fe20007ffe0ff */
[----:B------:R-:W-:Y:S01]  /*2f10*/  IMAD R18, R83, 0x80, R18 ;  /* 0x0000008053127824 */ /* 0x000fe200078e0212 */
[----:B------:R2:W-:Y:S01]  /*2f20*/  STL.64 [R1+0x158], R86 ;  /* 0x0001585601007387 */ /* 0x0005e20000100a00 */
[----:B------:R-:W-:Y:S01]  /*2f30*/  IMAD.WIDE R14, R2, 0x4, R236 ;  /* 0x00000004020e7825 */ /* 0x000fe200078e02ec */
[----:B------:R-:W-:Y:S02]  /*2f40*/  ISETP.GE.U32.AND P6, PT, R5, 0x7fffffdb, PT ;  /* 0x7fffffdb0500780c */ /* 0x000fe40003fc6070 */
[----:B------:R-:W-:Y:S01]  /*2f50*/  ISETP.GE.U32.AND P5, PT, R0, 0x7fffffda, PT ;  /* 0x7fffffda0000780c */ /* 0x000fe20003fa6070 */
[----:B------:R-:W-:Y:S01]  /*2f60*/  VIADD R242, R18, UR12 ;  /* 0x0000000c12f27c36 */ /* 0x000fe20008000000 */
[----:B------:R3:W-:Y:S01]  /*2f70*/  STL.64 [R1+0x148], R14 ;  /* 0x0001480e01007387 */ /* 0x0007e20000100a00 */
[C---:B------:R-:W-:Y:S02]  /*2f80*/  IMAD.SHL.U32 R3, R2.reuse, 0x2, RZ ;  /* 0x0000000202037824 */ /* 0x040fe400078e00ff */
[----:B------:R-:W-:Y:S01]  /*2f90*/  IMAD.WIDE R12, R2, 0x4, R238 ;  /* 0x00000004020c7825 */ /* 0x000fe200078e02ee */
[----:B------:R-:W-:Y:S01]  /*2fa0*/  @!PT LDS RZ, [RZ] ;  /* 0x00000000fffff984 */ /* 0x000fe20000000800 */
[----:B------:R-:W-:Y:S01]  /*2fb0*/  @!PT LDS RZ, [RZ] ;  /* 0x00000000fffff984 */ /* 0x000fe20000000800 */
[----:B------:R-:W-:Y:S01]  /*2fc0*/  @!PT LDS RZ, [RZ] ;  /* 0x00000000fffff984 */ /* 0x000fe20000000800 */
[----:B------:R-:W-:Y:S03]  /*2fd0*/  LDGSTS.E [R242], desc[UR16][R6.64], !P3 ;  /* 0x0000000006f27fae */ /* 0x000fe6000d921850 */
[----:B------:R-:W-:Y:S01]  /*2fe0*/  IMAD.WIDE R88, R3, 0x4, R6 ;  /* 0x0000000403587825 */ /* 0x000fe200078e0206 */
[----:B------:R-:W-:Y:S03]  /*2ff0*/  LDGSTS.E [R242+0x4000], desc[UR16][R234.64], !P3 ;  /* 0x04000000eaf27fae */ /* 0x000fe6000d921850 */
[----:B------:R-:W-:Y:S01]  /*3000*/  VIADD R0, R8, 0xfffffff8 ;  /* 0xfffffff808007836 */ /* 0x000fe20000000000 */
[----:B------:R-:W-:Y:S01]  /*3010*/  LDGSTS.E [R242+0x8000], desc[UR16][R236.64], !P3 ;  /* 0x08000000ecf27fae */ /* 0x000fe2000d921850 */
[----:B------:R-:W-:-:S03]  /*3020*/  IMAD R5, R2, 0x3, RZ ;  /* 0x0000000302057824 */ /* 0x000fc600078e02ff */
[----:B------:R-:W-:Y:S01]  /*3030*/  LDGSTS.E [R242+0xc000], desc[UR16][R238.64], !P3 ;  /* 0x0c000000eef27fae */ /* 0x000fe2000d921850 */
[----:B------:R-:W-:Y:S01]  /*3040*/  ISETP.GE.U32.AND P3, PT, R0, 0x7fffffd9, PT ;  /* 0x7fffffd90000780c */ /* 0x000fe20003f66070 */
[----:B------:R-:W-:Y:S02]  /*3050*/  VIADD R0, R8, 0xfffffff7 ;  /* 0xfffffff708007836 */ /* 0x000fe40000000000 */
[----:B------:R2:W-:Y:S04]  /*3060*/  LDGSTS.E [R242+0x4], desc[UR16][R86.64], !P4 ;  /* 0x0000400056f27fae */ /* 0x0005e8000e121850 */
[----:B------:R-:W-:Y:S04]  /*3070*/  LDGSTS.E [R242+0x4004], desc[UR16][R84.64], !P4 ;  /* 0x0400400054f27fae */ /* 0x000fe8000e121850 */
[----:B------:R3:W-:Y:S01]  /*3080*/  LDGSTS.E [R242+0x8004], desc[UR16][R14.64], !P4 ;  /* 0x080040000ef27fae */ /* 0x0007e2000e121850 */
[----:B--2---:R-:W-:-:S03]  /*3090*/  IMAD.WIDE R86, R3, 0x4, R234 ;  /* 0x0000000403567825 */ /* 0x004fc600078e02ea */
[----:B------:R2:W-:Y:S04]  /*30a0*/  STL.64 [R1+0x140], R12 ;  /* 0x0001400c01007387 */ /* 0x0005e80000100a00 */
[----:B------:R2:W-:Y:S01]  /*30b0*/  LDGSTS.E [R242+0xc004], desc[UR16][R12.64], !P4 ;  /* 0x0c0040000cf27fae */ /* 0x0005e2000e121850 */
[----:B------:R-:W-:Y:S01]  /*30c0*/  ISETP.GE.U32.AND P4, PT, R0, 0x7fffffd8, PT ;  /* 0x7fffffd80000780c */ /* 0x000fe20003f86070 */
[----:B------:R-:W-:Y:S02]  /*30d0*/  VIADD R0, R8, 0xfffffff6 ;  /* 0xfffffff608007836 */ /* 0x000fe40000000000 */
[C---:B---3--:R-:W-:Y:S01]  /*30e0*/  IMAD.WIDE R14, R3.reuse, 0x4, R236 ;  /* 0x00000004030e7825 */ /* 0x048fe200078e02ec */
[----:B------:R3:W-:Y:S04]  /*30f0*/  STL [R1+0x61c], R3 ;  /* 0x00061c0301007387 */ /* 0x0007e80000100800 */
[----:B------:R4:W-:Y:S01]  /*3100*/  STL.64 [R1+0x138], R88 ;  /* 0x0001385801007387 */ /* 0x0009e20000100a00 */
[----:B--2---:R-:W-:-:S03]  /*3110*/  IMAD.WIDE R12, R3, 0x4, R238 ;  /* 0x00000004030c7825 */ /* 0x004fc600078e02ee */
[----:B------:R4:W-:Y:S01]  /*3120*/  LDGSTS.E [R242+0x8], desc[UR16][R88.64], !P2 ;  /* 0x0000800058f27fae */ /* 0x0009e2000d121850 */
[----:B---3--:R-:W-:-:S03]  /*3130*/  IMAD.SHL.U32 R3, R2, 0x4, RZ ;  /* 0x0000000402037824 */ /* 0x008fc600078e00ff */
[----:B------:R2:W-:Y:S04]  /*3140*/  STL.64 [R1+0x130], R86 ;  /* 0x0001305601007387 */ /* 0x0005e80000100a00 */
[----:B------:R2:W-:Y:S04]  /*3150*/  LDGSTS.E [R242+0x4008], desc[UR16][R86.64], !P2 ;  /* 0x0400800056f27fae */ /* 0x0005e8000d121850 */
[----:B------:R3:W-:Y:S01]  /*3160*/  STL.64 [R1+0x128], R14 ;  /* 0x0001280e01007387 */ /* 0x0007e20000100a00 */
[----:B----4-:R-:W-:-:S03]  /*3170*/  IMAD.WIDE R88, R5, 0x4, R6 ;  /* 0x0000000405587825 */ /* 0x010fc600078e0206 */
[----:B------:R3:W-:Y:S04]  /*3180*/  LDGSTS.E [R242+0x8008], desc[UR16][R14.64], !P2 ;  /* 0x080080000ef27fae */ /* 0x0007e8000d121850 */
[----:B------:R4:W-:Y:S01]  /*3190*/  STL.64 [R1+0x120], R12 ;  /* 0x0001200c01007387 */ /* 0x0009e20000100a00 */
[----:B--2---:R-:W-:-:S03]  /*31a0*/  IMAD.WIDE R86, R5, 0x4, R234 ;  /* 0x0000000405567825 */ /* 0x004fc600078e02ea */
[----:B------:R4:W-:Y:S01]  /*31b0*/  LDGSTS.E [R242+0xc008], desc[UR16][R12.64], !P2 ;  /* 0x0c0080000cf27fae */ /* 0x0009e2000d121850 */
[----:B------:R-:W-:Y:S01]  /*31c0*/  ISETP.GE.U32.AND P2, PT, R0, 0x7fffffd7, PT ;  /* 0x7fffffd70000780c */ /* 0x000fe20003f46070 */
[----:B------:R-:W-:Y:S02]  /*31d0*/  VIADD R0, R8, 0xfffffff5 ;  /* 0xfffffff508007836 */ /* 0x000fe40000000000 */
[----:B------:R2:W-:Y:S01]  /*31e0*/  STL [R1+0x618], R5 ;  /* 0x0006180501007387 */ /* 0x0005e20000100800 */
[----:B---3--:R-:W-:-:S03]  /*31f0*/  IMAD.WIDE R14, R5, 0x4, R236 ;  /* 0x00000004050e7825 */ /* 0x008fc600078e02ec */
[----:B------:R-:W-:Y:S01]  /*3200*/  STL [R1+0x5b4], R3 ;  /* 0x0005b40301007387 */ /* 0x000fe20000100800 */
[----:B----4-:R-:W-:-:S03]  /*3210*/  IMAD.WIDE R12, R5, 0x4, R238 ;  /* 0x00000004050c7825 */ /* 0x010fc600078e02ee */
[----:B------:R3:W-:Y:S01]  /*3220*/  STL.64 [R1+0x118], R88 ;  /* 0x0001185801007387 */ /* 0x0007e20000100a00 */
[----:B--2---:R-:W-:-:S03]  /*3230*/  LOP3.LUT R5, R18, 0x10, RZ, 0x3c, !PT ;  /* 0x0000001012057812 */ /* 0x004fc600078e3cff */
[----:B------:R3:W-:Y:S02]  /*3240*/  LDGSTS.E [R242+0xc], desc[UR16][R88.64], !P0 ;  /* 0x0000c00058f27fae */ /* 0x0007e4000c121850 */
[----:B------:R-:W-:Y:S02]  /*3250*/  VIADD R243, R5, UR12 ;  /* 0x0000000c05f37c36 */ /* 0x000fe40008000000 */
[----:B------:R2:W-:Y:S01]  /*3260*/  STL.64 [R1+0x110], R86 ;  /* 0x0001105601007387 */ /* 0x0005e20000100a00 */
[----:B------:R-:W-:-:S03]  /*3270*/  IMAD R5, R2, 0x7, RZ ;  /* 0x0000000702057824 */ /* 0x000fc600078e02ff */
[----:B------:R2:W-:Y:S01]  /*3280*/  LDGSTS.E [R242+0x400c], desc[UR16][R86.64], !P0 ;  /* 0x0400c00056f27fae */ /* 0x0005e2000c121850 */
[----:B---3--:R-:W-:-:S03]  /*3290*/  IMAD.WIDE R88, R3, 0x4, R6 ;  /* 0x0000000403587825 */ /* 0x008fc600078e0206 */
[----:B------:R3:W-:Y:S04]  /*32a0*/  STL.64 [R1+0x108], R14 ;  /* 0x0001080e01007387 */ /* 0x0007e80000100a00 */
[----:B------:R3:W-:Y:S01]  /*32b0*/  LDGSTS.E [R242+0x800c], desc[UR16][R14.64], !P0 ;  /* 0x0800c0000ef27fae */ /* 0x0007e2000c121850 */
[----:B--2---:R-:W-:-:S03]  /*32c0*/  IMAD.WIDE R86, R3, 0x4, R234 ;  /* 0x0000000403567825 */ /* 0x004fc600078e02ea */
[----:B------:R2:W-:Y:S04]  /*32d0*/  STL.64 [R1+0x100], R12 ;  /* 0x0001000c01007387 */ /* 0x0005e80000100a00 */
[----:B------:R2:W-:Y:S01]  /*32e0*/  LDGSTS.E [R242+0xc00c], desc[UR16][R12.64], !P0 ;  /* 0x0c00c0000cf27fae */ /* 0x0005e2000c121850 */
[----:B------:R-:W-:Y:S01]  /*32f0*/  ISETP.GE.U32.AND P0, PT, R0, 0x7fffffd6, PT ;  /* 0x7fffffd60000780c */ /* 0x000fe20003f06070 */
[----:B------:R-:W-:Y:S02]  /*3300*/  VIADD R0, R8, 0xfffffff4 ;  /* 0xfffffff408007836 */ /* 0x000fe40000000000 */
[C---:B---3--:R-:W-:Y:S01]  /*3310*/  IMAD.WIDE R14, R3.reuse, 0x4, R236 ;  /* 0x00000004030e7825 */ /* 0x048fe200078e02ec */
[----:B------:R3:W-:Y:S04]  /*3320*/  STL.64 [R1+0xf8], R88 ;  /* 0x0000f85801007387 */ /* 0x0007e80000100a00 */
[----:B------:R3:W-:Y:S01]  /*3330*/  LDGSTS.E [R243], desc[UR16][R88.64], !P1 ;  /* 0x0000000058f37fae */ /* 0x0007e2000c921850 */
[----:B--2---:R-:W-:-:S03]  /*3340*/  IMAD.WIDE R12, R3, 0x4, R238 ;  /* 0x00000004030c7825 */ /* 0x004fc600078e02ee */
[----:B------:R2:W-:Y:S01]  /*3350*/  STL.64 [R1+0xf0], R86 ;  /* 0x0000f05601007387 */ /* 0x0005e20000100a00 */
[----:B------:R-:W-:-:S03]  /*3360*/  IMAD R3, R2, 0x5, RZ ;  /* 0x0000000502037824 */ /* 0x000fc600078e02ff */
[----:B------:R2:W-:Y:S04]  /*3370*/  LDGSTS.E [R243+0x4000], desc[UR16][R86.64], !P1 ;  /* 0x0400000056f37fae */ /* 0x0005e8000c921850 */
[----:B------:R4:W-:Y:S01]  /*3380*/  STL.64 [R1+0xe8], R14 ;  /* 0x0000e80e01007387 */ /* 0x0009e20000100a00 */
[----:B---3--:R-:W-:-:S03]  /*3390*/  IMAD.WIDE R88, R3, 0x4, R6 ;  /* 0x0000000403587825 */ /* 0x008fc600078e0206 */
[----:B------:R4:W-:Y:S04]  /*33a0*/  LDGSTS.E [R243+0x8000], desc[UR16][R14.64], !P1 ;  /* 0x080000000ef37fae */ /* 0x0009e8000c921850 */
[----:B------:R3:W-:Y:S01]  /*33b0*/  STL.64 [R1+0xe0], R12 ;  /* 0x0000e00c01007387 */ /* 0x0007e20000100a00 */
[----:B--2---:R-:W-:-:S03]  /*33c0*/  IMAD.WIDE R86, R3, 0x4, R234 ;  /* 0x0000000403567825 */ /* 0x004fc600078e02ea */
[----:B------:R3:W-:Y:S01]  /*33d0*/  LDGSTS.E [R243+0xc000], desc[UR16][R12.64], !P1 ;  /* 0x0c0000000cf37fae */ /* 0x0007e2000c921850 */
[----:B------:R-:W-:Y:S01]  /*33e0*/  ISETP.GE.U32.AND P1, PT, R0, 0x7fffffd5, PT ;  /* 0x7fffffd50000780c */ /* 0x000fe20003f26070 */
[----:B------:R-:W-:Y:S02]  /*33f0*/  VIADD R0, R8, 0xfffffff3 ;  /* 0xfffffff308007836 */ /* 0x000fe40000000000 */
[----:B------:R2:W-:Y:S01]  /*3400*/  STL [R1+0x614], R3 ;  /* 0x0006140301007387 */ /* 0x0005e20000100800 */
[----:B----4-:R-:W-:-:S03]  /*3410*/  IMAD.WIDE R14, R3, 0x4, R236 ;  /* 0x00000004030e7825 */ /* 0x010fc600078e02ec */
[----:B------:R4:W-:Y:S01]  /*3420*/  STL.64 [R1+0xd8], R88 ;  /* 0x0000d85801007387 */ /* 0x0009e20000100a00 */
[----:B---3--:R-:W-:-:S03]  /*3430*/  IMAD.WIDE R12, R3, 0x4, R238 ;  /* 0x00000004030c7825 */ /* 0x008fc600078e02ee */
[----:B------:R4:W-:Y:S01]  /*3440*/  LDGSTS.E [R243+0x4], desc[UR16][R88.64], !P6 ;  /* 0x0000400058f37fae */ /* 0x0009e2000f121850 */
[----:B--2---:R-:W-:-:S03]  /*3450*/  IMAD R3, R2, 0x6, RZ ;  /* 0x0000000602037824 */ /* 0x004fc600078e02ff */
[----:B------:R2:W-:Y:S04]  /*3460*/  STL.64 [R1+0xd0], R86 ;  /* 0x0000d05601007387 */ /* 0x0005e80000100a00 */
[----:B------:R2:W-:Y:S01]  /*3470*/  LDGSTS.E [R243+0x4004], desc[UR16][R86.64], !P6 ;  /* 0x0400400056f37fae */ /* 0x0005e2000f121850 */
[----:B----4-:R-:W-:-:S03]  /*3480*/  IMAD.WIDE R88, R3, 0x4, R6 ;  /* 0x0000000403587825 */ /* 0x010fc600078e0206 */
        /* <DEDUP_REMOVED lines=29> */
[----:B------:R3:W-:Y:S01]  /*3660*/  LDGSTS.E [R243+0xc], desc[UR16][R88.64], !P3 ;  /* 0x0000c00058f37fae */ /* 0x0007e2000d921850 */
[----:B------:R-:W-:Y:S01]  /*3670*/  IADD3 R19, R5, UR12, RZ ;  /* 0x0000000c05137c10 */ /* 0x000fe2000fffe0ff */
[----:B------:R-:W-:Y:S02]  /*3680*/  IMAD R5, R2, 0xb, RZ ;  /* 0x0000000b02057824 */ /* 0x000fe400078e02ff */
[----:B------:R2:W-:Y:S04]  /*3690*/  STL.64 [R1+0x90], R86 ;  /* 0x0000905601007387 */ /* 0x0005e80000100a00 */
        /* <DEDUP_REMOVED lines=45> */
[----:B---3--:R-:W-:-:S03]  /*3970*/  IMAD R3, R2, 0xc, RZ ;  /* 0x0000000c02037824 */ /* 0x008fc600078e02ff */
[----:B------:R2:W-:Y:S01]  /*3980*/  STL.64 [R1+0x30], R86 ;  /* 0x0000305601007387 */ /* 0x0005e20000100a00 */
[----:B------:R-:W-:-:S03]  /*3990*/  IMAD.WIDE R250, R3, 0x4, R6 ;  /* 0x0000000403fa7825 */ /* 0x000fc600078e0206 */
[----:B------:R2:W-:Y:S01]  /*39a0*/  LDGSTS.E [R19+0x4008], desc[UR16][R86.64], !P0 ;  /* 0x0400800056137fae */ /* 0x0005e2000c121850 */
[----:B------:R-:W-:-:S03]  /*39b0*/  IMAD.WIDE R248, R3, 0x4, R234 ;  /* 0x0000000403f87825 */ /* 0x000fc600078e02ea */
[----:B------:R3:W-:Y:S01]  /*39c0*/  STL.64 [R1+0x28], R14 ;  /* 0x0000280e01007387 */ /* 0x0007e20000100a00 */
[----:B----4-:R-:W-:-:S03]  /*39d0*/  IMAD.WIDE R88, R5, 0x4, R6 ;  /* 0x0000000405587825 */ /* 0x010fc600078e0206 */
[----:B------:R3:W-:Y:S01]  /*39e0*/  LDGSTS.E [R19+0x8008], desc[UR16][R14.64], !P0 ;  /* 0x080080000e137fae */ /* 0x0007e2000c121850 */
[----:B------:R-:W-:-:S03]  /*39f0*/  IMAD.WIDE R228, R3, 0x4, R236 ;  /* 0x0000000403e47825 */ /* 0x000fc600078e02ec */
[----:B------:R4:W-:Y:S01]  /*3a00*/  STL.64 [R1+0x20], R12 ;  /* 0x0000200c01007387 */ /* 0x0009e20000100a00 */
[----:B--2---:R-:W-:-:S03]  /*3a10*/  IMAD.WIDE R86, R5, 0x4, R234 ;  /* 0x0000000405567825 */ /* 0x004fc600078e02ea */
[----:B------:R4:W-:Y:S01]  /*3a20*/  LDGSTS.E [R19+0xc008], desc[UR16][R12.64], !P0 ;  /* 0x0c0080000c137fae */ /* 0x0009e2000c121850 */
[----:B------:R-:W-:Y:S01]  /*3a30*/  ISETP.GE.U32.AND P0, PT, R0, 0x7fffffcf, PT ;  /* 0x7fffffcf0000780c */ /* 0x000fe20003f06070 */
[----:B------:R-:W-:Y:S02]  /*3a40*/  VIADD R0, R8, 0xffffffed ;  /* 0xffffffed08007836 */ /* 0x000fe40000000000 */
[----:B------:R2:W-:Y:S01]  /*3a50*/  STL [R1+0x5fc], R5 ;  /* 0x0005fc0501007387 */ /* 0x0005e20000100800 */
[----:B---3--:R-:W-:-:S03]  /*3a60*/  IMAD.WIDE R14, R5, 0x4, R236 ;  /* 0x00000004050e7825 */ /* 0x008fc600078e02ec */
[----:B------:R-:W-:Y:S01]  /*3a70*/  LDGSTS.E [R19+0xc], desc[UR16][R88.64], !P1 ;  /* 0x0000c00058137fae */ /* 0x000fe2000c921850 */
[----:B------:R-:W-:-:S03]  /*3a80*/  IMAD.WIDE R232, R3, 0x4, R238 ;  /* 0x0000000403e87825 */ /* 0x000fc600078e02ee */
[----:B------:R-:W-:Y:S01]  /*3a90*/  LDGSTS.E [R19+0x400c], desc[UR16][R86.64], !P1 ;  /* 0x0400c00056137fae */ /* 0x000fe2000c921850 */
[----:B----4-:R-:W-:Y:S01]  /*3aa0*/  IMAD.WIDE R12, R5, 0x4, R238 ;  /* 0x00000004050c7825 */ /* 0x010fe200078e02ee */
[----:B--2---:R-:W-:Y:S02]  /*3ab0*/  LOP3.LUT R5, R18, 0x30, RZ, 0x3c, !PT ;  /* 0x0000003012057812 */ /* 0x004fe400078e3cff */
[----:B------:R2:W-:Y:S03]  /*3ac0*/  STL [R1+0x5f8], R3 ;  /* 0x0005f80301007387 */ /* 0x0005e60000100800 */
[----:B------:R-:W-:Y:S01]  /*3ad0*/  VIADD R17, R5, UR12 ;  /* 0x0000000c05117c36 */ /* 0x000fe20008000000 */
[----:B------:R3:W-:Y:S01]  /*3ae0*/  LDGSTS.E [R19+0x800c], desc[UR16][R14.64], !P1 ;  /* 0x0800c0000e137fae */ /* 0x0007e2000c921850 */
[----:B------:R-:W-:-:S03]  /*3af0*/  IMAD R5, R2, 0xf, RZ ;  /* 0x0000000f02057824 */ /* 0x000fc600078e02ff */
[----:B------:R-:W-:Y:S01]  /*3b00*/  STL.64 [R1+0x18], R88 ;  /* 0x0000185801007387 */ /* 0x000fe20000100a00 */
[----:B------:R-:W-:-:S03]  /*3b10*/  IMAD.WIDE R218, R5, 0x4, R6 ;  /* 0x0000000405da7825 */ /* 0x000fc600078e0206 */
[----:B------:R4:W-:Y:S01]  /*3b20*/  LDGSTS.E [R19+0xc00c], desc[UR16][R12.64], !P1 ;  /* 0x0c00c0000c137fae */ /* 0x0009e2000c921850 */
[----:B--2---:R-:W-:Y:S01]  /*3b30*/  IMAD R3, R2, 0xd, RZ ;  /* 0x0000000d02037824 */ /* 0x004fe200078e02ff */
[----:B------:R-:W-:Y:S01]  /*3b40*/  ISETP.GE.U32.AND P1, PT, R0, 0x7fffffce, PT ;  /* 0x7fffffce0000780c */ /* 0x000fe20003f26070 */
[----:B------:R-:W-:Y:S01]  /*3b50*/  VIADD R0, R8, 0xffffffec ;  /* 0xffffffec08007836 */ /* 0x000fe20000000000 */
[----:B------:R-:W-:Y:S01]  /*3b60*/  STL.64 [R1+0x10], R86 ;  /* 0x0000105601007387 */ /* 0x000fe20000100a00 */
[----:B------:R-:W-:-:S03]  /*3b70*/  IMAD.WIDE R230, R3, 0x4, R6 ;  /* 0x0000000403e67825 */ /* 0x000fc600078e0206 */
[----:B------:R3:W-:Y:S01]  /*3b80*/  STL.64 [R1+0x9b0], R14 ;  /* 0x0009b00e01007387 */ /* 0x0007e20000100a00 */
[----:B------:R-:W-:-:S03]  /*3b90*/  IMAD.WIDE R214, R3, 0x4, R234 ;  /* 0x0000000403d67825 */ /* 0x000fc600078e02ea */
[----:B------:R4:W-:Y:S01]  /*3ba0*/  STL.64 [R1+0x9b8], R12 ;  /* 0x0009b80c01007387 */ /* 0x0009e20000100a00 */
[----:B------:R-:W-:-:S03]  /*3bb0*/  IMAD.WIDE R222, R3, 0x4, R236 ;  /* 0x0000000403de7825 */ /* 0x000fc600078e02ec */
[----:B------:R2:W-:Y:S01]  /*3bc0*/  LDGSTS.E [R17], desc[UR16][R250.64], !P6 ;  /* 0x00000000fa117fae */ /* 0x0005e2000f121850 */
[----:B------:R-:W-:-:S03]  /*3bd0*/  IMAD.WIDE R226, R3, 0x4, R238 ;  /* 0x0000000403e27825 */ /* 0x000fc600078e02ee */
[----:B------:R-:W-:Y:S01]  /*3be0*/  STL.64 [R1+0x9c0], R250 ;  /* 0x0009c0fa01007387 */ /* 0x000fe20000100a00 */
[C---:B------:R-:W-:Y:S01]  /*3bf0*/  IMAD.WIDE R198, R5.reuse, 0x4, R234 ;  /* 0x0000000405c67825 */ /* 0x040fe200078e02ea */
[----:B---3--:R-:W-:Y:S02]  /*3c00*/  LOP3.LUT R14, R18, 0x60, RZ, 0x3c, !PT ;  /* 0x00000060120e7812 */ /* 0x008fe400078e3cff */
[----:B------:R3:W-:Y:S01]  /*3c10*/  LDGSTS.E [R17+0x4000], desc[UR16][R248.64], !P6 ;  /* 0x04000000f8117fae */ /* 0x0007e2000f121850 */
[----:B------:R-:W-:-:S03]  /*3c20*/  IMAD.WIDE R208, R5, 0x4, R236 ;  /* 0x0000000405d07825 */ /* 0x000fc600078e02ec */
[----:B------:R1:W-:Y:S01]  /*3c30*/  STL [R1+0x5f4], R3 ;  /* 0x0005f40301007387 */ /* 0x0003e20000100800 */
[----:B------:R-:W-:-:S03]  /*3c40*/  IMAD.WIDE R212, R5, 0x4, R238 ;  /* 0x0000000405d47825 */ /* 0x000fc600078e02ee */
[----:B------:R3:W-:Y:S01]  /*3c50*/  LDGSTS.E [R17+0x8000], desc[UR16][R228.64], !P6 ;  /* 0x08000000e4117fae */ /* 0x0007e2000f121850 */
[C---:B----4-:R-:W-:Y:S02]  /*3c60*/  IMAD R13, R2.reuse, 0x17, RZ ;  /* 0x00000017020d7824 */ /* 0x050fe400078e02ff */
[----:B------:R-:W-:Y:S01]  /*3c70*/  IMAD R12, R2, 0x18, RZ ;  /* 0x00000018020c7824 */ /* 0x000fe200078e02ff */
[----:B------:R-:W-:Y:S01]  /*3c80*/  LDGSTS.E [R17+0xc000], desc[UR16][R232.64], !P6 ;  /* 0x0c000000e8117fae */ /* 0x000fe2000f121850 */
[----:B------:R-:W-:Y:S01]  /*3c90*/  ISETP.GE.U32.AND P6, PT, R0, 0x7fffffcd, PT ;  /* 0x7fffffcd0000780c */ /* 0x000fe20003fc6070 */
[----:B-1----:R-:W-:Y:S02]  /*3ca0*/  IMAD R3, R2, 0xe, RZ ;  /* 0x0000000e02037824 */ /* 0x002fe400078e02ff */
[----:B------:R-:W-:Y:S01]  /*3cb0*/  VIADD R0, R8, 0xffffffeb ;  /* 0xffffffeb08007836 */ /* 0x000fe20000000000 */
[----:B------:R-:W-:Y:S01]  /*3cc0*/  LDGSTS.E [R17+0x4], desc[UR16][R230.64], !P5 ;  /* 0x00004000e6117fae */ /* 0x000fe2000e921850 */
[----:B------:R-:W-:-:S03]  /*3cd0*/  IMAD.WIDE R224, R3, 0x4, R6 ;  /* 0x0000000403e07825 */ /* 0x000fc600078e0206 */
[----:B------:R-:W-:Y:S01]  /*3ce0*/  STL.64 [R1+0x9c8], R248 ;  /* 0x0009c8f801007387 */ /* 0x000fe20000100a00 */
[----:B------:R-:W-:-:S03]  /*3cf0*/  IMAD.WIDE R206, R3, 0x4, R234 ;  /* 0x0000000403ce7825 */ /* 0x000fc600078e02ea */
[----:B------:R-:W-:Y:S01]  /*3d00*/  LDGSTS.E [R17+0x4004], desc[UR16][R214.64], !P5 ;  /* 0x04004000d6117fae */ /* 0x000fe2000e921850 */
[----:B------:R-:W-:-:S03]  /*3d10*/  IMAD.WIDE R216, R3, 0x4, R236 ;  /* 0x0000000403d87825 */ /* 0x000fc600078e02ec */
[----:B------:R-:W-:Y:S01]  /*3d20*/  STL.64 [R1+0x9d0], R228 ;  /* 0x0009d0e401007387 */ /* 0x000fe20000100a00 */
[----:B------:R-:W-:-:S03]  /*3d30*/  IMAD.WIDE R220, R3, 0x4, R238 ;  /* 0x0000000403dc7825 */ /* 0x000fc600078e02ee */
[----:B------:R-:W-:Y:S01]  /*3d40*/  LDGSTS.E [R17+0x8004], desc[UR16][R222.64], !P5 ;  /* 0x08004000de117fae */ /* 0x000fe2000e921850 */
[----:B------:R-:W-:-:S03]  /*3d50*/  IMAD.WIDE R156, R13, 0x4, R6 ;  /* 0x000000040d9c7825 */ /* 0x000fc600078e0206 */
[----:B------:R1:W-:Y:S01]  /*3d60*/  STL [R1+0x5f0], R3 ;  /* 0x0005f00301007387 */ /* 0x0003e20000100800 */
[----:B------:R-:W-:-:S03]  /*3d70*/  IMAD.WIDE R118, R13, 0x4, R234 ;  /* 0x000000040d767825 */ /* 0x000fc600078e02ea */
[----:B------:R-:W-:Y:S01]  /*3d80*/  LDGSTS.E [R17+0xc004], desc[UR16][R226.64], !P5 ;  /* 0x0c004000e2117fae */ /* 0x000fe2000e921850 */
[----:B------:R-:W-:Y:S01]  /*3d90*/  ISETP.GE.U32.AND P5, PT, R0, 0x7fffffcc, PT ;  /* 0x7fffffcc0000780c */ /* 0x000fe20003fa6070 */
[----:B------:R-:W-:Y:S02]  /*3da0*/  VIADD R0, R8, 0xffffffea ;  /* 0xffffffea08007836 */ /* 0x000fe40000000000 */
[----:B------:R-:W-:Y:S01]  /*3db0*/  LDGSTS.E [R17+0x8], desc[UR16][R224.64], !P3 ;  /* 0x00008000e0117fae */ /* 0x000fe2000d921850 */
[----:B------:R-:W-:-:S03]  /*3dc0*/  IMAD.WIDE R152, R13, 0x4, R236 ;  /* 0x000000040d987825 */ /* 0x000fc600078e02ec */
[----:B------:R-:W-:Y:S01]  /*3dd0*/  LDGSTS.E [R17+0x4008], desc[UR16][R206.64], !P3 ;  /* 0x04008000ce117fae */ /* 0x000fe2000d921850 */
[----:B-1----:R-:W-:Y:S02]  /*3de0*/  IMAD.SHL.U32 R3, R2, 0x10, RZ ;  /* 0x0000001002037824 */ /* 0x002fe400078e00ff */
[----:B------:R-:W-:Y:S01]  /*3df0*/  IMAD.WIDE R144, R13, 0x4, R238 ;  /* 0x000000040d907825 */ /* 0x000fe200078e02ee */
[----:B------:R1:W-:Y:S03]  /*3e00*/  STL [R1+0x5ec], R5 ;  /* 0x0005ec0501007387 */ /* 0x0003e60000100800 */
[C---:B------:R-:W-:Y:S01]  /*3e10*/  IMAD.WIDE R210, R3.reuse, 0x4, R6 ;  /* 0x0000000403d27825 */ /* 0x040fe200078e0206 */
[----:B------:R-:W-:Y:S03]  /*3e20*/  LDGSTS.E [R17+0x8008], desc[UR16][R216.64], !P3 ;  /* 0x08008000d8117fae */ /* 0x000fe6000d921850 */
[----:B------:R-:W-:Y:S01]  /*3e30*/  IMAD.WIDE R190, R3, 0x4, R234 ;  /* 0x0000000403be7825 */ /* 0x000fe200078e02ea */
[----:B------:R-:W-:Y:S01]  /*3e40*/  LDGSTS.E [R17+0xc008], desc[UR16][R220.64], !P3 ;  /* 0x0c008000dc117fae */ /* 0x000fe2000d921850 */
[----:B------:R-:W-:-:S02]  /*3e50*/  ISETP.GE.U32.AND P3, PT, R0, 0x7fffffcb, PT ;  /* 0x7fffffcb0000780c */ /* 0x000fc40003f66070 */
[----:B-1----:R-:W-:Y:S01]  /*3e60*/  LOP3.LUT R5, R18, 0x40, RZ, 0x3c, !PT ;  /* 0x0000004012057812 */ /* 0x002fe200078e3cff */
[----:B------:R1:W-:Y:S01]  /*3e70*/  STL [R1+0x5e8], R3 ;  /* 0x0005e80301007387 */ /* 0x0003e20000100800 */
[----:B------:R-:W-:-:S03]  /*3e80*/  IMAD.WIDE R200, R3, 0x4, R236 ;  /* 0x0000000403c87825 */ /* 0x000fc600078e02ec */
[----:B------:R-:W-:Y:S01]  /*3e90*/  LDGSTS.E [R17+0xc], desc[UR16][R218.64], !P4 ;  /* 0x0000c000da117fae */ /* 0x000fe2000e121850 */
[----:B------:R-:W-:-:S03]  /*3ea0*/  IMAD.WIDE R204, R3, 0x4, R238 ;  /* 0x0000000403cc7825 */ /* 0x000fc600078e02ee */
[----:B------:R-:W-:Y:S01]  /*3eb0*/  LDGSTS.E [R17+0x400c], desc[UR16][R198.64], !P4 ;  /* 0x0400c000c6117fae */ /* 0x000fe2000e121850 */
[----:B------:R-:W-:Y:S02]  /*3ec0*/  VIADD R0, R8, 0xffffffe9 ;  /* 0xffffffe908007836 */ /* 0x000fe40000000000 */
[----:B-1----:R-:W-:Y:S01]  /*3ed0*/  IMAD R3, R2, 0x11, RZ ;  /* 0x0000001102037824 */ /* 0x002fe200078e02ff */
[----:B------:R-:W-:Y:S01]  /*3ee0*/  LDGSTS.E [R17+0x800c], desc[UR16][R208.64], !P4 ;  /* 0x0800c000d0117fae */ /* 0x000fe2000e121850 */
[----:B------:R-:W-:Y:S02]  /*3ef0*/  VIADD R244, R5, UR12 ;  /* 0x0000000c05f47c36 */ /* 0x000fe40008000000 */
[C---:B------:R-:W-:Y:S01]  /*3f00*/  IMAD.WIDE R202, R3.reuse, 0x4, R6 ;  /* 0x0000000403ca7825 */ /* 0x040fe200078e0206 */
[----:B------:R-:W-:Y:S01]  /*3f10*/  LDGSTS.E [R17+0xc00c], desc[UR16][R212.64], !P4 ;  /* 0x0c00c000d4117fae */ /* 0x000fe2000e121850 */
[----:B------:R-:W-:Y:S02]  /*3f20*/  ISETP.GE.U32.AND P4, PT, R0, 0x7fffffca, PT ;  /* 0x7fffffca0000780c */ /* 0x000fe40003f86070 */
[C---:B------:R-:W-:Y:S01]  /*3f30*/  IMAD.WIDE R182, R3.reuse, 0x4, R234 ;  /* 0x0000000403b67825 */ /* 0x040fe200078e02ea */
[----:B------:R1:W-:Y:S03]  /*3f40*/  STL [R1+0x5e4], R3 ;  /* 0x0005e40301007387 */ /* 0x0003e60000100800 */
[C---:B------:R-:W-:Y:S01]  /*3f50*/  IMAD.WIDE R192, R3.reuse, 0x4, R236 ;  /* 0x0000000403c07825 */ /* 0x040fe200078e02ec */
[----:B------:R-:W-:Y:S03]  /*3f60*/  LDGSTS.E [R244], desc[UR16][R210.64], !P2 ;  /* 0x00000000d2f47fae */ /* 0x000fe6000d121850 */
[----:B------:R-:W-:Y:S01]  /*3f70*/  IMAD.WIDE R196, R3, 0x4, R238 ;  /* 0x0000000403c47825 */ /* 0x000fe200078e02ee */
[----:B------:R-:W-:Y:S03]  /*3f80*/  LDGSTS.E [R244+0x4000], desc[UR16][R190.64], !P2 ;  /* 0x04000000bef47fae */ /* 0x000fe6000d121850 */
[----:B-1----:R-:W-:Y:S01]  /*3f90*/  IMAD R3, R2, 0x12, RZ ;  /* 0x0000001202037824 */ /* 0x002fe200078e02ff */
[----:B------:R-:W-:Y:S01]  /*3fa0*/  LDGSTS.E [R244+0x8000], desc[UR16][R200.64], !P2 ;  /* 0x08000000c8f47fae */ /* 0x000fe2000d121850 */
[----:B------:R-:W-:-:S02]  /*3fb0*/  VIADD R0, R8, 0xffffffe8 ;  /* 0xffffffe808007836 */ /* 0x000fc40000000000 */
[----:B------:R-:W-:Y:S01]  /*3fc0*/  IMAD R5, R2, 0x13, RZ ;  /* 0x0000001302057824 */ /* 0x000fe200078e02ff */
[----:B------:R-:W-:Y:S01]  /*3fd0*/  LDGSTS.E [R244+0xc000], desc[UR16][R204.64], !P2 ;  /* 0x0c000000ccf47fae */ /* 0x000fe2000d121850 */
[C---:B------:R-:W-:Y:S01]  /*3fe0*/  IMAD.WIDE R194, R3.reuse, 0x4, R6 ;  /* 0x0000000403c27825 */ /* 0x040fe200078e0206 */
[----:B------:R-:W-:Y:S02]  /*3ff0*/  ISETP.GE.U32.AND P2, PT, R0, 0x7fffffc9, PT ;  /* 0x7fffffc90000780c */ /* 0x000fe40003f46070 */
[----:B------:R1:W-:Y:S01]  /*4000*/  STL [R1+0x5e0], R3 ;  /* 0x0005e00301007387 */ /* 0x0003e20000100800 */
[----:B------:R-:W-:-:S03]  /*4010*/  IMAD.WIDE R168, R3, 0x4, R234 ;  /* 0x0000000403a87825 */ /* 0x000fc600078e02ea */
[----:B------:R-:W-:Y:S01]  /*4020*/  LDGSTS.E [R244+0x4], desc[UR16][R202.64], !P0 ;  /* 0x00004000caf47fae */ /* 0x000fe2000c121850 */
[----:B------:R-:W-:-:S03]  /*4030*/  IMAD.WIDE R184, R3, 0x4, R236 ;  /* 0x0000000403b87825 */ /* 0x000fc600078e02ec */
[----:B------:R-:W-:Y:S01]  /*4040*/  LDGSTS.E [R244+0x4004], desc[UR16][R182.64], !P0 ;  /* 0x04004000b6f47fae */ /* 0x000fe2000c121850 */
[----:B------:R-:W-:-:S03]  /*4050*/  IMAD.WIDE R188, R3, 0x4, R238 ;  /* 0x0000000403bc7825 */ /* 0x000fc600078e02ee */
[----:B------:R-:W-:Y:S01]  /*4060*/  LDGSTS.E [R244+0x8004], desc[UR16][R192.64], !P0 ;  /* 0x08004000c0f47fae */ /* 0x000fe2000c121850 */
[----:B-1----:R-:W-:Y:S02]  /*4070*/  IMAD R3, R2, 0x14, RZ ;  /* 0x0000001402037824 */ /* 0x002fe400078e02ff */
[----:B------:R-:W-:Y:S01]  /*4080*/  VIADD R0, R8, 0xffffffe7 ;  /* 0xffffffe708007836 */ /* 0x000fe20000000000 */
[----:B------:R1:W-:Y:S01]  /*4090*/  STL [R1+0x5dc], R5 ;  /* 0x0005dc0501007387 */ /* 0x0003e20000100800 */
[----:B------:R-:W-:-:S03]  /*40a0*/  IMAD.WIDE R186, R5, 0x4, R6 ;  /* 0x0000000405ba7825 */ /* 0x000fc600078e0206 */
[----:B------:R-:W-:Y:S01]  /*40b0*/  LDGSTS.E [R244+0xc004], desc[UR16][R196.64], !P0 ;  /* 0x0c004000c4f47fae */ /* 0x000fe2000c121850 */
[C---:B------:R-:W-:Y:S01]  /*40c0*/  IMAD.WIDE R162, R5.reuse, 0x4, R234 ;  /* 0x0000000405a27825 */ /* 0x040fe200078e02ea */
[----:B------:R-:W-:Y:S02]  /*40d0*/  ISETP.GE.U32.AND P0, PT, R0, 0x7fffffc8, PT ;  /* 0x7fffffc80000780c */ /* 0x000fe40003f06070 */
[----:B------:R-:W-:Y:S01]  /*40e0*/  LDGSTS.E [R244+0x8], desc[UR16][R194.64], !P1 ;  /* 0x00008000c2f47fae */ /* 0x000fe2000c921850 */
[----:B------:R-:W-:-:S03]  /*40f0*/  IMAD.WIDE R176, R5, 0x4, R236 ;  /* 0x0000000405b07825 */ /* 0x000fc600078e02ec */
[----:B------:R4:W-:Y:S01]  /*4100*/  STL [R1+0x5d8], R3 ;  /* 0x0005d80301007387 */ /* 0x0009e20000100800 */
[----:B------:R-:W-:Y:S01]  /*4110*/  IMAD.WIDE R180, R5, 0x4, R238 ;  /* 0x0000000405b47825 */ /* 0x000fe200078e02ee */
[----:B-1----:R-:W-:Y:S02]  /*4120*/  LOP3.LUT R5, R18, 0x50, RZ, 0x3c, !PT ;  /* 0x0000005012057812 */ /* 0x002fe400078e3cff */
[----:B------:R-:W-:Y:S01]  /*4130*/  LDGSTS.E [R244+0x4008], desc[UR16][R168.64], !P1 ;  /* 0x04008000a8f47fae */ /* 0x000fe2000c921850 */
[----:B------:R-:W-:Y:S01]  /*4140*/  IMAD.WIDE R178, R3, 0x4, R6 ;  /* 0x0000000403b27825 */ /* 0x000fe200078e0206 */
[----:B------:R-:W-:Y:S02]  /*4150*/  IADD3 R245, R5, UR12, RZ ;  /* 0x0000000c05f57c10 */ /* 0x000fe4000fffe0ff */
[----:B------:R-:W-:Y:S01]  /*4160*/  LDGSTS.E [R244+0x8008], desc[UR16][R184.64], !P1 ;  /* 0x08008000b8f47fae */ /* 0x000fe2000c921850 */
[----:B------:R-:W-:-:S03]  /*4170*/  IMAD.WIDE R102, R3, 0x4, R234 ;  /* 0x0000000403667825 */ /* 0x000fc600078e02ea */
[----:B------:R-:W-:Y:S01]  /*4180*/  LDGSTS.E [R244+0xc008], desc[UR16][R188.64], !P1 ;  /* 0x0c008000bcf47fae */ /* 0x000fe2000c921850 */
[----:B------:R-:W-:-:S03]  /*4190*/  IMAD.WIDE R174, R3, 0x4, R236 ;  /* 0x0000000403ae7825 */ /* 0x000fc600078e02ec */
[----:B------:R-:W-:Y:S01]  /*41a0*/  LDGSTS.E [R244+0xc], desc[UR16][R186.64], !P6 ;  /* 0x0000c000baf47fae */ /* 0x000fe2000f121850 */
[----:B------:R-:W-:-:S03]  /*41b0*/  IMAD.WIDE R172, R3, 0x4, R238 ;  /* 0x0000000403ac7825 */ /* 0x000fc600078e02ee */
[----:B------:R-:W-:Y:S01]  /*41c0*/  LDGSTS.E [R244+0x400c], desc[UR16][R162.64], !P6 ;  /* 0x0400c000a2f47fae */ /* 0x000fe2000f121850 */
[----:B----4-:R-:W-:Y:S02]  /*41d0*/  IMAD R3, R2, 0x15, RZ ;  /* 0x0000001502037824 */ /* 0x010fe400078e02ff */
[----:B------:R-:W-:Y:S01]  /*41e0*/  VIADD R0, R8, 0xffffffe6 ;  /* 0xffffffe608007836 */ /* 0x000fe20000000000 */
[----:B------:R-:W-:Y:S01]  /*41f0*/  LDGSTS.E [R244+0x800c], desc[UR16][R176.64], !P6 ;  /* 0x0800c000b0f47fae */ /* 0x000fe2000f121850 */
[----:B------:R-:W-:-:S03]  /*4200*/  IMAD.WIDE R170, R3, 0x4, R6 ;  /* 0x0000000403aa7825 */ /* 0x000fc600078e0206 */
[----:B------:R1:W-:Y:S01]  /*4210*/  STL [R1+0x5d4], R3 ;  /* 0x0005d40301007387 */ /* 0x0003e20000100800 */
[C---:B------:R-:W-:Y:S01]  /*4220*/  IMAD.WIDE R166, R3.reuse, 0x4, R234 ;  /* 0x0000000403a67825 */ /* 0x040fe200078e02ea */
[----:B------:R-:W-:Y:S02]  /*4230*/  ISETP.GE.U32.AND P1, PT, R0, 0x7fffffc7, PT ;  /* 0x7fffffc70000780c */ /* 0x000fe40003f26070 */
[----:B------:R-:W-:Y:S01]  /*4240*/  LDGSTS.E [R244+0xc00c], desc[UR16][R180.64], !P6 ;  /* 0x0c00c000b4f47fae */ /* 0x000fe2000f121850 */
[----:B------:R-:W-:-:S03]  /*4250*/  IMAD.WIDE R150, R3, 0x4, R236 ;  /* 0x0000000403967825 */ /* 0x000fc600078e02ec */
[----:B------:R-:W-:Y:S01]  /*4260*/  LDGSTS.E [R245], desc[UR16][R178.64], !P5 ;  /* 0x00000000b2f57fae */ /* 0x000fe2000e921850 */
[----:B------:R-:W-:-:S03]  /*4270*/  IMAD.WIDE R160, R3, 0x4, R238 ;  /* 0x0000000403a07825 */ /* 0x000fc600078e02ee */
[----:B------:R-:W-:Y:S01]  /*4280*/  LDGSTS.E [R245+0x4000], desc[UR16][R102.64], !P5 ;  /* 0x0400000066f57fae */ /* 0x000fe2000e921850 */
[----:B-1----:R-:W-:Y:S02]  /*4290*/  IMAD R3, R2, 0x16, RZ ;  /* 0x0000001602037824 */ /* 0x002fe400078e02ff */
[----:B------:R-:W-:Y:S01]  /*42a0*/  VIADD R0, R8, 0xffffffe5 ;  /* 0xffffffe508007836 */ /* 0x000fe20000000000 */
[----:B------:R-:W-:Y:S01]  /*42b0*/  LDGSTS.E [R245+0x8000], desc[UR16][R174.64], !P5 ;  /* 0x08000000aef57fae */ /* 0x000fe2000e921850 */
[----:B------:R-:W-:-:S03]  /*42c0*/  IMAD.WIDE R164, R3, 0x4, R6 ;  /* 0x0000000403a47825 */ /* 0x000fc600078e0206 */
[----:B------:R-:W-:Y:S01]  /*42d0*/  LDGSTS.E [R245+0xc000], desc[UR16][R172.64], !P5 ;  /* 0x0c000000acf57fae */ /* 0x000fe2000e921850 */
[C---:B------:R-:W-:Y:S01]  /*42e0*/  IMAD.WIDE R158, R3.reuse, 0x4, R234 ;  /* 0x00000004039e7825 */ /* 0x040fe200078e02ea */
[----:B------:R-:W-:Y:S02]  /*42f0*/  ISETP.GE.U32.AND P6, PT, R0, 0x7fffffc6, PT ;  /* 0x7fffffc60000780c */ /* 0x000fe40003fc6070 */
[----:B------:R-:W-:Y:S01]  /*4300*/  LDGSTS.E [R245+0x4], desc[UR16][R170.64], !P3 ;  /* 0x00004000aaf57fae */ /* 0x000fe2000d921850 */
[----:B------:R-:W-:-:S03]  /*4310*/  IMAD.WIDE R154, R3, 0x4, R236 ;  /* 0x00000004039a7825 */ /* 0x000fc600078e02ec */
[----:B------:R-:W-:Y:S01]  /*4320*/  LDGSTS.E [R245+0x4004], desc[UR16][R166.64], !P3 ;  /* 0x04004000a6f57fae */ /* 0x000fe2000d921850 */
[----:B------:R-:W-:Y:S02]  /*4330*/  VIADD R0, R8, 0xffffffe4 ;  /* 0xffffffe408007836 */ /* 0x000fe40000000000 */
[----:B------:R-:W-:Y:S01]  /*4340*/  IMAD.WIDE R146, R3, 0x4, R238 ;  /* 0x0000000403927825 */ /* 0x000fe200078e02ee */
[----:B------:R-:W-:Y:S02]  /*4350*/  LDGSTS.E [R245+0x8004], desc[UR16][R150.64], !P3 ;  /* 0x0800400096f57fae */ /* 0x000fe4000d921850 */
[----:B------:R-:W-:Y:S01]  /*4360*/  ISETP.GE.U32.AND P5, PT, R0, 0x7fffffc5, PT ;  /* 0x7fffffc50000780c */ /* 0x000fe20003fa6070 */
[----:B------:R-:W-:Y:S01]  /*4370*/  VIADD R246, R14, UR12 ;  /* 0x0000000c0ef67c36 */ /* 0x000fe20008000000 */
[----:B------:R-:W-:Y:S01]  /*4380*/  LDGSTS.E [R245+0xc004], desc[UR16][R160.64], !P3 ;  /* 0x0c004000a0f57fae */ /* 0x000fe2000d921850 */
[----:B------:R-:W-:Y:S01]  /*4390*/  IMAD.WIDE R148, R12, 0x4, R6 ;  /* 0x000000040c947825 */ /* 0x000fe200078e0206 */
[----:B------:R-:W1:Y:S02]  /*43a0*/  LDC R14, c[0x0][0x230] ;  /* 0x00008c00ff0e7b82 */ /* 0x000e640000000800 */
[----:B------:R-:W-:Y:S01]  /*43b0*/  LDGSTS.E [R245+0x8], desc[UR16][R164.64], !P4 ;  /* 0x00008000a4f57fae */ /* 0x000fe2000e121850 */
[----:B------:R-:W-:-:S02]  /*43c0*/  VIADD R0, R8, 0xffffffe3 ;  /* 0xffffffe308007836 */ /* 0x000fc40000000000 */
[----:B------:R-:W-:Y:S01]  /*43d0*/  IMAD.WIDE R142, R12, 0x4, R234 ;  /* 0x000000040c8e7825 */ /* 0x000fe200078e02ea */
[----:B------:R-:W-:Y:S02]  /*43e0*/  LDGSTS.E [R245+0x4008], desc[UR16][R158.64], !P4 ;  /* 0x040080009ef57fae */ /* 0x000fe4000e121850 */
[----:B------:R-:W-:Y:S01]  /*43f0*/  ISETP.GE.U32.AND P3, PT, R0, 0x7fffffc4, PT ;  /* 0x7fffffc40000780c */ /* 0x000fe20003f66070 */
[C---:B------:R-:W-:Y:S01]  /*4400*/  IMAD.WIDE R138, R12.reuse, 0x4, R236 ;  /* 0x000000040c8a7825 */ /* 0x040fe200078e02ec */
[----:B------:R-:W-:Y:S03]  /*4410*/  LDGSTS.E [R245+0x8008], desc[UR16][R154.64], !P4 ;  /* 0x080080009af57fae */ /* 0x000fe6000e121850 */
[----:B------:R-:W-:Y:S01]  /*4420*/  IMAD.WIDE R140, R12, 0x4, R238 ;  /* 0x000000040c8c7825 */ /* 0x000fe200078e02ee */
[----:B------:R-:W-:Y:S03]  /*4430*/  LDGSTS.E [R245+0xc008], desc[UR16][R146.64], !P4 ;  /* 0x0c00800092f57fae */ /* 0x000fe6000e121850 */
[C---:B------:R-:W-:Y:S01]  /*4440*/  VIADD R0, R8.reuse, 0xffffffe2 ;  /* 0xffffffe208007836 */ /* 0x040fe20000000000 */
[----:B------:R-:W-:Y:S01]  /*4450*/  LDGSTS.E [R245+0xc], desc[UR16][R156.64], !P2 ;  /* 0x0000c0009cf57fae */ /* 0x000fe2000d121850 */
[----:B------:R-:W-:-:S02]  /*4460*/  VIADD R5, R8, 0xffffffe1 ;  /* 0xffffffe108057836 */ /* 0x000fc40000000000 */
[----:B------:R-:W-:Y:S01]  /*4470*/  VIADD R8, R8, 0xffffffe0 ;  /* 0xffffffe008087836 */ /* 0x000fe20000000000 */
[----:B------:R-:W-:Y:S01]  /*4480*/  LDGSTS.E [R245+0x400c], desc[UR16][R118.64], !P2 ;  /* 0x0400c00076f57fae */ /* 0x000fe2000d121850 */
[----:B------:R-:W-:Y:S01]  /*4490*/  ISETP.GE.U32.AND P4, PT, R0, 0x7fffffc3, PT ;  /* 0x7fffffc30000780c */ /* 0x000fe20003f86070 */
[----:B------:R-:W-:Y:S02]  /*44a0*/  IMAD R15, R2, 0x1d, RZ ;  /* 0x0000001d020f7824 */ /* 0x000fe400078e02ff */
[----:B------:R4:W-:Y:S01]  /*44b0*/  STL [R1+0x5d0], R3 ;  /* 0x0005d00301007387 */ /* 0x0009e20000100800 */
[----:B--2---:R-:W-:Y:S02]  /*44c0*/  IMAD.MOV.U32 R250, RZ, RZ, R84 ;  /* 0x000000fffffa7224 */ /* 0x004fe400078e0054 */
[C---:B------:R-:W-:Y:S01]  /*44d0*/  IMAD.WIDE R104, R15.reuse, 0x4, R6 ;  /* 0x000000040f687825 */ /* 0x040fe200078e0206 */
[----:B------:R-:W-:Y:S03]  /*44e0*/  LDGSTS.E [R245+0x800c], desc[UR16][R152.64], !P2 ;  /* 0x0800c00098f57fae */ /* 0x000fe6000d121850 */
[----:B------:R-:W-:Y:S01]  /*44f0*/  IMAD.WIDE R100, R15, 0x4, R236 ;  /* 0x000000040f647825 */ /* 0x000fe200078e02ec */
[----:B------:R-:W-:Y:S01]  /*4500*/  LDGSTS.E [R245+0xc00c], desc[UR16][R144.64], !P2 ;  /* 0x0c00c00090f57fae */ /* 0x000fe2000d121850 */
[----:B------:R-:W-:-:S02]  /*4510*/  ISETP.GE.AND P2, PT, R16, UR4, PT ;  /* 0x0000000410007c0c */ /* 0x000fc4000bf46270 */
[----:B----4-:R-:W-:Y:S01]  /*4520*/  IMAD R3, R2, 0x19, RZ ;  /* 0x0000001902037824 */ /* 0x010fe200078e02ff */
[----:B------:R-:W-:Y:S01]  /*4530*/  LDGSTS.E [R246], desc[UR16][R148.64], !P0 ;  /* 0x0000000094f67fae */ /* 0x000fe2000c121850 */
[----:B------:R-:W-:-:S03]  /*4540*/  IMAD.WIDE R96, R15, 0x4, R238 ;  /* 0x000000040f607825 */ /* 0x000fc600078e02ee */
[----:B------:R-:W-:Y:S01]  /*4550*/  LDGSTS.E [R246+0x4000], desc[UR16][R142.64], !P0 ;  /* 0x040000008ef67fae */ /* 0x000fe2000c121850 */
[----:B------:R-:W-:-:S03]  /*4560*/  IMAD.WIDE R136, R3, 0x4, R6 ;  /* 0x0000000403887825 */ /* 0x000fc600078e0206 */
[----:B------:R-:W-:Y:S01]  /*4570*/  LDGSTS.E [R246+0x8000], desc[UR16][R138.64], !P0 ;  /* 0x080000008af67fae */ /* 0x000fe2000c121850 */
[----:B------:R-:W-:-:S03]  /*4580*/  IMAD.WIDE R132, R3, 0x4, R234 ;  /* 0x0000000403847825 */ /* 0x000fc600078e02ea */
[----:B------:R-:W-:Y:S01]  /*4590*/  LDGSTS.E [R246+0xc000], desc[UR16][R140.64], !P0 ;  /* 0x0c0000008cf67fae */ /* 0x000fe2000c121850 */
[----:B------:R-:W-:Y:S01]  /*45a0*/  ISETP.GT.AND P0, PT, R247, 0x1f, PT ;  /* 0x0000001ff700780c */ /* 0x000fe20003f04270 */
[C---:B------:R-:W-:Y:S02]  /*45b0*/  IMAD.WIDE R134, R3.reuse, 0x4, R236 ;  /* 0x0000000403867825 */ /* 0x040fe400078e02ec */
[----:B------:R2:W-:Y:S01]  /*45c0*/  STL [R1+0x5cc], R13 ;  /* 0x0005cc0d01007387 */ /* 0x0005e20000100800 */
[----:B------:R-:W-:Y:S01]  /*45d0*/  SEL R0, RZ, 0x4, !P0 ;  /* 0x00000004ff007807 */ /* 0x000fe20004000000 */
[----:B------:R-:W-:Y:S01]  /*45e0*/  IMAD.WIDE R130, R3, 0x4, R238 ;  /* 0x0000000403827825 */ /* 0x000fe200078e02ee */
[----:B------:R-:W-:Y:S01]  /*45f0*/  ISETP.GE.U32.AND P0, PT, R5, 0x7fffffc2, PT ;  /* 0x7fffffc20500780c */ /* 0x000fe20003f06070 */
[----:B------:R4:W-:Y:S01]  /*4600*/  STL [R1+0x5c8], R12 ;  /* 0x0005c80c01007387 */ /* 0x0009e20000100800 */
[----:B------:R-:W-:Y:S01]  /*4610*/  SEL R5, R0, RZ, !P2 ;  /* 0x000000ff00057207 */ /* 0x000fe20005000000 */
[----:B------:R-:W-:Y:S01]  /*4620*/  IMAD.MOV.U32 R251, RZ, RZ, R85 ;  /* 0x000000fffffb7224 */ /* 0x000fe200078e0055 */
[----:B------:R-:W-:Y:S01]  /*4630*/  ISETP.GE.U32.AND P2, PT, R8, 0x7fffffc1, PT ;  /* 0x7fffffc10800780c */ /* 0x000fe20003f46070 */
[----:B------:R1:W-:Y:S01]  /*4640*/  STL [R1+0x5c4], R3 ;  /* 0x0005c40301007387 */ /* 0x0003e20000100800 */
[----:B---3--:R-:W-:-:S02]  /*4650*/  IMAD.MOV.U32 R248, RZ, RZ, R250 ;  /* 0x000000fffff87224 */ /* 0x008fc400078e00fa */
[C---:B--2---:R-:W-:Y:S01]  /*4660*/  IMAD R13, R2.reuse, 0x1e, RZ ;  /* 0x0000001e020d7824 */ /* 0x044fe200078e02ff */
[----:B------:R-:W-:Y:S01]  /*4670*/  LDGSTS.E [R246+0x4], desc[UR16][R136.64], !P1 ;  /* 0x0000400088f67fae */ /* 0x000fe2000c921850 */
[----:B------:R-:W-:Y:S01]  /*4680*/  MOV R249, R251 ;  /* 0x000000fb00f97202 */ /* 0x000fe20000000f00 */
[----:B----4-:R-:W-:Y:S02]  /*4690*/  IMAD R12, R2, 0x1b, RZ ;  /* 0x0000001b020c7824 */ /* 0x010fe400078e02ff */
[----:B------:R-:W-:Y:S01]  /*46a0*/  LDGSTS.E [R246+0x4004], desc[UR16][R132.64], !P1 ;  /* 0x0400400084f67fae */ /* 0x000fe2000c921850 */
[----:B------:R-:W-:-:S03]  /*46b0*/  IMAD.WIDE R88, R13, 0x4, R6 ;  /* 0x000000040d587825 */ /* 0x000fc600078e0206 */
[----:B------:R-:W-:Y:S01]  /*46c0*/  LDGSTS.E [R246+0x8004], desc[UR16][R134.64], !P1 ;  /* 0x0800400086f67fae */ /* 0x000fe2000c921850 */
[----:B-1----:R-:W-:Y:S02]  /*46d0*/  IMAD R3, R2, 0x1a, RZ ;  /* 0x0000001a02037824 */ /* 0x002fe400078e02ff */
[--C-:B------:R-:W-:Y:S01]  /*46e0*/  IMAD.WIDE R112, R12, 0x4, R6.reuse ;  /* 0x000000040c707825 */ /* 0x100fe200078e0206 */
[----:B------:R-:W-:Y:S01]  /*46f0*/  LDGSTS.E [R246+0xc004], desc[UR16][R130.64], !P1 ;  /* 0x0c00400082f67fae */ /* 0x000fe2000c921850 */
[----:B------:R-:W-:Y:S02]  /*4700*/  ISETP.GE.AND P1, PT, R16, R8, PT ;  /* 0x000000081000720c */ /* 0x000fe40003f26270 */
[C---:B------:R-:W-:Y:S01]  /*4710*/  IMAD.WIDE R110, R3.reuse, 0x4, R6 ;  /* 0x00000004036e7825 */ /* 0x040fe200078e0206 */
[----:B------:R-:W1:Y:S01]  /*4720*/  LDC R8, c[0x0][0x230] ;  /* 0x00008c00ff087b82 */ /* 0x000e620000000800 */
[----:B------:R-:W-:Y:S01]  /*4730*/  SEL R0, RZ, 0x4, P1 ;  /* 0x00000004ff007807 */ /* 0x000fe20000800000 */
[----:B------:R2:W-:Y:S01]  /*4740*/  STL [R1+0x5c0], R3 ;  /* 0x0005c00301007387 */ /* 0x0005e20000100800 */
[----:B------:R-:W-:Y:S01]  /*4750*/  IMAD.WIDE R126, R3, 0x4, R234 ;  /* 0x00000004037e7825 */ /* 0x000fe200078e02ea */
[----:B------:R-:W-:-:S02]  /*4760*/  ISETP.GT.AND P1, PT, R247, 0x3f, PT ;  /* 0x0000003ff700780c */ /* 0x000fc40003f24270 */
[----:B------:R-:W-:Y:S01]  /*4770*/  LDGSTS.E [R246+0x8], desc[UR16][R110.64], !P6 ;  /* 0x000080006ef67fae */ /* 0x000fe2000f121850 */
[C---:B------:R-:W-:Y:S01]  /*4780*/  IMAD.WIDE R128, R3.reuse, 0x4, R236 ;  /* 0x0000000403807825 */ /* 0x040fe200078e02ec */
[----:B------:R-:W-:Y:S02]  /*4790*/  SEL R0, R0, RZ, P1 ;  /* 0x000000ff00007207 */ /* 0x000fe40000800000 */
[----:B------:R-:W-:Y:S01]  /*47a0*/  LDGSTS.E [R246+0x4008], desc[UR16][R126.64], !P6 ;  /* 0x040080007ef67fae */ /* 0x000fe2000f121850 */
[----:B------:R-:W-:Y:S01]  /*47b0*/  IMAD.WIDE R120, R3, 0x4, R238 ;  /* 0x0000000403787825 */ /* 0x000fe200078e02ee */
[----:B------:R-:W-:Y:S02]  /*47c0*/  ISETP.NE.U32.AND P1, PT, R0, RZ, PT ;  /* 0x000000ff0000720c */ /* 0x000fe40003f25070 */
[----:B------:R-:W-:Y:S01]  /*47d0*/  LDGSTS.E [R246+0x8008], desc[UR16][R128.64], !P6 ;  /* 0x0800800080f67fae */ /* 0x000fe2000f121850 */
[----:B--2---:R-:W-:Y:S01]  /*47e0*/  IMAD R3, R2, 0x1c, RZ ;  /* 0x0000001c02037824 */ /* 0x004fe200078e02ff */
[----:B------:R-:W-:Y:S01]  /*47f0*/  LOP3.LUT R16, R82, 0x40, RZ, 0x3c, !PT ;  /* 0x0000004052107812 */ /* 0x000fe200078e3cff */
[----:B------:R-:W-:Y:S01]  /*4800*/  IMAD.WIDE R122, R12, 0x4, R234 ;  /* 0x000000040c7a7825 */ /* 0x000fe200078e02ea */
[----:B------:R-:W-:Y:S01]  /*4810*/  LDGSTS.E [R246+0xc008], desc[UR16][R120.64], !P6 ;  /* 0x0c00800078f67fae */ /* 0x000fe2000f121850 */
[----:B------:R-:W-:-:S02]  /*4820*/  ISETP.NE.U32.AND P6, PT, R5, RZ, PT ;  /* 0x000000ff0500720c */ /* 0x000fc40003fc5070 */
[----:B------:R-:W-:Y:S01]  /*4830*/  LOP3.LUT R5, R18, 0x70, RZ, 0x3c, !PT ;  /* 0x0000007012057812 */ /* 0x000fe200078e3cff */
[----:B------:R2:W-:Y:S01]  /*4840*/  STL [R1+0x5bc], R12 ;  /* 0x0005bc0c01007387 */ /* 0x0005e20000100800 */
[----:B------:R-:W-:-:S03]  /*4850*/  IMAD.WIDE R124, R12, 0x4, R236 ;  /* 0x000000040c7c7825 */ /* 0x000fc600078e02ec */
[----:B------:R3:W-:Y:S01]  /*4860*/  STL [R1+0x5b8], R3 ;  /* 0x0005b80301007387 */ /* 0x0007e20000100800 */
[----:B------:R-:W-:Y:S02]  /*4870*/  VIADD R0, R9, 0xffffffdf ;  /* 0xffffffdf09007836 */ /* 0x000fe40000000000 */
[----:B------:R-:W-:Y:S01]  /*4880*/  IMAD.WIDE R116, R12, 0x4, R238 ;  /* 0x000000040c747825 */ /* 0x000fe200078e02ee */
[----:B------:R-:W-:Y:S01]  /*4890*/  LDGSTS.E [R246+0xc], desc[UR16][R112.64], !P5 ;  /* 0x0000c00070f67fae */ /* 0x000fe2000e921850 */
[----:B--2---:R-:W2:Y:S02]  /*48a0*/  LDC R12, c[0x0][0x230] ;  /* 0x00008c00ff0c7b82 */ /* 0x004ea40000000800 */
[C---:B------:R-:W-:Y:S01]  /*48b0*/  IMAD.WIDE R108, R3.reuse, 0x4, R6 ;  /* 0x00000004036c7825 */ /* 0x040fe200078e0206 */
[----:B------:R-:W-:Y:S03]  /*48c0*/  LDGSTS.E [R246+0x400c], desc[UR16][R122.64], !P5 ;  /* 0x0400c0007af67fae */ /* 0x000fe6000e921850 */
[C---:B------:R-:W-:Y:S01]  /*48d0*/  IMAD.WIDE R114, R3.reuse, 0x4, R234 ;  /* 0x0000000403727825 */ /* 0x040fe200078e02ea */
[----:B------:R-:W-:Y:S03]  /*48e0*/  LDGSTS.E [R246+0x800c], desc[UR16][R124.64], !P5 ;  /* 0x0800c0007cf67fae */ /* 0x000fe6000e921850 */
[----:B------:R-:W-:Y:S01]  /*48f0*/  IMAD.WIDE R98, R3, 0x4, R236 ;  /* 0x0000000403627825 */ /* 0x000fe200078e02ec */
[----:B------:R-:W-:Y:S01]  /*4900*/  LDGSTS.E [R246+0xc00c], desc[UR16][R116.64], !P5 ;  /* 0x0c00c00074f67fae */ /* 0x000fe2000e921850 */
[----:B------:R-:W-:-:S02]  /*4910*/  ISETP.GE.U32.AND P5, PT, R0, 0x7fffffc0, PT ;  /* 0x7fffffc00000780c */ /* 0x000fc40003fa6070 */
[----:B------:R-:W-:Y:S01]  /*4920*/  IMAD.WIDE R106, R3, 0x4, R238 ;  /* 0x00000004036a7825 */ /* 0x000fe200078e02ee */
[----:B------:R-:W-:Y:S03]  /*4930*/  STL [R1+0x588], R15 ;  /* 0x0005880f01007387 */ /* 0x000fe60000100800 */
[----:B------:R-:W-:Y:S01]  /*4940*/  VIADD R5, R5, UR12 ;  /* 0x0000000c05057c36 */ /* 0x000fe20008000000 */
[----:B------:R4:W-:Y:S01]  /*4950*/  STL [R1+0x970], R16 ;  /* 0x0009701001007387 */ /* 0x0009e20000100800 */
[C---:B---3--:R-:W-:Y:S02]  /*4960*/  IMAD R3, R2.reuse, 0x1f, RZ ;  /* 0x0000001f02037824 */ /* 0x048fe400078e02ff */
[----:B------:R-:W-:Y:S01]  /*4970*/  IMAD.SHL.U32 R9, R2, 0x20, RZ ;  /* 0x0000002002097824 */ /* 0x000fe200078e00ff */
[----:B------:R-:W-:Y:S01]  /*4980*/  LDGSTS.E [R5], desc[UR16][R108.64], !P3 ;  /* 0x000000006c057fae */ /* 0x000fe2000d921850 */
[----:B------:R-:W-:-:S03]  /*4990*/  IMAD.WIDE R86, R3, 0x4, R6 ;  /* 0x0000000403567825 */ /* 0x000fc600078e0206 */
[----:B------:R-:W-:Y:S01]  /*49a0*/  LDGSTS.E [R5+0x4000], desc[UR16][R114.64], !P3 ;  /* 0x0400000072057fae */ /* 0x000fe2000d921850 */
        /* <DEDUP_REMOVED lines=8> */
[----:B-1----:R-:W-:Y:S02]  /*4a30*/  VIADD R0, R8, 0xffffffde ;  /* 0xffffffde08007836 */ /* 0x002fe40000000000 */
[----:B------:R-:W-:Y:S01]  /*4a40*/  IMAD.WIDE R90, R13, 0x4, R238 ;  /* 0x000000040d5a7825 */ /* 0x000fe200078e02ee */
[----:B------:R-:W-:Y:S02]  /*4a50*/  LDGSTS.E [R5+0x8004], desc[UR16][R100.64], !P4 ;  /* 0x0800400064057fae */ /* 0x000fe4000e121850 */
[----:B------:R-:W-:Y:S01]  /*4a60*/  ISETP.GE.U32.AND P3, PT, R0, 0x7fffffbf, PT ;  /* 0x7fffffbf0000780c */ /* 0x000fe20003f66070 */
[----:B------:R-:W-:Y:S01]  /*4a70*/  VIADD R8, R82, UR12 ;  /* 0x0000000c52087c36 */ /* 0x000fe20008000000 */
[----:B------:R-:W-:Y:S01]  /*4a80*/  LDGSTS.E [R5+0xc004], desc[UR16][R96.64], !P4 ;  /* 0x0c00400060057fae */ /* 0x000fe2000e121850 */
[----:B------:R-:W-:-:S03]  /*4a90*/  IMAD.WIDE R82, R3, 0x4, R234 ;  /* 0x0000000403527825 */ /* 0x000fc600078e02ea */
[----:B------:R-:W-:Y:S01]  /*4aa0*/  LDGSTS.E [R5+0x8], desc[UR16][R88.64], !P0 ;  /* 0x0000800058057fae */ /* 0x000fe2000c121850 */
[----:B------:R-:W-:-:S03]  /*4ab0*/  IMAD.WIDE R84, R3, 0x4, R236 ;  /* 0x0000000403547825 */ /* 0x000fc600078e02ec */
[----:B------:R-:W-:Y:S01]  /*4ac0*/  LDGSTS.E [R5+0x4008], desc[UR16][R94.64], !P0 ;  /* 0x040080005e057fae */ /* 0x000fe2000c121850 */
[----:B------:R-:W-:-:S03]  /*4ad0*/  IMAD.WIDE R240, R3, 0x4, R238 ;  /* 0x0000000403f07825 */ /* 0x000fc600078e02ee */
[----:B------:R-:W-:Y:S01]  /*4ae0*/  LDGSTS.E [R5+0x8008], desc[UR16][R92.64], !P0 ;  /* 0x080080005c057fae */ /* 0x000fe2000c121850 */
[----:B------:R-:W-:-:S03]  /*4af0*/  VIADD R0, R16, UR12 ;  /* 0x0000000c10007c36 */ /* 0x000fc60008000000 */
[----:B------:R-:W-:Y:S01]  /*4b00*/  STL [R1+0x584], R13 ;  /* 0x0005840d01007387 */ /* 0x000fe20000100800 */
[----:B------:R-:W-:Y:S01]  /*4b10*/  IMAD.WIDE R236, R9, 0x4, R236 ;  /* 0x0000000409ec7825 */ /* 0x000fe200078e02ec */
[----:B----4-:R-:W1:Y:S02]  /*4b20*/  LDC R16, c[0x0][0x230] ;  /* 0x00008c00ff107b82 */ /* 0x010e640000000800 */
[----:B------:R-:W-:Y:S04]  /*4b30*/  LDGSTS.E [R5+0xc008], desc[UR16][R90.64], !P0 ;  /* 0x0c0080005a057fae */ /* 0x000fe8000c121850 */
[----:B------:R-:W-:Y:S04]  /*4b40*/  LDGSTS.E [R5+0xc], desc[UR16][R86.64], !P2 ;  /* 0x0000c00056057fae */ /* 0x000fe8000d121850 */
[----:B------:R-:W-:Y:S04]  /*4b50*/  LDGSTS.E [R5+0x400c], desc[UR16][R82.64], !P2 ;  /* 0x0400c00052057fae */ /* 0x000fe8000d121850 */
[----:B------:R-:W-:Y:S04]  /*4b60*/  LDGSTS.E [R5+0x800c], desc[UR16][R84.64], !P2 ;  /* 0x0800c00054057fae */ /* 0x000fe8000d121850 */
[----:B------:R-:W-:Y:S04]  /*4b70*/  LDGSTS.E [R5+0xc00c], desc[UR16][R240.64], !P2 ;  /* 0x0c00c000f0057fae */ /* 0x000fe8000d121850 */
[----:B------:R-:W0:Y:S04]  /*4b80*/  LDGDEPBAR ;  /* 0x00000000000079af */ /* 0x000e280000000000 */
[----:B------:R-:W-:Y:S04]  /*4b90*/  LDGSTS.E [R8+0x30000], desc[UR16][R36.64], P6 ;  /* 0x3000000024087fae */ /* 0x000fe8000b121850 */
        /* <DEDUP_REMOVED lines=31> */
[----:B------:R-:W0:Y:S01]  /*4d90*/  LDGDEPBAR ;  /* 0x00000000000079af */ /* 0x000e220000000000 */
[----:B------:R-:W-:Y:S06]  /*4da0*/  BAR.SYNC.DEFER_BLOCKING 0x0 ;  /* 0x0000000000007b1d */ /* 0x000fec0000010000 */
[----:B------:R3:W-:Y:S04]  /*4db0*/  STL [R1+0x578], R3 ;  /* 0x0005780301007387 */ /* 0x0007e80000100800 */
[----:B------:R-:W4:Y:S01]  /*4dc0*/  LDL.LU.64 R250, [R1+0x130] ;  /* 0x0001300001fa7983 */ /* 0x000f220000300a00 */
[----:B--2---:R-:W-:-:S03]  /*4dd0*/  VIADD R12, R12, 0xffffffdd ;  /* 0xffffffdd0c0c7836 */ /* 0x004fc60000000000 */
[----:B------:R-:W-:Y:S01]  /*4de0*/  @!PT LDS RZ, [RZ] ;  /* 0x00000000fffff984 */ /* 0x000fe20000000800 */
[----:B------:R-:W-:Y:S01]  /*4df0*/  @!PT LDS RZ, [RZ] ;  /* 0x00000000fffff984 */ /* 0x000fe20000000800 */
[----:B------:R-:W-:Y:S01]  /*4e00*/  @!PT LDS RZ, [RZ] ;  /* 0x00000000fffff984 */ /* 0x000fe20000000800 */
[----:B------:R2:W-:Y:S01]  /*4e10*/  LDGSTS.E [R242+0x10000], desc[UR16][R228.64], !P5 ;  /* 0x10000000e4f27fae */ /* 0x0005e2000e921850 */
[C---:B------:R-:W-:Y:S01]  /*4e20*/  IMAD.WIDE R238, R9.reuse, 0x4, R238 ;  /* 0x0000000409ee7825 */ /* 0x040fe200078e02ee */
[----:B---3--:R-:W3:Y:S03]  /*4e30*/  LDC R3, c[0x0][0x230] ;  /* 0x00008c00ff037b82 */ /* 0x008ee60000000800 */
[----:B--2---:R-:W-:Y:S02]  /*4e40*/  IMAD.WIDE R228, R9, 0x4, R234 ;  /* 0x0000000409e47825 */ /* 0x004fe400078e02ea */
[----:B------:R-:W2:Y:S01]  /*4e50*/  LDL.LU.64 R234, [R1+0x158] ;  /* 0x0001580001ea7983 */ /* 0x000ea20000300a00 */
[----:B------:R-:W-:-:S03]  /*4e60*/  ISETP.GE.U32.AND P0, PT, R12, 0x7fffffbe, PT ;  /* 0x7fffffbe0c00780c */ /* 0x000fc60003f06070 */
[----:B------:R-:W-:Y:S04]  /*4e70*/  LDGSTS.E [R242+0x14000], desc[UR16][R228.64], !P5 ;  /* 0x14000000e4f27fae */ /* 0x000fe8000e921850 */
[----:B------:R1:W-:Y:S04]  /*4e80*/  LDGSTS.E [R242+0x18000], desc[UR16][R236.64], !P5 ;  /* 0x18000000ecf27fae */ /* 0x0003e8000e921850 */
[----:B------:R1:W-:Y:S04]  /*4e90*/  LDGSTS.E [R242+0x1c000], desc[UR16][R238.64], !P5 ;  /* 0x1c000000eef27fae */ /* 0x0003e8000e921850 */
[----:B------:R-:W3:Y:S04]  /*4ea0*/  LDL.LU.64 R228, [R1+0x9d0] ;  /* 0x0009d00001e47983 */ /* 0x000ee80000300a00 */
[----:B------:R-:W1:Y:S04]  /*4eb0*/  LDL.LU.64 R236, [R1+0x140] ;  /* 0x0001400001ec7983 */ /* 0x000e680000300a00 */
[----:B------:R-:W3:Y:S04]  /*4ec0*/  LDL.LU.64 R12, [R1+0x110] ;  /* 0x00011000010c7983 */ /* 0x000ee80000300a00 */
[----:B------:R-:W4:Y:S01]  /*4ed0*/  LDL.LU.64 R238, [R1+0x148] ;  /* 0x0001480001ee7983 */ /* 0x000f220000300a00 */
[----:B------:R-:W-:-:S04]  /*4ee0*/  IMAD.WIDE R248, R9, 0x4, R248 ;  /* 0x0000000409f87825 */ /* 0x000fc800078e02f8 */
[----:B------:R-:W-:-:S05]  /*4ef0*/  VIADD R14, R14, 0xffffffdc ;  /* 0xffffffdc0e0e7836 */ /* 0x000fca0000000000 */
[----:B------:R-:W-:Y:S01]  /*4f00*/  ISETP.GE.U32.AND P2, PT, R14, 0x7fffffbd, PT ;  /* 0x7fffffbd0e00780c */ /* 0x000fe20003f46070 */
[----:B--2---:R-:W-:-:S05]  /*4f10*/  IMAD.WIDE R234, R9, 0x4, R234 ;  /* 0x0000000409ea7825 */ /* 0x004fca00078e02ea */
[----:B------:R2:W-:Y:S04]  /*4f20*/  LDGSTS.E [R242+0x10004], desc[UR16][R234.64], !P3 ;  /* 0x10004000eaf27fae */ /* 0x0005e8000d921850 */
[----:B------:R-:W-:Y:S04]  /*4f30*/  LDGSTS.E [R242+0x14004], desc[UR16][R248.64], !P3 ;  /* 0x14004000f8f27fae */ /* 0x000fe8000d921850 */
[----:B------:R-:W2:Y:S01]  /*4f40*/  LDL.LU.64 R234, [R1+0x138] ;  /* 0x0001380001ea7983 */ /* 0x000ea20000300a00 */
[----:B-1----:R-:W-:-:S03]  /*4f50*/  IMAD.WIDE R236, R9, 0x4, R236 ;  /* 0x0000000409ec7825 */ /* 0x002fc600078e02ec */
[----:B------:R-:W3:Y:S01]  /*4f60*/  LDL.LU.64 R248, [R1+0x9c8] ;  /* 0x0009c80001f87983 */ /* 0x000ee20000300a00 */
[----:B----4-:R-:W-:-:S05]  /*4f70*/  IMAD.WIDE R238, R9, 0x4, R238 ;  /* 0x0000000409ee7825 */ /* 0x010fca00078e02ee */
[----:B------:R1:W-:Y:S04]  /*4f80*/  LDGSTS.E [R242+0x18004], desc[UR16][R238.64], !P3 ;  /* 0x18004000eef27fae */ /* 0x0003e8000d921850 */
[----:B------:R4:W-:Y:S04]  /*4f90*/  LDGSTS.E [R242+0x1c004], desc[UR16][R236.64], !P3 ;  /* 0x1c004000ecf27fae */ /* 0x0009e8000d921850 */
[----:B------:R-:W1:Y:S04]  /*4fa0*/  LDL.LU.64 R238, [R1+0x128] ;  /* 0x0001280001ee7983 */ /* 0x000e680000300a00 */
[----:B------:R-:W3:Y:S04]  /*4fb0*/  LDL.LU.64 R14, [R1+0xf0] ;  /* 0x0000f000010e7983 */ /* 0x000ee80000300a00 */
[----:B------:R-:W4:Y:S01]  /*4fc0*/  LDL.LU.64 R236, [R1+0x120] ;  /* 0x0001200001ec7983 */ /* 0x000f220000300a00 */
[----:B------:R-:W-:-:S04]  /*4fd0*/  IMAD.WIDE R250, R9, 0x4, R250 ;  /* 0x0000000409fa7825 */ /* 0x000fc800078e02fa */
[----:B--2---:R-:W-:-:S05]  /*4fe0*/  IMAD.WIDE R234, R9, 0x4, R234 ;  /* 0x0000000409ea7825 */ /* 0x004fca00078e02ea */
[----:B------:R2:W-:Y:S04]  /*4ff0*/  LDGSTS.E [R242+0x10008], desc[UR16][R234.64], !P0 ;  /* 0x10008000eaf27fae */ /* 0x0005e8000c121850 */
[----:B------:R-:W-:Y:S04]  /*5000*/  LDGSTS.E [R242+0x14008], desc[UR16][R250.64], !P0 ;  /* 0x14008000faf27fae */ /* 0x000fe8000c121850 */
[----:B------:R-:W2:Y:S01]  /*5010*/  LDL.LU.64 R234, [R1+0x118] ;  /* 0x0001180001ea7983 */ /* 0x000ea20000300a00 */
[----:B-1----:R-:W-:-:S05]  /*5020*/  IMAD.WIDE R238, R9, 0x4, R238 ;  /* 0x0000000409ee7825 */ /* 0x002fca00078e02ee */
[----:B------:R1:W-:Y:S01]  /*5030*/  LDGSTS.E [R242+0x18008], desc[UR16][R238.64], !P0 ;  /* 0x18008000eef27fae */ /* 0x0003e2000c121850 */
[----:B----4-:R-:W-:-:S05]  /*5040*/  IMAD.WIDE R236, R9, 0x4, R236 ;  /* 0x0000000409ec7825 */ /* 0x010fca00078e02ec */
[----:B------:R4:W-:Y:S04]  /*5050*/  LDGSTS.E [R242+0x1c008], desc[UR16][R236.64], !P0 ;  /* 0x1c008000ecf27fae */ /* 0x0009e8000c121850 */
[----:B------:R-:W1:Y:S04]  /*5060*/  LDL.LU.64 R238, [R1+0x108] ;  /* 0x0001080001ee7983 */ /* 0x000e680000300a00 */
[----:B------:R-:W4:Y:S04]  /*5070*/  LDL.LU.64 R250, [R1+0xd0] ;  /* 0x0000d00001fa7983 */ /* 0x000f280000300a00 */
[----:B------:R-:W4:Y:S01]  /*5080*/  LDL.LU.64 R236, [R1+0x100] ;  /* 0x0001000001ec7983 */ /* 0x000f220000300a00 */
[----:B---3--:R-:W-:-:S04]  /*5090*/  IMAD.WIDE R12, R9, 0x4, R12 ;  /* 0x00000004090c7825 */ /* 0x008fc800078e020c */
[----:B--2---:R-:W-:-:S05]  /*50a0*/  IMAD.WIDE R234, R9, 0x4, R234 ;  /* 0x0000000409ea7825 */ /* 0x004fca00078e02ea */
[----:B------:R-:W-:Y:S04]  /*50b0*/  LDGSTS.E [R242+0x1000c], desc[UR16][R234.64], !P2 ;  /* 0x1000c000eaf27fae */ /* 0x000fe8000d121850 */
[----:B------:R-:W-:Y:S04]  /*50c0*/  LDGSTS.E [R242+0x1400c], desc[UR16][R12.64], !P2 ;  /* 0x1400c0000cf27fae */ /* 0x000fe8000d121850 */
[----:B------:R-:W2:Y:S04]  /*50d0*/  LDL.LU.64 R234, [R1+0xf8] ;  /* 0x0000f80001ea7983 */ /* 0x000ea80000300a00 */
[----:B------:R-:W3:Y:S01]  /*50e0*/  LDL.LU.64 R12, [R1+0xb0] ;  /* 0x0000b000010c7983 */ /* 0x000ee20000300a00 */
[----:B-1----:R-:W-:-:S05]  /*50f0*/  IMAD.WIDE R238, R9, 0x4, R238 ;  /* 0x0000000409ee7825 */ /* 0x002fca00078e02ee */
[----:B------:R-:W-:Y:S01]  /*5100*/  LDGSTS.E [R242+0x1800c], desc[UR16][R238.64], !P2 ;  /* 0x1800c000eef27fae */ /* 0x000fe2000d121850 */
[----:B----4-:R-:W-:-:S05]  /*5110*/  IMAD.WIDE R236, R9, 0x4, R236 ;  /* 0x0000000409ec7825 */ /* 0x010fca00078e02ec */
[----:B------:R1:W-:Y:S04]  /*5120*/  LDGSTS.E [R242+0x1c00c], desc[UR16][R236.64], !P2 ;  /* 0x1c00c000ecf27fae */ /* 0x0003e8000d121850 */
[----:B------:R-:W4:Y:S04]  /*5130*/  LDL.LU.64 R238, [R1+0xe8] ;  /* 0x0000e80001ee7983 */ /* 0x000f280000300a00 */
[----:B------:R-:W3:Y:S01]  /*5140*/  LDL.LU.64 R236, [R1+0xe0] ;  /* 0x0000e00001ec7983 */ /* 0x000ee20000300a00 */
[----:B------:R-:W-:Y:S01]  /*5150*/  VIADD R3, R3, 0xffffffdb ;  /* 0xffffffdb03037836 */ /* 0x000fe20000000000 */
[----:B-1----:R-:W1:Y:S04]  /*5160*/  LDC R242, c[0x0][0x230] ;  /* 0x00008c00fff27b82 */ /* 0x002e680000000800 */
[----:B------:R-:W-:Y:S01]  /*5170*/  ISETP.GE.U32.AND P3, PT, R3, 0x7fffffbc, PT ;  /* 0x7fffffbc0300780c */ /* 0x000fe20003f66070 */
[----:B------:R-:W-:-:S03]  /*5180*/  IMAD.WIDE R14, R9, 0x4, R14 ;  /* 0x00000004090e7825 */ /* 0x000fc600078e020e */
[----:B------:R-:W1:Y:S01]  /*5190*/  LDC R3, c[0x0][0x230] ;  /* 0x00008c00ff037b82 */ /* 0x000e620000000800 */
[----:B--2---:R-:W-:-:S08]  /*51a0*/  IMAD.WIDE R234, R9, 0x4, R234 ;  /* 0x0000000409ea7825 */ /* 0x004fd000078e02ea */
[----:B------:R2:W-:Y:S04]  /*51b0*/  LDGSTS.E [R243+0x10000], desc[UR16][R234.64], !P3 ;  /* 0x10000000eaf37fae */ /* 0x0005e8000d921850 */
[----:B------:R-:W-:Y:S04]  /*51c0*/  LDGSTS.E [R243+0x14000], desc[UR16][R14.64], !P3 ;  /* 0x140000000ef37fae */ /* 0x000fe8000d921850 */
[----:B------:R-:W2:Y:S04]  /*51d0*/  LDL.LU.64 R234, [R1+0xd8] ;  /* 0x0000d80001ea7983 */ /* 0x000ea80000300a00 */
[----:B------:R-:W2:Y:S01]  /*51e0*/  LDL.LU.64 R14, [R1+0x90] ;  /* 0x00009000010e7983 */ /* 0x000ea20000300a00 */
[----:B----4-:R-:W-:-:S05]  /*51f0*/  IMAD.WIDE R238, R9, 0x4, R238 ;  /* 0x0000000409ee7825 */ /* 0x010fca00078e02ee */
[----:B------:R4:W-:Y:S01]  /*5200*/  LDGSTS.E [R243+0x18000], desc[UR16][R238.64], !P3 ;  /* 0x18000000eef37fae */ /* 0x0009e2000d921850 */
[----:B---3--:R-:W-:-:S05]  /*5210*/  IMAD.WIDE R236, R9, 0x4, R236 ;  /* 0x0000000409ec7825 */ /* 0x008fca00078e02ec */
[----:B------:R3:W-:Y:S04]  /*5220*/  LDGSTS.E [R243+0x1c000], desc[UR16][R236.64], !P3 ;  /* 0x1c000000ecf37fae */ /* 0x0007e8000d921850 */
[----:B------:R-:W4:Y:S04]  /*5230*/  LDL.LU.64 R238, [R1+0xc8] ;  /* 0x0000c80001ee7983 */ /* 0x000f280000300a00 */
[----:B------:R-:W3:Y:S01]  /*5240*/  LDL.LU.64 R236, [R1+0xc0] ;  /* 0x0000c00001ec7983 */ /* 0x000ee20000300a00 */
[----:B------:R-:W-:-:S05]  /*5250*/  VIADD R16, R16, 0xffffffda ;  /* 0xffffffda10107836 */ /* 0x000fca0000000000 */
[----:B------:R-:W-:Y:S01]  /*5260*/  ISETP.GE.U32.AND P0, PT, R16, 0x7fffffbb, PT ;  /* 0x7fffffbb1000780c */ /* 0x000fe20003f06070 */
[C---:B------:R-:W-:Y:S01]  /*5270*/  IMAD.WIDE R250, R9.reuse, 0x4, R250 ;  /* 0x0000000409fa7825 */ /* 0x040fe200078e02fa */
[----:B------:R-:W1:Y:S03]  /*5280*/  LDC R16, c[0x0][0x230] ;  /* 0x00008c00ff107b82 */ /* 0x000e660000000800 */
        /* <DEDUP_REMOVED lines=11> */
[----:B-1----:R-:W-:-:S05]  /*5340*/  VIADD R242, R242, 0xffffffd9 ;  /* 0xffffffd9f2f27836 */ /* 0x002fca0000000000 */
[----:B------:R-:W-:Y:S01]  /*5350*/  ISETP.GE.U32.AND P2, PT, R242, 0x7fffffba, PT ;  /* 0x7fffffbaf200780c */ /* 0x000fe20003f46070 */
[----:B------:R-:W-:-:S04]  /*5360*/  IMAD.WIDE R12, R9, 0x4, R12 ;  /* 0x00000004090c7825 */ /* 0x000fc800078e020c */
[----:B--2---:R-:W-:-:S08]  /*5370*/  IMAD.WIDE R234, R9, 0x4, R234 ;  /* 0x0000000409ea7825 */ /* 0x004fd000078e02ea */
[----:B------:R1:W-:Y:S04]  /*5380*/  LDGSTS.E [R243+0x10008], desc[UR16][R234.64], !P2 ;  /* 0x10008000eaf37fae */ /* 0x0003e8000d121850 */
[----:B------:R-:W-:Y:S04]  /*5390*/  LDGSTS.E [R243+0x14008], desc[UR16][R12.64], !P2 ;  /* 0x140080000cf37fae */ /* 0x000fe8000d121850 */
[----:B------:R-:W1:Y:S04]  /*53a0*/  LDL.LU.64 R234, [R1+0x98] ;  /* 0x0000980001ea7983 */ /* 0x000e680000300a00 */
[----:B------:R-:W2:Y:S01]  /*53b0*/  LDL.LU.64 R12, [R1+0x9b8] ;  /* 0x0009b800010c7983 */ /* 0x000ea20000300a00 */
[----:B----4-:R-:W-:-:S05]  /*53c0*/  IMAD.WIDE R238, R9, 0x4, R238 ;  /* 0x0000000409ee7825 */ /* 0x010fca00078e02ee */
[----:B------:R4:W-:Y:S01]  /*53d0*/  LDGSTS.E [R243+0x18008], desc[UR16][R238.64], !P2 ;  /* 0x18008000eef37fae */ /* 0x0009e2000d121850 */
[----:B---3--:R-:W-:-:S05]  /*53e0*/  IMAD.WIDE R236, R9, 0x4, R236 ;  /* 0x0000000409ec7825 */ /* 0x008fca00078e02ec */
[----:B------:R3:W-:Y:S04]  /*53f0*/  LDGSTS.E [R243+0x1c008], desc[UR16][R236.64], !P2 ;  /* 0x1c008000ecf37fae */ /* 0x0007e8000d121850 */
[----:B------:R-:W4:Y:S04]  /*5400*/  LDL.LU.64 R238, [R1+0x88] ;  /* 0x0000880001ee7983 */ /* 0x000f280000300a00 */
[----:B------:R-:W3:Y:S01]  /*5410*/  LDL.LU.64 R236, [R1+0x80] ;  /* 0x0000800001ec7983 */ /* 0x000ee20000300a00 */
[----:B------:R-:W-:Y:S02]  /*5420*/  VIADD R242, R3, 0xffffffd8 ;  /* 0xffffffd803f27836 */ /* 0x000fe40000000000 */
[----:B------:R-:W-:Y:S01]  /*5430*/  IMAD.WIDE R14, R9, 0x4, R14 ;  /* 0x00000004090e7825 */ /* 0x000fe200078e020e */
[----:B------:R-:W2:Y:S02]  /*5440*/  LDC R3, c[0x0][0x230] ;  /* 0x00008c00ff037b82 */ /* 0x000ea40000000800 */
[----:B------:R-:W-:Y:S01]  /*5450*/  ISETP.GE.U32.AND P3, PT, R242, 0x7fffffb9, PT ;  /* 0x7fffffb9f200780c */ /* 0x000fe20003f66070 */
[----:B------:R-:W-:-:S05]  /*5460*/  VIADD R242, R16, 0xffffffd7 ;  /* 0xffffffd710f27836 */ /* 0x000fca0000000000 */
[----:B------:R-:W-:Y:S01]  /*5470*/  ISETP.GE.U32.AND P0, PT, R242, 0x7fffffb8, PT ;  /* 0x7fffffb8f200780c */ /* 0x000fe20003f06070 */
[----:B------:R-:W2:Y:S08]  /*5480*/  LDC R16, c[0x0][0x230] ;  /* 0x00008c00ff107b82 */ /* 0x000eb00000000800 */
[----:B------:R-:W1:Y:S02]  /*5490*/  LDC R242, c[0x0][0x230] ;  /* 0x00008c00fff27b82 */ /* 0x000e640000000800 */
[----:B-1----:R-:W-:-:S05]  /*54a0*/  VIADD R242, R242, 0xffffffd6 ;  /* 0xffffffd6f2f27836 */ /* 0x002fca0000000000 */
[----:B------:R-:W-:Y:S01]  /*54b0*/  ISETP.GE.U32.AND P2, PT, R242, 0x7fffffb7, PT ;  /* 0x7fffffb7f200780c */ /* 0x000fe20003f46070 */
[----:B------:R-:W-:-:S05]  /*54c0*/  IMAD.WIDE R234, R9, 0x4, R234 ;  /* 0x0000000409ea7825 */ /* 0x000fca00078e02ea */
        /* <DEDUP_REMOVED lines=9> */
[----:B------:R-:W3:Y:S04]  /*5560*/  LDL.LU.64 R242, [R1+0x70] ;  /* 0x0000700001f27983 */ /* 0x000ee80000300a00 */
[----:B------:R-:W2:Y:S01]  /*5570*/  LDL.LU.64 R236, [R1+0x60] ;  /* 0x0000600001ec7983 */ /* 0x000ea20000300a00 */
[----:B-1----:R-:W-:-:S05]  /*5580*/  IMAD.WIDE R234, R9, 0x4, R234 ;  /* 0x0000000409ea7825 */ /* 0x002fca00078e02ea */
[----:B------:R1:W-:Y:S04]  /*5590*/  LDGSTS.E [R19+0x10000], desc[UR16][R234.64], !P0 ;  /* 0x10000000ea137fae */ /* 0x0003e8000c121850 */
[----:B------:R-:W1:Y:S01]  /*55a0*/  LDL.LU.64 R234, [R1+0x58] ;  /* 0x0000580001ea7983 */ /* 0x000e620000300a00 */
[----:B----4-:R-:W-:-:S04]  /*55b0*/  IMAD.WIDE R238, R9, 0x4, R238 ;  /* 0x0000000409ee7825 */ /* 0x010fc800078e02ee */
[----:B---3--:R-:W-:-:S05]  /*55c0*/  IMAD.WIDE R242, R9, 0x4, R242 ;  /* 0x0000000409f27825 */ /* 0x008fca00078e02f2 */
[----:B------:R3:W-:Y:S04]  /*55d0*/  LDGSTS.E [R19+0x14000], desc[UR16][R242.64], !P0 ;  /* 0x14000000f2137fae */ /* 0x0007e8000c121850 */
[----:B------:R4:W-:Y:S04]  /*55e0*/  LDGSTS.E [R19+0x18000], desc[UR16][R238.64], !P0 ;  /* 0x18000000ee137fae */ /* 0x0009e8000c121850 */
[----:B------:R-:W3:Y:S04]  /*55f0*/  LDL.LU.64 R242, [R1+0x50] ;  /* 0x0000500001f27983 */ /* 0x000ee80000300a00 */
[----:B------:R-:W4:Y:S01]  /*5600*/  LDL.LU.64 R238, [R1+0x48] ;  /* 0x0000480001ee7983 */ /* 0x000f220000300a00 */
[----:B--2---:R-:W-:-:S02]  /*5610*/  VIADD R3, R3, 0xffffffd5 ;  /* 0xffffffd503037836 */ /* 0x004fc40000000000 */
[----:B------:R-:W-:-:S03]  /*5620*/  IMAD.WIDE R236, R9, 0x4, R236 ;  /* 0x0000000409ec7825 */ /* 0x000fc600078e02ec */
[----:B------:R-:W-:Y:S02]  /*5630*/  ISETP.GE.U32.AND P3, PT, R3, 0x7fffffb6, PT ;  /* 0x7fffffb60300780c */ /* 0x000fe40003f66070 */
[----:B------:R-:W2:Y:S04]  /*5640*/  LDL.LU R3, [R1+0x9ac] ;  /* 0x0009ac0001037983 */ /* 0x000ea80000300800 */
[----:B------:R4:W-:Y:S04]  /*5650*/  LDGSTS.E [R19+0x1c000], desc[UR16][R236.64], !P0 ;  /* 0x1c000000ec137fae */ /* 0x0009e8000c121850 */
[----:B------:R-:W2:Y:S01]  /*5660*/  LDL.LU.64 R236, [R1+0x40] ;  /* 0x0000400001ec7983 */ /* 0x000ea20000300a00 */
[----:B-1----:R-:W-:-:S05]  /*5670*/  IMAD.WIDE R234, R9, 0x4, R234 ;  /* 0x0000000409ea7825 */ /* 0x002fca00078e02ea */
[----:B------:R1:W-:Y:S04]  /*5680*/  LDGSTS.E [R19+0x10004], desc[UR16][R234.64], !P2 ;  /* 0x10004000ea137fae */ /* 0x0003e8000d121850 */
[----:B------:R-:W1:Y:S01]  /*5690*/  LDL.LU.64 R234, [R1+0x38] ;  /* 0x0000380001ea7983 */ /* 0x000e620000300a00 */
[----:B---3--:R-:W-:-:S04]  /*56a0*/  IMAD.WIDE R242, R9, 0x4, R242 ;  /* 0x0000000409f27825 */ /* 0x008fc800078e02f2 */
[----:B----4-:R-:W-:Y:S01]  /*56b0*/  IMAD.WIDE R238, R9, 0x4, R238 ;  /* 0x0000000409ee7825 */ /* 0x010fe200078e02ee */
[----:B------:R3:W-:Y:S04]  /*56c0*/  LDGSTS.E [R19+0x14004], desc[UR16][R242.64], !P2 ;  /* 0x14004000f2137fae */ /* 0x0007e8000d121850 */
[----:B------:R4:W-:Y:S04]  /*56d0*/  LDGSTS.E [R19+0x18004], desc[UR16][R238.64], !P2 ;  /* 0x18004000ee137fae */ /* 0x0009e8000d121850 */
[----:B------:R-:W3:Y:S04]  /*56e0*/  LDL.LU.64 R242, [R1+0x30] ;  /* 0x0000300001f27983 */ /* 0x000ee80000300a00 */
[----:B------:R-:W4:Y:S01]  /*56f0*/  LDL.LU.64 R238, [R1+0x28] ;  /* 0x0000280001ee7983 */ /* 0x000f220000300a00 */
[----:B------:R-:W-:-:S02]  /*5700*/  VIADD R16, R16, 0xffffffd4 ;  /* 0xffffffd410107836 */ /* 0x000fc40000000000 */
[----:B--2---:R-:W-:-:S03]  /*5710*/  IMAD.WIDE R236, R9, 0x4, R236 ;  /* 0x0000000409ec7825 */ /* 0x004fc600078e02ec */
[----:B------:R-:W-:Y:S02]  /*5720*/  ISETP.GE.U32.AND P0, PT, R16, 0x7fffffb5, PT ;  /* 0x7fffffb51000780c */ /* 0x000fe40003f06070 */
[----:B------:R-:W5:Y:S04]  /*5730*/  LDL.LU R16, [R1+0x9a8] ;  /* 0x0009a80001107983 */ /* 0x000f680000300800 */
[----:B------:R-:W-:Y:S04]  /*5740*/  LDGSTS.E [R19+0x1c004], desc[UR16][R236.64], !P2 ;  /* 0x1c004000ec137fae */ /* 0x000fe8000d121850 */
[----:B------:R-:W2:Y:S01]  /*5750*/  LDL.LU.64 R236, [R1+0x20] ;  /* 0x0000200001ec7983 */ /* 0x000ea20000300a00 */
[----:B-1----:R-:W-:-:S05]  /*5760*/  IMAD.WIDE R234, R9, 0x4, R234 ;  /* 0x0000000409ea7825 */ /* 0x002fca00078e02ea */
[----:B------:R-:W-:Y:S04]  /*5770*/  LDGSTS.E [R19+0x10008], desc[UR16][R234.64], !P3 ;  /* 0x10008000ea137fae */ /* 0x000fe8000d921850 */
[----:B------:R-:W2:Y:S01]  /*5780*/  LDL.LU.64 R234, [R1+0x18] ;  /* 0x0000180001ea7983 */ /* 0x000ea20000300a00 */
[----:B---3--:R-:W-:-:S04]  /*5790*/  IMAD.WIDE R242, R9, 0x4, R242 ;  /* 0x0000000409f27825 */ /* 0x008fc800078e02f2 */
[C---:B----4-:R-:W-:Y:S01]  /*57a0*/  IMAD.WIDE R238, R9.reuse, 0x4, R238 ;  /* 0x0000000409ee7825 */ /* 0x050fe200078e02ee */
[----:B------:R1:W-:Y:S04]  /*57b0*/  LDGSTS.E [R19+0x14008], desc[UR16][R242.64], !P3 ;  /* 0x14008000f2137fae */ /* 0x0003e8000d921850 */
[----:B------:R-:W-:Y:S01]  /*57c0*/  LDGSTS.E [R19+0x18008], desc[UR16][R238.64], !P3 ;  /* 0x18008000ee137fae */ /* 0x000fe2000d921850 */
[----:B-1----:R-:W1:Y:S03]  /*57d0*/  LDC R243, c[0x0][0x230] ;  /* 0x00008c00fff37b82 */ /* 0x002e660000000800 */
[----:B------:R-:W3:Y:S05]  /*57e0*/  LDL.LU.64 R238, [R1+0x10] ;  /* 0x0000100001ee7983 */ /* 0x000eea0000300a00 */
[----:B------:R-:W4:Y:S01]  /*57f0*/  LDC R242, c[0x0][0x230] ;  /* 0x00008c00fff27b82 */ /* 0x000f220000000800 */
[----:B--2---:R-:W-:-:S05]  /*5800*/  IMAD.WIDE R236, R9, 0x4, R236 ;  /* 0x0000000409ec7825 */ /* 0x004fca00078e02ec */
[----:B------:R2:W-:Y:S02]  /*5810*/  LDGSTS.E [R19+0x1c008], desc[UR16][R236.64], !P3 ;  /* 0x1c008000ec137fae */ /* 0x0005e4000d921850 */
[----:B--2---:R-:W-:Y:S02]  /*5820*/  IMAD.WIDE R236, R9, 0x4, R14 ;  /* 0x0000000409ec7825 */ /* 0x004fe400078e020e */
[----:B------:R-:W5:Y:S02]  /*5830*/  LDL.LU.64 R14, [R1+0x9a0] ;  /* 0x0009a000010e7983 */ /* 0x000f640000300a00 */
[----:B-1----:R-:W-:-:S05]  /*5840*/  VIADD R243, R243, 0xffffffd3 ;  /* 0xffffffd3f3f37836 */ /* 0x002fca0000000000 */
[----:B------:R-:W-:Y:S02]  /*5850*/  ISETP.GE.U32.AND P2, PT, R243, 0x7fffffb4, PT ;  /* 0x7fffffb4f300780c */ /* 0x000fe40003f46070 */
[----:B------:R-:W1:Y:S01]  /*5860*/  LDC R243, c[0x0][0x230] ;  /* 0x00008c00fff37b82 */ /* 0x000e620000000800 */
[----:B------:R-:W-:-:S04]  /*5870*/  IMAD.WIDE R250, R9, 0x4, R250 ;  /* 0x0000000409fa7825 */ /* 0x000fc800078e02fa */
[----:B------:R-:W-:-:S04]  /*5880*/  IMAD.WIDE R248, R9, 0x4, R248 ;  /* 0x0000000409f87825 */ /* 0x000fc800078e02f8 */
[----:B------:R-:W-:-:S04]  /*5890*/  IMAD.WIDE R228, R9, 0x4, R228 ;  /* 0x0000000409e47825 */ /* 0x000fc800078e02e4 */
[----:B----4-:R-:W-:-:S05]  /*58a0*/  VIADD R242, R242, 0xffffffd2 ;  /* 0xffffffd2f2f27836 */ /* 0x010fca0000000000 */
[----:B------:R-:W-:Y:S01]  /*58b0*/  ISETP.GE.U32.AND P3, PT, R242, 0x7fffffb3, PT ;  /* 0x7fffffb3f200780c */ /* 0x000fe20003f66070 */
[----:B------:R-:W-:-:S04]  /*58c0*/  IMAD.WIDE R232, R9, 0x4, R232 ;  /* 0x0000000409e87825 */ /* 0x000fc800078e02e8 */
        /* <DEDUP_REMOVED lines=8> */
[----:B------:R-:W-:-:S05]  /*5950*/  IMAD.WIDE R234, R9, 0x4, R234 ;  /* 0x0000000409ea7825 */ /* 0x000fca00078e02ea */
[----:B------:R2:W-:Y:S02]  /*5960*/  LDGSTS.E [R19+0x1000c], desc[UR16][R234.64], !P0 ;  /* 0x1000c000ea137fae */ /* 0x0005e4000c121850 */
[C---:B--2---:R-:W-:Y:S02]  /*5970*/  IMAD.WIDE R234, R9.reuse, 0x4, R12 ;  /* 0x0000000409ea7825 */ /* 0x044fe400078e020c */
[----:B------:R-:W5:Y:S04]  /*5980*/  LDL.LU.64 R12, [R1+0x998] ;  /* 0x00099800010c7983 */ /* 0x000f680000300a00 */
[----:B------:R2:W-:Y:S04]  /*5990*/  STL [R1+0x400], RZ ;  /* 0x000400ff01007387 */ /* 0x0005e80000100800 */
        /* <DEDUP_REMOVED lines=99> */
[----:B------:R2:W-:Y:S01]  /*5fd0*/  STL [R1+0x390], RZ ;  /* 0x000390ff01007387 */ /* 0x0005e20000100800 */
[----:B---3--:R-:W-:-:S03]  /*5fe0*/  IMAD.WIDE R238, R9, 0x4, R238 ;  /* 0x0000000409ee7825 */ /* 0x008fc600078e02ee */
        /* <DEDUP_REMOVED lines=8> */
[----:B------:R3:W-:Y:S04]  /*6070*/  LDGSTS.E [R19+0x1400c], desc[UR16][R238.64], !P0 ;  /* 0x1400c000ee137fae */ /* 0x0007e8000c121850 */
[----:B------:R2:W-:Y:S04]  /*6080*/  STL [R1+0x3b4], RZ ;  /* 0x0003b4ff01007387 */ /* 0x0005e80000100800 */
[----:B------:R2:W-:Y:S01]  /*6090*/  STL [R1+0x3b8], RZ ;  /* 0x0003b8ff01007387 */ /* 0x0005e20000100800 */
[----:B---3--:R-:W3:Y:S03]  /*60a0*/  LDC R239, c[0x0][0x230] ;  /* 0x00008c00ffef7b82 */ /* 0x008ee60000000800 */
        /* <DEDUP_REMOVED lines=11> */
[----:B------:R-:W-:Y:S04]  /*6160*/  LDGSTS.E [R19+0x1800c], desc[UR16][R236.64], !P0 ;  /* 0x1800c000ec137fae */ /* 0x000fe8000c121850 */
[----:B------:R2:W-:Y:S04]  /*6170*/  STL [R1+0x3e8], RZ ;  /* 0x0003e8ff01007387 */ /* 0x0005e80000100800 */
[----:B------:R4:W-:Y:S04]  /*6180*/  LDGSTS.E [R19+0x1c00c], desc[UR16][R234.64], !P0 ;  /* 0x1c00c000ea137fae */ /* 0x0009e8000c121850 */
[----:B------:R2:W-:Y:S04]  /*6190*/  STL [R1+0x3ec], RZ ;  /* 0x0003ecff01007387 */ /* 0x0005e80000100800 */
[----:B------:R2:W-:Y:S01]  /*61a0*/  STL [R1+0x3f0], RZ ;  /* 0x0003f0ff01007387 */ /* 0x0005e20000100800 */
[----:B----4-:R-:W4:Y:S03]  /*61b0*/  LDC R234, c[0x0][0x230] ;  /* 0x00008c00ffea7b82 */ /* 0x010f260000000800 */
[----:B------:R2:W-:Y:S04]  /*61c0*/  STL [R1+0x3f4], RZ ;  /* 0x0003f4ff01007387 */ /* 0x0005e80000100800 */
[----:B------:R2:W-:Y:S04]  /*61d0*/  STL [R1+0x3f8], RZ ;  /* 0x0003f8ff01007387 */ /* 0x0005e80000100800 */
[----:B------:R-:W-:Y:S04]  /*61e0*/  LDGSTS.E [R17+0x10000], desc[UR16][R250.64], !P2 ;  /* 0x10000000fa117fae */ /* 0x000fe8000d121850 */
[----:B------:R2:W-:Y:S04]  /*61f0*/  STL [R1+0x3fc], RZ ;  /* 0x0003fcff01007387 */ /* 0x0005e80000100800 */
[----:B------:R-:W-:Y:S04]  /*6200*/  LDGSTS.E [R17+0x14000], desc[UR16][R248.64], !P2 ;  /* 0x14000000f8117fae */ /* 0x000fe8000d121850 */
[----:B------:R2:W-:Y:S04]  /*6210*/  STL [R1+0x200], RZ ;  /* 0x000200ff01007387 */ /* 0x0005e80000100800 */
[----:B------:R1:W-:Y:S04]  /*6220*/  LDGSTS.E [R17+0x18000], desc[UR16][R228.64], !P2 ;  /* 0x18000000e4117fae */ /* 0x0003e8000d121850 */
[----:B------:R2:W-:Y:S04]  /*6230*/  STL [R1+0x204], RZ ;  /* 0x000204ff01007387 */ /* 0x0005e80000100800 */
[----:B------:R2:W-:Y:S01]  /*6240*/  STL [R1+0x208], RZ ;  /* 0x000208ff01007387 */ /* 0x0005e20000100800 */
[----:B-1----:R-:W1:Y:S03]  /*6250*/  LDC R228, c[0x0][0x230] ;  /* 0x00008c00ffe47b82 */ /* 0x002e660000000800 */
[----:B------:R2:W-:Y:S01]  /*6260*/  STL [R1+0x20c], RZ ;  /* 0x00020cff01007387 */ /* 0x0005e20000100800 */
[----:B---3--:R-:W-:-:S03]  /*6270*/  VIADD R19, R239, 0xffffffd1 ;  /* 0xffffffd1ef137836 */ /* 0x008fc60000000000 */
[----:B------:R2:W-:Y:S04]  /*6280*/  STL [R1+0x210], RZ ;  /* 0x000210ff01007387 */ /* 0x0005e80000100800 */
[----:B------:R2:W-:Y:S04]  /*6290*/  STL [R1+0x214], RZ ;  /* 0x000214ff01007387 */ /* 0x0005e80000100800 */
[----:B------:R2:W-:Y:S04]  /*62a0*/  STL [R1+0x218], RZ ;  /* 0x000218ff01007387 */ /* 0x0005e80000100800 */
[----:B------:R2:W-:Y:S01]  /*62b0*/  STL [R1+0x21c], RZ ;  /* 0x00021cff01007387 */ /* 0x0005e20000100800 */
[----:B------:R-:W-:-:S03]  /*62c0*/  ISETP.GE.U32.AND P0, PT, R19, 0x7fffffb2, PT ;  /* 0x7fffffb21300780c */ /* 0x000fc60003f06070 */
[----:B------:R2:W-:Y:S04]  /*62d0*/  STL [R1+0x220], RZ ;  /* 0x000220ff01007387 */ /* 0x0005e80000100800 */
[----:B------:R2:W-:Y:S04]  /*62e0*/  STL [R1+0x224], RZ ;  /* 0x000224ff01007387 */ /* 0x0005e80000100800 */
[----:B------:R2:W-:Y:S01]  /*62f0*/  STL [R1+0x228], RZ ;  /* 0x000228ff01007387 */ /* 0x0005e20000100800 */
[----:B------:R-:W-:-:S03]  /*6300*/  VIADD R19, R243, 0xffffffd0 ;  /* 0xffffffd0f3137836 */ /* 0x000fc60000000000 */
[----:B------:R2:W-:Y:S04]  /*6310*/  STL [R1+0x22c], RZ ;  /* 0x00022cff01007387 */ /* 0x0005e80000100800 */
[----:B------:R2:W-:Y:S04]  /*6320*/  STL [R1+0x230], RZ ;  /* 0x000230ff01007387 */ /* 0x0005e80000100800 */
[----:B------:R2:W-:Y:S04]  /*6330*/  STL [R1+0x234], RZ ;  /* 0x000234ff01007387 */ /* 0x0005e80000100800 */
[----:B------:R2:W-:Y:S04]  /*6340*/  STL [R1+0x238], RZ ;  /* 0x000238ff01007387 */ /* 0x0005e80000100800 */
[----:B------:R2:W-:Y:S04]  /*6350*/  STL [R1+0x23c], RZ ;  /* 0x00023cff01007387 */ /* 0x0005e80000100800 */
[----:B------:R2:W-:Y:S04]  /*6360*/  STL [R1+0x240], RZ ;  /* 0x000240ff01007387 */ /* 0x0005e80000100800 */
[----:B------:R-:W-:Y:S01]  /*6370*/  LDGSTS.E [R17+0x1c000], desc[UR16][R232.64], !P2 ;  /* 0x1c000000e8117fae */ /* 0x000fe2000d121850 */
[----:B------:R-:W-:-:S03]  /*6380*/  ISETP.GE.U32.AND P2, PT, R19, 0x7fffffb1, PT ;  /* 0x7fffffb11300780c */ /* 0x000fc60003f46070 */
[----:B------:R2:W-:Y:S01]  /*6390*/  STL [R1+0x244], RZ ;  /* 0x000244ff01007387 */ /* 0x0005e20000100800 */
[----:B----4-:R-:W-:-:S03]  /*63a0*/  VIADD R19, R234, 0xffffffcf ;  /* 0xffffffcfea137836 */ /* 0x010fc60000000000 */
[----:B------:R-:W-:Y:S04]  /*63b0*/  LDGSTS.E [R17+0x10004], desc[UR16][R230.64], !P3 ;  /* 0x10004000e6117fae */ /* 0x000fe8000d921850 */
[----:B------:R2:W-:Y:S04]  /*63c0*/  STL [R1+0x248], RZ ;  /* 0x000248ff01007387 */ /* 0x0005e80000100800 */
[----:B------:R3:W-:Y:S04]  /*63d0*/  LDGSTS.E [R17+0x14004], desc[UR16][R214.64], !P3 ;  /* 0x14004000d6117fae */ /* 0x0007e8000d921850 */
[----:B------:R2:W-:Y:S04]  /*63e0*/  STL [R1+0x24c], RZ ;  /* 0x00024cff01007387 */ /* 0x0005e80000100800 */
[----:B------:R2:W-:Y:S01]  /*63f0*/  STL [R1+0x250], RZ ;  /* 0x000250ff01007387 */ /* 0x0005e20000100800 */
[----:B---3--:R-:W3:Y:S03]  /*6400*/  LDC R214, c[0x0][0x230] ;  /* 0x00008c00ffd67b82 */ /* 0x008ee60000000800 */
[----:B------:R2:W-:Y:S04]  /*6410*/  STL [R1+0x254], RZ ;  /* 0x000254ff01007387 */ /* 0x0005e80000100800 */
[----:B------:R-:W-:Y:S04]  /*6420*/  LDGSTS.E [R17+0x18004], desc[UR16][R222.64], !P3 ;  /* 0x18004000de117fae */ /* 0x000fe8000d921850 */
[----:B------:R2:W-:Y:S04]  /*6430*/  STL [R1+0x258], RZ ;  /* 0x000258ff01007387 */ /* 0x0005e80000100800 */
[----:B------:R-:W-:Y:S01]  /*6440*/  LDGSTS.E [R17+0x1c004], desc[UR16][R226.64], !P3 ;  /* 0x1c004000e2117fae */ /* 0x000fe2000d921850 */
[----:B------:R-:W-:-:S03]  /*6450*/  ISETP.GE.U32.AND P3, PT, R19, 0x7fffffb0, PT ;  /* 0x7fffffb01300780c */ /* 0x000fc60003f66070 */
[----:B------:R2:W-:Y:S01]  /*6460*/  STL [R1+0x25c], RZ ;  /* 0x00025cff01007387 */ /* 0x0005e20000100800 */
[----:B-1----:R-:W-:-:S03]  /*6470*/  IADD3 R19, R228, -0x32, RZ ;  /* 0xffffffcee4137810 */ /* 0x002fc60007ffe0ff */
[----:B------:R-:W-:Y:S04]  /*6480*/  LDGSTS.E [R17+0x10008], desc[UR16][R224.64], !P0 ;  /* 0x10008000e0117fae */ /* 0x000fe8000c121850 */
[----:B------:R2:W-:Y:S04]  /*6490*/  STL [R1+0x260], RZ ;  /* 0x000260ff01007387 */ /* 0x0005e80000100800 */
[----:B------:R1:W-:Y:S04]  /*64a0*/  LDGSTS.E [R17+0x14008], desc[UR16][R206.64], !P0 ;  /* 0x14008000ce117fae */ /* 0x0003e8000c121850 */
[----:B------:R2:W-:Y:S04]  /*64b0*/  STL [R1+0x264], RZ ;  /* 0x000264ff01007387 */ /* 0x0005e80000100800 */
[----:B------:R2:W-:Y:S01]  /*64c0*/  STL [R1+0x268], RZ ;  /* 0x000268ff01007387 */ /* 0x0005e20000100800 */
[----:B-1----:R-:W1:Y:S03]  /*64d0*/  LDC R206, c[0x0][0x230] ;  /* 0x00008c00ffce7b82 */ /* 0x002e660000000800 */
[----:B------:R2:W-:Y:S04]  /*64e0*/  STL [R1+0x26c], RZ ;  /* 0x00026cff01007387 */ /* 0x0005e80000100800 */
[----:B------:R2:W-:Y:S04]  /*64f0*/  STL [R1+0x270], RZ ;  /* 0x000270ff01007387 */ /* 0x0005e80000100800 */
[----:B------:R-:W-:Y:S04]  /*6500*/  LDGSTS.E [R17+0x18008], desc[UR16][R216.64], !P0 ;  /* 0x18008000d8117fae */ /* 0x000fe8000c121850 */
[----:B------:R2:W-:Y:S04]  /*6510*/  STL [R1+0x274], RZ ;  /* 0x000274ff01007387 */ /* 0x0005e80000100800 */
[----:B------:R-:W-:Y:S01]  /*6520*/  LDGSTS.E [R17+0x1c008], desc[UR16][R220.64], !P0 ;  /* 0x1c008000dc117fae */ /* 0x000fe2000c121850 */
[----:B------:R-:W-:-:S02]  /*6530*/  ISETP.GE.U32.AND P0, PT, R19, 0x7fffffaf, PT ;  /* 0x7fffffaf1300780c */ /* 0x000fc40003f06070 */
[----:B------:R-:W4:Y:S01]  /*6540*/  LDC R19, c[0x0][0x230] ;  /* 0x00008c00ff137b82 */ /* 0x000f220000000800 */
[----:B------:R2:W-:Y:S04]  /*6550*/  STL [R1+0x278], RZ ;  /* 0x000278ff01007387 */ /* 0x0005e80000100800 */
[----:B------:R2:W-:Y:S01]  /*6560*/  STL [R1+0x27c], RZ ;  /* 0x00027cff01007387 */ /* 0x0005e20000100800 */
[----:B------:R-:W-:-:S03]  /*6570*/  IMAD.WIDE R218, R9, 0x4, R218 ;  /* 0x0000000409da7825 */ /* 0x000fc600078e02da */
[----:B------:R2:W-:Y:S01]  /*6580*/  STL [R1+0x280], RZ ;  /* 0x000280ff01007387 */ /* 0x0005e20000100800 */
[----:B------:R-:W-:-:S03]  /*6590*/  IMAD.WIDE R198, R9, 0x4, R198 ;  /* 0x0000000409c67825 */ /* 0x000fc600078e02c6 */
[----:B------:R2:W-:Y:S01]  /*65a0*/  STL [R1+0x284], RZ ;  /* 0x000284ff01007387 */ /* 0x0005e20000100800 */
[----:B------:R-:W-:-:S03]  /*65b0*/  IMAD.WIDE R208, R9, 0x4, R208 ;  /* 0x0000000409d07825 */ /* 0x000fc600078e02d0 */
[----:B------:R2:W-:Y:S01]  /*65c0*/  STL [R1+0x288], RZ ;  /* 0x000288ff01007387 */ /* 0x0005e20000100800 */
[----:B------:R-:W-:-:S03]  /*65d0*/  IMAD.WIDE R212, R9, 0x4, R212 ;  /* 0x0000000409d47825 */ /* 0x000fc600078e02d4 */
[----:B------:R2:W-:Y:S04]  /*65e0*/  STL [R1+0x28c], RZ ;  /* 0x00028cff01007387 */ /* 0x0005e80000100800 */
[----:B------:R2:W-:Y:S04]  /*65f0*/  STL [R1+0x290], RZ ;  /* 0x000290ff01007387 */ /* 0x0005e80000100800 */
[----:B------:R2:W-:Y:S04]  /*6600*/  STL [R1+0x294], RZ ;  /* 0x000294ff01007387 */ /* 0x0005e80000100800 */
[----:B------:R2:W-:Y:S04]  /*6610*/  STL [R1+0x298], RZ ;  /* 0x000298ff01007387 */ /* 0x0005e80000100800 */
[----:B------:R2:W-:Y:S04]  /*6620*/  STL [R1+0x29c], RZ ;  /* 0x00029cff01007387 */ /* 0x0005e80000100800 */
[----:B------:R-:W-:Y:S04]  /*6630*/  LDGSTS.E [R17+0x1000c], desc[UR16][R218.64], !P2 ;  /* 0x1000c000da117fae */ /* 0x000fe8000d121850 */
[----:B------:R2:W-:Y:S04]  /*6640*/  STL [R1+0x2a0], RZ ;  /* 0x0002a0ff01007387 */ /* 0x0005e80000100800 */
[----:B------:R-:W-:Y:S04]  /*6650*/  LDGSTS.E [R17+0x1400c], desc[UR16][R198.64], !P2 ;  /* 0x1400c000c6117fae */ /* 0x000fe8000d121850 */
[----:B------:R2:W-:Y:S04]  /*6660*/  STL [R1+0x2a4], RZ ;  /* 0x0002a4ff01007387 */ /* 0x0005e80000100800 */
[----:B------:R-:W-:Y:S04]  /*6670*/  LDGSTS.E [R17+0x1800c], desc[UR16][R208.64], !P2 ;  /* 0x1800c000d0117fae */ /* 0x000fe8000d121850 */
[----:B------:R2:W-:Y:S01]  /*6680*/  STL [R1+0x2a8], RZ ;  /* 0x0002a8ff01007387 */ /* 0x0005e20000100800 */
[----:B------:R-:W-:-:S03]  /*6690*/  IMAD.WIDE R210, R9, 0x4, R210 ;  /* 0x0000000409d27825 */ /* 0x000fc600078e02d2 */
[----:B------:R3:W-:Y:S04]  /*66a0*/  LDGSTS.E [R17+0x1c00c], desc[UR16][R212.64], !P2 ;  /* 0x1c00c000d4117fae */ /* 0x0007e8000d121850 */
[----:B------:R2:W-:Y:S01]  /*66b0*/  STL [R1+0x2ac], RZ ;  /* 0x0002acff01007387 */ /* 0x0005e20000100800 */
[----:B------:R-:W-:-:S03]  /*66c0*/  IMAD.WIDE R190, R9, 0x4, R190 ;  /* 0x0000000409be7825 */ /* 0x000fc600078e02be */
[----:B------:R2:W-:Y:S01]  /*66d0*/  STL [R1+0x2b0], RZ ;  /* 0x0002b0ff01007387 */ /* 0x0005e20000100800 */
[----:B---3--:R-:W-:-:S03]  /*66e0*/  VIADD R17, R214, 0xffffffcd ;  /* 0xffffffcdd6117836 */ /* 0x008fc60000000000 */
[----:B------:R2:W-:Y:S01]  /*66f0*/  STL [R1+0x2b4], RZ ;  /* 0x0002b4ff01007387 */ /* 0x0005e20000100800 */
[----:B------:R-:W-:-:S03]  /*6700*/  IMAD.WIDE R200, R9, 0x4, R200 ;  /* 0x0000000409c87825 */ /* 0x000fc600078e02c8 */
[----:B------:R2:W-:Y:S01]  /*6710*/  STL [R1+0x2b8], RZ ;  /* 0x0002b8ff01007387 */ /* 0x0005e20000100800 */
[----:B------:R-:W-:Y:S01]  /*6720*/  IMAD.WIDE R204, R9, 0x4, R204 ;  /* 0x0000000409cc7825 */ /* 0x000fe200078e02cc */
[----:B------:R-:W-:Y:S02]  /*6730*/  ISETP.GE.U32.AND P2, PT, R17, 0x7fffffae, PT ;  /* 0x7fffffae1100780c */ /* 0x000fe40003f46070 */
[----:B------:R2:W-:Y:S01]  /*6740*/  STL [R1+0x2bc], RZ ;  /* 0x0002bcff01007387 */ /* 0x0005e20000100800 */
[----:B-1----:R-:W-:-:S03]  /*6750*/  VIADD R17, R206, 0xffffffcc ;  /* 0xffffffccce117836 */ /* 0x002fc60000000000 */
[----:B------:R2:W-:Y:S04]  /*6760*/  STL [R1+0x2c0], RZ ;  /* 0x0002c0ff01007387 */ /* 0x0005e80000100800 */
[----:B------:R2:W-:Y:S01]  /*6770*/  STL [R1+0x2c4], RZ ;  /* 0x0002c4ff01007387 */ /* 0x0005e20000100800 */
[----:B------:R-:W-:-:S03]  /*6780*/  IMAD.WIDE R202, R9, 0x4, R202 ;  /* 0x0000000409ca7825 */ /* 0x000fc600078e02ca */
[----:B------:R2:W-:Y:S01]  /*6790*/  STL [R1+0x2c8], RZ ;  /* 0x0002c8ff01007387 */ /* 0x0005e20000100800 */
[----:B------:R-:W-:-:S03]  /*67a0*/  IMAD.WIDE R182, R9, 0x4, R182 ;  /* 0x0000000409b67825 */ /* 0x000fc600078e02b6 */
[----:B------:R-:W-:Y:S04]  /*67b0*/  LDGSTS.E [R244+0x10000], desc[UR16][R210.64], !P3 ;  /* 0x10000000d2f47fae */ /* 0x000fe8000d921850 */
[----:B------:R2:W-:Y:S04]  /*67c0*/  STL [R1+0x2cc], RZ ;  /* 0x0002ccff01007387 */ /* 0x0005e80000100800 */
[----:B------:R1:W-:Y:S04]  /*67d0*/  LDGSTS.E [R244+0x14000], desc[UR16][R190.64], !P3 ;  /* 0x14000000bef47fae */ /* 0x0003e8000d921850 */
[----:B------:R2:W-:Y:S04]  /*67e0*/  STL [R1+0x2d0], RZ ;  /* 0x0002d0ff01007387 */ /* 0x0005e80000100800 */
[----:B------:R-:W-:Y:S01]  /*67f0*/  LDGSTS.E [R244+0x18000], desc[UR16][R200.64], !P3 ;  /* 0x18000000c8f47fae */ /* 0x000fe2000d921850 */
[----:B-1----:R-:W1:Y:S03]  /*6800*/  LDC R190, c[0x0][0x230] ;  /* 0x00008c00ffbe7b82 */ /* 0x002e660000000800 */
[----:B------:R2:W-:Y:S01]  /*6810*/  STL [R1+0x2d4], RZ ;  /* 0x0002d4ff01007387 */ /* 0x0005e20000100800 */
[----:B------:R-:W-:-:S03]  /*6820*/  IMAD.WIDE R192, R9, 0x4, R192 ;  /* 0x0000000409c07825 */ /* 0x000fc600078e02c0 */
[----:B------:R-:W-:Y:S01]  /*6830*/  LDGSTS.E [R244+0x1c000], desc[UR16][R204.64], !P3 ;  /* 0x1c000000ccf47fae */ /* 0x000fe2000d921850 */
[----:B------:R-:W-:Y:S01]  /*6840*/  ISETP.GE.U32.AND P3, PT, R17, 0x7fffffad, PT ;  /* 0x7fffffad1100780c */ /* 0x000fe20003f66070 */
[----:B----4-:R-:W-:Y:S02]  /*6850*/  VIADD R17, R19, 0xffffffcb ;  /* 0xffffffcb13117836 */ /* 0x010fe40000000000 */
[----:B------:R2:W-:Y:S01]  /*6860*/  STL [R1+0x2d8], RZ ;  /* 0x0002d8ff01007387 */ /* 0x0005e20000100800 */
[----:B------:R-:W3:Y:S03]  /*6870*/  LDC R19, c[0x0][0x230] ;  /* 0x00008c00ff137b82 */ /* 0x000ee60000000800 */
[----:B------:R2:W-:Y:S01]  /*6880*/  STL [R1+0x2dc], RZ ;  /* 0x0002dcff01007387 */ /* 0x0005e20000100800 */
[----:B------:R-:W-:-:S03]  /*6890*/  IMAD.WIDE R196, R9, 0x4, R196 ;  /* 0x0000000409c47825 */ /* 0x000fc600078e02c4 */
[----:B------:R2:W-:Y:S01]  /*68a0*/  STL [R1+0x2e0], RZ ;  /* 0x0002e0ff01007387 */ /* 0x0005e20000100800 */
[----:B------:R-:W-:-:S03]  /*68b0*/  IMAD.WIDE R194, R9, 0x4, R194 ;  /* 0x0000000409c27825 */ /* 0x000fc600078e02c2 */
[----:B------:R2:W-:Y:S01]  /*68c0*/  STL [R1+0x2e4], RZ ;  /* 0x0002e4ff01007387 */ /* 0x0005e20000100800 */
[----:B------:R-:W-:-:S03]  /*68d0*/  IMAD.WIDE R168, R9, 0x4, R168 ;  /* 0x0000000409a87825 */ /* 0x000fc600078e02a8 */
[----:B------:R-:W-:Y:S01]  /*68e0*/  LDGSTS.E [R244+0x10004], desc[UR16][R202.64], !P0 ;  /* 0x10004000caf47fae */ /* 0x000fe2000c121850 */
[----:B------:R-:W-:-:S03]  /*68f0*/  IMAD.WIDE R184, R9, 0x4, R184 ;  /* 0x0000000409b87825 */ /* 0x000fc600078e02b8 */
[----:B------:R2:W-:Y:S01]  /*6900*/  STL [R1+0x2e8], RZ ;  /* 0x0002e8ff01007387 */ /* 0x0005e20000100800 */
[----:B------:R-:W-:-:S03]  /*6910*/  IMAD.WIDE R188, R9, 0x4, R188 ;  /* 0x0000000409bc7825 */ /* 0x000fc600078e02bc */
[----:B------:R4:W-:Y:S04]  /*6920*/  LDGSTS.E [R244+0x14004], desc[UR16][R182.64], !P0 ;  /* 0x14004000b6f47fae */ /* 0x0009e8000c121850 */
[----:B------:R2:W-:Y:S01]  /*6930*/  STL [R1+0x2ec], RZ ;  /* 0x0002ecff01007387 */ /* 0x0005e20000100800 */
[----:B------:R-:W-:-:S03]  /*6940*/  IMAD.WIDE R186, R9, 0x4, R186 ;  /* 0x0000000409ba7825 */ /* 0x000fc600078e02ba */
[----:B------:R2:W-:Y:S01]  /*6950*/  STL [R1+0x2f0], RZ ;  /* 0x0002f0ff01007387 */ /* 0x0005e20000100800 */
[----:B----4-:R-:W4:Y:S03]  /*6960*/  LDC R182, c[0x0][0x230] ;  /* 0x00008c00ffb67b82 */ /* 0x010f260000000800 */
[----:B------:R2:W-:Y:S01]  /*6970*/  STL [R1+0x2f4], RZ ;  /* 0x0002f4ff01007387 */ /* 0x0005e20000100800 */
[----:B------:R-:W-:-:S03]  /*6980*/  IMAD.WIDE R162, R9, 0x4, R162 ;  /* 0x0000000409a27825 */ /* 0x000fc600078e02a2 */
[----:B------:R-:W-:Y:S04]  /*6990*/  LDGSTS.E [R244+0x18004], desc[UR16][R192.64], !P0 ;  /* 0x18004000c0f47fae */ /* 0x000fe8000c121850 */
[----:B------:R2:W-:Y:S04]  /*69a0*/  STL [R1+0x2f8], RZ ;  /* 0x0002f8ff01007387 */ /* 0x0005e80000100800 */
[----:B------:R-:W-:Y:S01]  /*69b0*/  LDGSTS.E [R244+0x1c004], desc[UR16][R196.64], !P0 ;  /* 0x1c004000c4f47fae */ /* 0x000fe2000c121850 */
[----:B------:R-:W-:-:S03]  /*69c0*/  ISETP.GE.U32.AND P0, PT, R17, 0x7fffffac, PT ;  /* 0x7fffffac1100780c */ /* 0x000fc60003f06070 */
[----:B------:R2:W-:Y:S04]  /*69d0*/  STL [R1+0x2fc], RZ ;  /* 0x0002fcff01007387 */ /* 0x0005e80000100800 */
[----:B------:R-:W-:Y:S04]  /*69e0*/  LDGSTS.E [R244+0x10008], desc[UR16][R194.64], !P2 ;  /* 0x10008000c2f47fae */ /* 0x000fe8000d121850 */
        /* <DEDUP_REMOVED lines=14> */
[----:B-1----:R-:W1:Y:S03]  /*6ad0*/  LDC R162, c[0x0][0x230] ;  /* 0x00008c00ffa27b82 */ /* 0x002e660000000800 */
[----:B------:R2:W-:Y:S01]  /*6ae0*/  STL [R1+0x11c], RZ ;  /* 0x00011cff01007387 */ /* 0x0005e20000100800 */
[----:B------:R-:W-:-:S03]  /*6af0*/  IMAD.WIDE R178, R9, 0x4, R178 ;  /* 0x0000000409b27825 */ /* 0x000fc600078e02b2 */
[----:B------:R2:W-:Y:S01]  /*6b00*/  STL [R1+0x120], RZ ;  /* 0x000120ff01007387 */ /* 0x0005e20000100800 */
[----:B------:R-:W-:-:S03]  /*6b10*/  IMAD.WIDE R102, R9, 0x4, R102 ;  /* 0x0000000409667825 */ /* 0x000fc600078e0266 */
[----:B------:R2:W-:Y:S01]  /*6b20*/  STL [R1+0x124], RZ ;  /* 0x000124ff01007387 */ /* 0x0005e20000100800 */
[----:B------:R-:W-:-:S03]  /*6b30*/  VIADD R17, R190, 0xffffffca ;  /* 0xffffffcabe117836 */ /* 0x000fc60000000000 */
[----:B------:R2:W-:Y:S04]  /*6b40*/  STL [R1+0x128], RZ ;  /* 0x000128ff01007387 */ /* 0x0005e80000100800 */
[----:B------:R2:W-:Y:S01]  /*6b50*/  STL [R1+0x12c], RZ ;  /* 0x00012cff01007387 */ /* 0x0005e20000100800 */
[----:B------:R-:W-:-:S03]  /*6b60*/  IMAD.WIDE R174, R9, 0x4, R174 ;  /* 0x0000000409ae7825 */ /* 0x000fc600078e02ae */
[----:B------:R2:W-:Y:S01]  /*6b70*/  STL [R1+0x130], RZ ;  /* 0x000130ff01007387 */ /* 0x0005e20000100800 */
[----:B------:R-:W-:-:S03]  /*6b80*/  IMAD.WIDE R172, R9, 0x4, R172 ;  /* 0x0000000409ac7825 */ /* 0x000fc600078e02ac */
[----:B------:R-:W-:Y:S04]  /*6b90*/  LDGSTS.E [R244+0x1800c], desc[UR16][R176.64], !P3 ;  /* 0x1800c000b0f47fae */ /* 0x000fe8000d921850 */
[----:B------:R2:W-:Y:S01]  /*6ba0*/  STL [R1+0x134], RZ ;  /* 0x000134ff01007387 */ /* 0x0005e20000100800 */
[----:B---3--:R-:W-:-:S03]  /*6bb0*/  VIADD R19, R19, 0xffffffc8 ;  /* 0xffffffc813137836 */ /* 0x008fc60000000000 */
[----:B------:R-:W-:Y:S04]  /*6bc0*/  LDGSTS.E [R244+0x1c00c], desc[UR16][R180.64], !P3 ;  /* 0x1c00c000b4f47fae */ /* 0x000fe8000d921850 */
[----:B------:R2:W-:Y:S01]  /*6bd0*/  STL [R1+0x138], RZ ;  /* 0x000138ff01007387 */ /* 0x0005e20000100800 */
[----:B------:R-:W-:-:S03]  /*6be0*/  ISETP.GE.U32.AND P2, PT, R17, 0x7fffffab, PT ;  /* 0x7fffffab1100780c */ /* 0x000fc60003f46070 */
[----:B------:R-:W-:Y:S04]  /*6bf0*/  LDGSTS.E [R245+0x10000], desc[UR16][R178.64], !P0 ;  /* 0x10000000b2f57fae */ /* 0x000fe8000c121850 */
[----:B------:R2:W-:Y:S04]  /*6c00*/  STL [R1+0x13c], RZ ;  /* 0x00013cff01007387 */ /* 0x0005e80000100800 */
[----:B------:R3:W-:Y:S04]  /*6c10*/  LDGSTS.E [R245+0x14000], desc[UR16][R102.64], !P0 ;  /* 0x1400000066f57fae */ /* 0x0007e8000c121850 */
[----:B------:R2:W-:Y:S01]  /*6c20*/  STL [R1+0x140], RZ ;  /* 0x000140ff01007387 */ /* 0x0005e20000100800 */
[----:B----4-:R-:W-:-:S03]  /*6c30*/  VIADD R17, R182, 0xffffffc9 ;  /* 0xffffffc9b6117836 */ /* 0x010fc60000000000 */
[----:B------:R2:W-:Y:S01]  /*6c40*/  STL [R1+0x144], RZ ;  /* 0x000144ff01007387 */ /* 0x0005e20000100800 */
[----:B---3--:R-:W3:Y:S03]  /*6c50*/  LDC R102, c[0x0][0x230] ;  /* 0x00008c00ff667b82 */ /* 0x008ee60000000800 */
[----:B------:R2:W-:Y:S04]  /*6c60*/  STL [R1+0x148], RZ ;  /* 0x000148ff01007387 */ /* 0x0005e80000100800 */
[----:B------:R2:W-:Y:S01]  /*6c70*/  STL [R1+0x14c], RZ ;  /* 0x00014cff01007387 */ /* 0x0005e20000100800 */
[----:B------:R-:W-:Y:S01]  /*6c80*/  IMAD.WIDE R170, R9, 0x4, R170 ;  /* 0x0000000409aa7825 */ /* 0x000fe200078e02aa */
[----:B------:R-:W4:Y:S02]  /*6c90*/  LDC R103, c[0x0][0x230] ;  /* 0x00008c00ff677b82 */ /* 0x000f240000000800 */
[----:B------:R-:W-:Y:S04]  /*6ca0*/  LDGSTS.E [R245+0x18000], desc[UR16][R174.64], !P0 ;  /* 0x18000000aef57fae */ /* 0x000fe8000c121850 */
[----:B------:R2:W-:Y:S04]  /*6cb0*/  STL [R1+0x150], RZ ;  /* 0x000150ff01007387 */ /* 0x0005e80000100800 */
[----:B------:R-:W-:Y:S01]  /*6cc0*/  LDGSTS.E [R245+0x1c000], desc[UR16][R172.64], !P0 ;  /* 0x1c000000acf57fae */ /* 0x000fe2000c121850 */
[----:B------:R-:W-:-:S02]  /*6cd0*/  ISETP.GE.U32.AND P0, PT, R19, 0x7fffffa9, PT ;  /* 0x7fffffa91300780c */ /* 0x000fc40003f06070 */
[----:B------:R-:W2:Y:S01]  /*6ce0*/  LDC R19, c[0x0][0x230] ;  /* 0x00008c00ff137b82 */ /* 0x000ea20000000800 */
[----:B------:R1:W-:Y:S01]  /*6cf0*/  STL [R1+0x154], RZ ;  /* 0x000154ff01007387 */ /* 0x0003e20000100800 */
[----:B------:R-:W-:-:S03]  /*6d00*/  ISETP.GE.U32.AND P3, PT, R17, 0x7fffffaa, PT ;  /* 0x7fffffaa1100780c */ /* 0x000fc60003f66070 */
[----:B------:R1:W-:Y:S01]  /*6d10*/  STL [R1+0x158], RZ ;  /* 0x000158ff01007387 */ /* 0x0003e20000100800 */
[C---:B------:R-:W-:Y:S02]  /*6d20*/  IMAD.WIDE R166, R9.reuse, 0x4, R166 ;  /* 0x0000000409a67825 */ /* 0x040fe400078e02a6 */
[----:B------:R-:W4:Y:S01]  /*6d30*/  LDC R17, c[0x0][0x230] ;  /* 0x00008c00ff117b82 */ /* 0x000f220000000800 */
[----:B------:R1:W-:Y:S04]  /*6d40*/  STL [R1+0x15c], RZ ;  /* 0x00015cff01007387 */ /* 0x0003e80000100800 */
[----:B------:R1:W-:Y:S01]  /*6d50*/  STL [R1+0x160], RZ ;  /* 0x000160ff01007387 */ /* 0x0003e20000100800 */
[----:B------:R-:W-:-:S03]  /*6d60*/  IMAD.WIDE R150, R9, 0x4, R150 ;  /* 0x0000000409967825 */ /* 0x000fc600078e0296 */
[----:B------:R2:W-:Y:S01]  /*6d70*/  STL [R1+0x164], RZ ;  /* 0x000164ff01007387 */ /* 0x0005e20000100800 */
[----:B------:R-:W-:-:S03]  /*6d80*/  IMAD.WIDE R160, R9, 0x4, R160 ;  /* 0x0000000409a07825 */ /* 0x000fc600078e02a0 */
[----:B------:R2:W-:Y:S01]  /*6d90*/  STL [R1+0x168], RZ ;  /* 0x000168ff01007387 */ /* 0x0005e20000100800 */
[----:B-1----:R-:W-:-:S03]  /*6da0*/  VIADD R162, R162, 0xffffffc7 ;  /* 0xffffffc7a2a27836 */ /* 0x002fc60000000000 */
[----:B------:R1:W-:Y:S04]  /*6db0*/  STL [R1+0x16c], RZ ;  /* 0x00016cff01007387 */ /* 0x0003e80000100800 */
[----:B------:R1:W-:Y:S04]  /*6dc0*/  STL [R1+0x170], RZ ;  /* 0x000170ff01007387 */ /* 0x0003e80000100800 */
[----:B------:R1:W-:Y:S01]  /*6dd0*/  STL [R1+0x174], RZ ;  /* 0x000174ff01007387 */ /* 0x0003e20000100800 */
[----:B------:R-:W-:-:S03]  /*6de0*/  IMAD.WIDE R164, R9, 0x4, R164 ;  /* 0x0000000409a47825 */ /* 0x000fc600078e02a4 */
[----:B------:R1:W-:Y:S01]  /*6df0*/  STL [R1+0x178], RZ ;  /* 0x000178ff01007387 */ /* 0x0003e20000100800 */
[----:B------:R-:W-:-:S03]  /*6e00*/  IMAD.WIDE R158, R9, 0x4, R158 ;  /* 0x00000004099e7825 */ /* 0x000fc600078e029e */
[----:B------:R-:W-:Y:S04]  /*6e10*/  LDGSTS.E [R245+0x10004], desc[UR16][R170.64], !P2 ;  /* 0x10004000aaf57fae */ /* 0x000fe8000d121850 */
        /* <DEDUP_REMOVED lines=8> */
[----:B------:R-:W-:Y:S01]  /*6ea0*/  LDGSTS.E [R245+0x1c004], desc[UR16][R160.64], !P2 ;  /* 0x1c004000a0f57fae */ /* 0x000fe2000d121850 */
[----:B------:R-:W-:-:S03]  /*6eb0*/  ISETP.GE.U32.AND P2, PT, R162, 0x7fffffa8, PT ;  /* 0x7fffffa8a200780c */ /* 0x000fc60003f46070 */
[----:B------:R1:W-:Y:S01]  /*6ec0*/  STL [R1+0x188], RZ ;  /* 0x000188ff01007387 */ /* 0x0003e20000100800 */
[----:B------:R-:W-:-:S03]  /*6ed0*/  IMAD.WIDE R118, R9, 0x4, R118 ;  /* 0x0000000409767825 */ /* 0x000fc600078e0276 */
[----:B------:R1:W-:Y:S01]  /*6ee0*/  STL [R1+0x18c], RZ ;  /* 0x00018cff01007387 */ /* 0x0003e20000100800 */
[----:B------:R-:W-:-:S03]  /*6ef0*/  IMAD.WIDE R152, R9, 0x4, R152 ;  /* 0x0000000409987825 */ /* 0x000fc600078e0298 */
[----:B------:R1:W-:Y:S01]  /*6f00*/  STL [R1+0x190], RZ ;  /* 0x000190ff01007387 */ /* 0x0003e20000100800 */
[----:B------:R-:W-:-:S03]  /*6f10*/  IMAD.WIDE R144, R9, 0x4, R144 ;  /* 0x0000000409907825 */ /* 0x000fc600078e0290 */
[----:B------:R1:W-:Y:S01]  /*6f20*/  STL [R1+0x194], RZ ;  /* 0x000194ff01007387 */ /* 0x0003e20000100800 */
[----:B---3--:R-:W-:-:S03]  /*6f30*/  VIADD R102, R102, 0xffffffc6 ;  /* 0xffffffc666667836 */ /* 0x008fc60000000000 */
[----:B------:R-:W-:Y:S04]  /*6f40*/  LDGSTS.E [R245+0x10008], desc[UR16][R164.64], !P3 ;  /* 0x10008000a4f57fae */ /* 0x000fe8000d921850 */
[----:B------:R1:W-:Y:S04]  /*6f50*/  STL [R1+0x198], RZ ;  /* 0x000198ff01007387 */ /* 0x0003e80000100800 */
        /* <DEDUP_REMOVED lines=12> */
[----:B------:R3:W-:Y:S04]  /*7020*/  LDGSTS.E [R245+0x1400c], desc[UR16][R118.64], !P0 ;  /* 0x1400c00076f57fae */ /* 0x0007e8000c121850 */
[----:B------:R1:W-:Y:S01]  /*7030*/  STL [R1+0x1ac], RZ ;  /* 0x0001acff01007387 */ /* 0x0003e20000100800 */
[----:B--2---:R-:W-:-:S03]  /*7040*/  VIADD R19, R19, 0xffffffc5 ;  /* 0xffffffc513137836 */ /* 0x004fc60000000000 */
[----:B------:R-:W-:Y:S04]  /*7050*/  LDGSTS.E [R245+0x1800c], desc[UR16][R152.64], !P0 ;  /* 0x1800c00098f57fae */ /* 0x000fe8000c121850 */
[----:B------:R1:W-:Y:S01]  /*7060*/  STL [R1+0x1b0], RZ ;  /* 0x0001b0ff01007387 */ /* 0x0003e20000100800 */
[----:B----4-:R-:W-:Y:S01]  /*7070*/  VIADD R17, R17, 0xffffffc4 ;  /* 0xffffffc411117836 */ /* 0x010fe20000000000 */
[----:B---3--:R-:W2:Y:S02]  /*7080*/  LDC R118, c[0x0][0x230] ;  /* 0x00008c00ff767b82 */ /* 0x008ea40000000800 */
[----:B------:R-:W-:Y:S01]  /*7090*/  LDGSTS.E [R245+0x1c00c], desc[UR16][R144.64], !P0 ;  /* 0x1c00c00090f57fae */ /* 0x000fe2000c121850 */
[----:B------:R-:W-:-:S03]  /*70a0*/  ISETP.GE.U32.AND P0, PT, R102, 0x7fffffa7, PT ;  /* 0x7fffffa76600780c */ /* 0x000fc60003f06070 */
[----:B------:R1:W-:Y:S02]  /*70b0*/  STL [R1+0x1b4], RZ ;  /* 0x0001b4ff01007387 */ /* 0x0003e40000100800 */
[----:B------:R-:W3:Y:S02]  /*70c0*/  LDC R102, c[0x0][0x230] ;  /* 0x00008c00ff667b82 */ /* 0x000ee40000000800 */
[----:B------:R1:W-:Y:S04]  /*70d0*/  STL [R1+0x1b8], RZ ;  /* 0x0001b8ff01007387 */ /* 0x0003e80000100800 */
[----:B------:R1:W-:Y:S04]  /*70e0*/  STL [R1+0x1bc], RZ ;  /* 0x0001bcff01007387 */ /* 0x0003e80000100800 */
[----:B------:R-:W-:Y:S04]  /*70f0*/  LDGSTS.E [R246+0x10000], desc[UR16][R148.64], !P2 ;  /* 0x1000000094f67fae */ /* 0x000fe8000d121850 */
[----:B------:R1:W-:Y:S04]  /*7100*/  STL [R1+0x1c0], RZ ;  /* 0x0001c0ff01007387 */ /* 0x0003e80000100800 */
[----:B------:R-:W-:Y:S04]  /*7110*/  LDGSTS.E [R246+0x14000], desc[UR16][R142.64], !P2 ;  /* 0x140000008ef67fae */ /* 0x000fe8000d121850 */
[----:B------:R1:W-:Y:S04]  /*7120*/  STL [R1+0x1c4], RZ ;  /* 0x0001c4ff01007387 */ /* 0x0003e80000100800 */
[----:B------:R-:W-:Y:S04]  /*7130*/  LDGSTS.E [R246+0x18000], desc[UR16][R138.64], !P2 ;  /* 0x180000008af67fae */ /* 0x000fe8000d121850 */
[----:B------:R1:W-:Y:S04]  /*7140*/  STL [R1+0x1c8], RZ ;  /* 0x0001c8ff01007387 */ /* 0x0003e80000100800 */
[----:B------:R-:W-:Y:S01]  /*7150*/  LDGSTS.E [R246+0x1c000], desc[UR16][R140.64], !P2 ;  /* 0x1c0000008cf67fae */ /* 0x000fe2000d121850 */
[----:B------:R-:W-:-:S02]  /*7160*/  ISETP.GE.U32.AND P2, PT, R19, 0x7fffffa6, PT ;  /* 0x7fffffa61300780c */ /* 0x000fc40003f46070 */
[----:B------:R-:W4:Y:S01]  /*7170*/  LDC R19, c[0x0][0x230] ;  /* 0x00008c00ff137b82 */ /* 0x000f220000000800 */
        /* <DEDUP_REMOVED lines=13> */
[----:B------:R-:W-:-:S03]  /*7250*/  IMAD.WIDE R136, R9, 0x4, R136 ;  /* 0x0000000409887825 */ /* 0x000fc600078e0288 */
[----:B------:R1:W-:Y:S01]  /*7260*/  STL [R1], RZ ;  /* 0x000000ff01007387 */ /* 0x0003e20000100800 */
[----:B------:R-:W-:-:S03]  /*7270*/  IMAD.WIDE R132, R9, 0x4, R132 ;  /* 0x0000000409847825 */ /* 0x000fc600078e0284 */
[----:B------:R1:W-:Y:S01]  /*7280*/  STL [R1+0x4], RZ ;  /* 0x000004ff01007387 */ /* 0x0003e20000100800 */
[----:B------:R-:W-:-:S03]  /*7290*/  IMAD.WIDE R134, R9, 0x4, R134 ;  /* 0x0000000409867825 */ /* 0x000fc600078e0286 */
[----:B------:R1:W-:Y:S01]  /*72a0*/  STL [R1+0x8], RZ ;  /* 0x000008ff01007387 */ /* 0x0003e20000100800 */
[----:B------:R-:W-:-:S03]  /*72b0*/  ISETP.GE.U32.AND P3, PT, R17, 0x7fffffa5, PT ;  /* 0x7fffffa51100780c */ /* 0x000fc60003f66070 */
[----:B------:R1:W-:Y:S01]  /*72c0*/  STL [R1+0xc], RZ ;  /* 0x00000cff01007387 */ /* 0x0003e20000100800 */
[----:B------:R-:W-:-:S03]  /*72d0*/  IMAD.WIDE R130, R9, 0x4, R130 ;  /* 0x0000000409827825 */ /* 0x000fc600078e0282 */
[----:B------:R1:W-:Y:S01]  /*72e0*/  STL [R1+0x10], RZ ;  /* 0x000010ff01007387 */ /* 0x0003e20000100800 */
[----:B---3--:R-:W-:-:S03]  /*72f0*/  VIADD R17, R102, 0xffffffc3 ;  /* 0xffffffc366117836 */ /* 0x008fc60000000000 */
[----:B------:R1:W-:Y:S01]  /*7300*/  STL [R1+0x14], RZ ;  /* 0x000014ff01007387 */ /* 0x0003e20000100800 */
[----:B------:R-:W-:-:S03]  /*7310*/  IMAD.WIDE R110, R9, 0x4, R110 ;  /* 0x00000004096e7825 */ /* 0x000fc600078e026e */
        /* <DEDUP_REMOVED lines=8> */
[----:B------:R1:W-:Y:S04]  /*73a0*/  STL [R1+0x24], RZ ;  /* 0x000024ff01007387 */ /* 0x0003e80000100800 */
[----:B------:R-:W-:Y:S04]  /*73b0*/  LDGSTS.E [R246+0x18004], desc[UR16][R134.64], !P0 ;  /* 0x1800400086f67fae */ /* 0x000fe8000c121850 */
[----:B------:R1:W-:Y:S04]  /*73c0*/  STL [R1+0x28], RZ ;  /* 0x000028ff01007387 */ /* 0x0003e80000100800 */
[----:B------:R-:W-:Y:S01]  /*73d0*/  LDGSTS.E [R246+0x1c004], desc[UR16][R130.64], !P0 ;  /* 0x1c00400082f67fae */ /* 0x000fe2000c121850 */
[----:B------:R-:W-:Y:S01]  /*73e0*/  ISETP.GE.U32.AND P0, PT, R17, 0x7fffffa4, PT ;  /* 0x7fffffa41100780c */ /* 0x000fe20003f06070 */
[----:B----4-:R-:W-:-:S02]  /*73f0*/  VIADD R17, R19, 0xffffffc2 ;  /* 0xffffffc213117836 */ /* 0x010fc40000000000 */
        /* <DEDUP_REMOVED lines=15> */
[----:B------:R-:W-:-:S02]  /*74f0*/  VIADD R17, R103, 0xffffffc1 ;  /* 0xffffffc167117836 */ /* 0x000fc40000000000 */
        /* <DEDUP_REMOVED lines=15> */
[----:B--2---:R-:W-:-:S02]  /*75f0*/  VIADD R17, R118, 0xffffffc0 ;  /* 0xffffffc076117836 */ /* 0x004fc40000000000 */
[----:B------:R1:W-:Y:S04]  /*7600*/  STL [R1+0x5c], RZ ;  /* 0x00005cff01007387 */ /* 0x0003e80000100800 */
[----:B------:R1:W-:Y:S04]  /*7610*/  STL [R1+0x60], RZ ;  /* 0x000060ff01007387 */ /* 0x0003e80000100800 */
        /* <DEDUP_REMOVED lines=27> */
[----:B------:R2:W-:Y:S04]  /*77d0*/  LDGSTS.E [R5+0x14004], desc[UR16][R6.64], !P2 ;  /* 0x1400400006057fae */ /* 0x0005e8000d121850 */
[----:B------:R1:W-:Y:S01]  /*77e0*/  STL [R1+0x90], RZ ;  /* 0x000090ff01007387 */ /* 0x0003e20000100800 */
[----:B------:R-:W-:-:S03]  /*77f0*/  IMAD.WIDE R84, R9, 0x4, R84 ;  /* 0x0000000409547825 */ /* 0x000fc600078e0254 */
[----:B------:R-:W-:Y:S04]  /*7800*/  LDGSTS.E [R5+0x18004], desc[UR16][R100.64], !P2 ;  /* 0x1800400064057fae */ /* 0x000fe8000d121850 */
[----:B------:R1:W-:Y:S01]  /*7810*/  STL [R1+0x94], RZ ;  /* 0x000094ff01007387 */ /* 0x0003e20000100800 */
[----:B--2---:R-:W-:-:S03]  /*7820*/  IMAD.SHL.U32 R7, R3, 0x20, RZ ;  /* 0x0000002003077824 */ /* 0x004fc600078e00ff */
[----:B------:R-:W-:Y:S01]  /*7830*/  LDGSTS.E [R5+0x1c004], desc[UR16][R96.64], !P2 ;  /* 0x1c00400060057fae */ /* 0x000fe2000d121850 */
[----:B------:R-:W-:-:S03]  /*7840*/  IMAD.WIDE R240, R9, 0x4, R240 ;  /* 0x0000000409f07825 */ /* 0x000fc600078e02f0 */
[----:B------:R1:W-:Y:S04]  /*7850*/  STL [R1+0x98], RZ ;  /* 0x000098ff01007387 */ /* 0x0003e80000100800 */
[----:B------:R2:W-:Y:S04]  /*7860*/  LDGSTS.E [R5+0x10008], desc[UR16][R88.64], !P3 ;  /* 0x1000800058057fae */ /* 0x0005e8000d921850 */
        /* <DEDUP_REMOVED lines=23> */
[----:B------:R-:W0:Y:S04]  /*79e0*/  LDGDEPBAR ;  /* 0x00000000000079af */ /* 0x000e280000000000 */
[----:B------:R1:W-:Y:S01]  /*79f0*/  STL [R1+0xbc], RZ ;  /* 0x0000bcff01007387 */ /* 0x0003e20000100800 */
[----:B------:R-:W-:-:S03]  /*7a00*/  IMAD.WIDE R74, R7, 0x4, R74 ;  /* 0x00000004074a7825 */ /* 0x000fc600078e024a */
[----:B------:R-:W-:Y:S04]  /*7a10*/  LDGSTS.E [R8+0x34000], desc[UR16][R36.64], P1 ;  /* 0x3400000024087fae */ /* 0x000fe80008921850 */
        /* <DEDUP_REMOVED lines=47> */
[----:B------:R-:W-:Y:S01]  /*7d10*/  LDGSTS.E [R0+0x34200], desc[UR16][R28.64], P1 ;  /* 0x342000001c007fae */ /* 0x000fe20008921850 */
[----:B------:R-:W-:-:S03]  /*7d20*/  IMAD.WIDE R56, R7, 0x4, R56 ;  /* 0x0000000407387825 */ /* 0x000fc600078e0238 */
[----:B------:R-:W-:Y:S01]  /*7d30*/  LDGSTS.E [R0+0x34600], desc[UR16][R70.64], P1 ;  /* 0x3460000046007fae */ /* 0x000fe20008921850 */
[----:B------:R-:W-:-:S03]  /*7d40*/  ISETP.GE.AND P0, PT, R247, 0x20, PT ;  /* 0x00000020f700780c */ /* 0x000fc60003f06270 */
[----:B------:R-:W-:Y:S01]  /*7d50*/  LDGSTS.E [R0+0x34a00], desc[UR16][R54.64], P1 ;  /* 0x34a0000036007fae */ /* 0x000fe20008921850 */
[----:B------:R-:W-:-:S03]  /*7d60*/  IMAD.WIDE R22, R7, 0x4, R22 ;  /* 0x0000000407167825 */ /* 0x000fc600078e0216 */
        /* <DEDUP_REMOVED lines=10> */
[----:B------:R-:W-:Y:S04]  /*7e10*/  LDGSTS.E [R0+0x36200], desc[UR16][R60.64], P1 ;  /* 0x362000003c007fae */ /* 0x000fe80008921850 */
[----:B------:R-:W-:Y:S04]  /*7e20*/  LDGSTS.E [R0+0x36600], desc[UR16][R56.64], P1 ;  /* 0x3660000038007fae */ /* 0x000fe80008921850 */
[----:B------:R-:W-:Y:S04]  /*7e30*/  LDGSTS.E [R0+0x36a00], desc[UR16][R22.64], P1 ;  /* 0x36a0000016007fae */ /* 0x000fe80008921850 */
[----:B------:R4:W-:Y:S04]  /*7e40*/  LDGSTS.E [R0+0x36e00], desc[UR16][R24.64], P1 ;  /* 0x36e0000018007fae */ /* 0x0009e80008921850 */
[----:B------:R-:W-:Y:S04]  /*7e50*/  LDGSTS.E [R0+0x37200], desc[UR16][R48.64], P1 ;  /* 0x3720000030007fae */ /* 0x000fe80008921850 */
[----:B------:R-:W-:Y:S04]  /*7e60*/  LDGSTS.E [R0+0x37600], desc[UR16][R20.64], P1 ;  /* 0x3760000014007fae */ /* 0x000fe80008921850 */
[----:B------:R-:W-:Y:S04]  /*7e70*/  LDGSTS.E [R0+0x37a00], desc[UR16][R76.64], P1 ;  /* 0x37a000004c007fae */ /* 0x000fe80008921850 */
[----:B------:R1:W-:Y:S01]  /*7e80*/  LDGSTS.E [R0+0x37e00], desc[UR16][R38.64], P1 ;  /* 0x37e0000026007fae */ /* 0x0003e20008921850 */
[----:B------:R-:W-:-:S03]  /*7e90*/  CS2R R152, SRZ ;  /* 0x0000000000987805 */ /* 0x000fc6000001ff00 */
[----:B------:R-:W0:Y:S01]  /*7ea0*/  LDGDEPBAR ;  /* 0x00000000000079af */ /* 0x000e220000000000 */
[----:B------:R-:W-:Y:S02]  /*7eb0*/  CS2R R154, SRZ ;  /* 0x00000000009a7805 */ /* 0x000fe4000001ff00 */
[----:B------:R-:W-:Y:S02]  /*7ec0*/  CS2R R156, SRZ ;  /* 0x00000000009c7805 */ /* 0x000fe4000001ff00 */
[----:B------:R-:W-:Y:S02]  /*7ed0*/  CS2R R158, SRZ ;  /* 0x00000000009e7805 */ /* 0x000fe4000001ff00 */
[----:B------:R-:W-:Y:S02]  /*7ee0*/  CS2R R160, SRZ ;  /* 0x0000000000a07805 */ /* 0x000fe4000001ff00 */
[----:B------:R-:W-:Y:S02]  /*7ef0*/  CS2R R162, SRZ ;  /* 0x0000000000a27805 */ /* 0x000fe4000001ff00 */
[----:B------:R-:W-:-:S02]  /*7f00*/  CS2R R164, SRZ ;  /* 0x0000000000a47805 */ /* 0x000fc4000001ff00 */
        /* <DEDUP_REMOVED lines=25> */
[----:B--2---:R-:W-:Y:S02]  /*80a0*/  CS2R R88, SRZ ;  /* 0x0000000000587805 */ /* 0x004fe4000001ff00 */
[----:B---3--:R-:W-:Y:S02]  /*80b0*/  CS2R R90, SRZ ;  /* 0x00000000005a7805 */ /* 0x008fe4000001ff00 */
        /* <DEDUP_REMOVED lines=30> */
[----:B----4-:R-:W-:Y:S02]  /*82a0*/  CS2R R24, SRZ ;  /* 0x0000000000187805 */ /* 0x010fe4000001ff00 */
[----:B------:R-:W-:Y:S02]  /*82b0*/  CS2R R26, SRZ ;  /* 0x00000000001a7805 */ /* 0x000fe4000001ff00 */
[----:B------:R-:W-:-:S02]  /*82c0*/  CS2R R28, SRZ ;  /* 0x00000000001c7805 */ /* 0x000fc4000001ff00 */
[----:B------:R-:W-:Y:S02]  /*82d0*/  CS2R R30, SRZ ;  /* 0x00000000001e7805 */ /* 0x000fe4000001ff00 */
[----:B------:R-:W-:Y:S02]  /*82e0*/  CS2R R32, SRZ ;  /* 0x0000000000207805 */ /* 0x000fe4000001ff00 */
[----:B------:R-:W-:Y:S02]  /*82f0*/  CS2R R34, SRZ ;  /* 0x0000000000227805 */ /* 0x000fe4000001ff00 */
[----:B------:R-:W-:Y:S02]  /*8300*/  CS2R R36, SRZ ;  /* 0x0000000000247805 */ /* 0x000fe4000001ff00 */
[----:B-1----:R-:W-:Y:S02]  /*8310*/  CS2R R38, SRZ ;  /* 0x0000000000267805 */ /* 0x002fe4000001ff00 */
        /* <DEDUP_REMOVED lines=23> */
[----:B------:R-:W-:Y:S01]  /*8490*/  CS2R R86, SRZ ;  /* 0x0000000000567805 */ /* 0x000fe2000001ff00 */
[----:B------:R-:W-:Y:S06]  /*84a0*/  @!P0 BRA `(.L_x_0) ;  /* 0x000000bc00f08947 */ /* 0x000fec0003800000 */
[----:B------:R-:W2:Y:S04]  /*84b0*/  LDL R242, [R1+0x564] ;  /* 0x0005640001f27983 */ /* 0x000ea80000100800 */
[----:B------:R-:W3:Y:S04]  /*84c0*/  LDL R236, [R1+0x55c] ;  /* 0x00055c0001ec7983 */ /* 0x000ee80000100800 */
[----:B------:R-:W4:Y:S04]  /*84d0*/  LDL R237, [R1+0x558] ;  /* 0x0005580001ed7983 */ /* 0x000f280000100800 */
[----:B------:R-:W4:Y:S01]  /*84e0*/  LDL R238, [R1+0x560] ;  /* 0x0005600001ee7983 */ /* 0x000f220000100800 */
[----:B------:R-:W-:Y:S01]  /*84f0*/  SHF.R.S32.HI R11, RZ, 0x1f, R252 ;  /* 0x0000001fff0b7819 */ /* 0x000fe200000114fc */
[----:B------:R-:W1:Y:S02]  /*8500*/  LDC R42, c[0x0][0x238] ;  /* 0x00008e00ff2a7b82 */ /* 0x000e640000000800 */
[----:B------:R-:W4:Y:S04]  /*8510*/  LDL.LU R248, [R1+0x568] ;  /* 0x0005680001f87983 */ /* 0x000f280000300800 */
[----:B------:R-:W4:Y:S04]  /*8520*/  LDL.LU R249, [R1+0x56c] ;  /* 0x00056c0001f97983 */ /* 0x000f280000300800 */
[----:B------:R-:W4:Y:S04]  /*8530*/  LDL.LU R239, [R1+0x570] ;  /* 0x0005700001ef7983 */ /* 0x000f280000300800 */
[----:B------:R-:W4:Y:S04]  /*8540*/  LDL.LU R250, [R1+0x574] ;  /* 0x0005740001fa7983 */ /* 0x000f280000300800 */
[----:B------:R-:W4:Y:S04]  /*8550*/  LDL.LU R233, [R1+0x500] ;  /* 0x0005000001e97983 */ /* 0x000f280000300800 */
[----:B------:R-:W4:Y:S01]  /*8560*/  LDL.LU R235, [R1+0x504] ;  /* 0x0005040001eb7983 */ /* 0x000f220000300800 */
[----:B--2---:R-:W-:Y:S01]  /*8570*/  MOV R251, R242 ;  /* 0x000000f200fb7202 */ /* 0x004fe20000000f00 */
[----:B---3--:R-:W-:-:S02]  /*8580*/  IMAD.MOV.U32 R242, RZ, RZ, R236 ;  /* 0x000000fffff27224 */ /* 0x008fc400078e00ec */
[----:B----4-:R-:W-:Y:S02]  /*8590*/  IMAD.MOV.U32 R236, RZ, RZ, R237 ;  /* 0x000000ffffec7224 */ /* 0x010fe400078e00ed */
[----:B------:R-:W2:Y:S01]  /*85a0*/  LDL.LU R237, [R1+0x508] ;  /* 0x0005080001ed7983 */ /* 0x000ea20000300800 */
[----:B------:R-:W-:-:S04]  /*85b0*/  SHF.R.S32.HI R0, RZ, 0x1f, R248 ;  /* 0x0000001fff007819 */ /* 0x000fc800000114f8 */
[----:B------:R-:W-:Y:S02]  /*85c0*/  SHF.L.U64.HI R84, R248, 0x2, R0 ;  /* 0x00000002f8547819 */ /* 0x000fe40000010200 */
[----:B------:R-:W-:-:S03]  /*85d0*/  SHF.R.S32.HI R5, RZ, 0x1f, R239 ;  /* 0x0000001fff057819 */ /* 0x000fc600000114ef */
[----:B------:R-:W-:Y:S01]  /*85e0*/  STL [R1+0x568], R84 ;  /* 0x0005685401007387 */ /* 0x000fe20000100800 */
[----:B------:R-:W-:-:S03]  /*85f0*/  SHF.L.U64.HI R86, R239, 0x2, R5 ;  /* 0x00000002ef567819 */ /* 0x000fc60000010205 */
[----:B------:R-:W3:Y:S01]  /*8600*/  LDL.LU R239, [R1+0x50c] ;  /* 0x00050c0001ef7983 */ /* 0x000ee20000300800 */
[----:B------:R-:W-:Y:S02]  /*8610*/  SHF.R.S32.HI R3, RZ, 0x1f, R249 ;  /* 0x0000001fff037819 */ /* 0x000fe400000114f9 */
[----:B------:R-:W-:Y:S01]  /*8620*/  SHF.R.S32.HI R0, RZ, 0x1f, R250 ;  /* 0x0000001fff007819 */ /* 0x000fe200000114fa */
[----:B------:R-:W4:Y:S01]  /*8630*/  LDL.LU R230, [R1+0x510] ;  /* 0x0005100001e67983 */ /* 0x000f220000300800 */
[----:B------:R-:W-:Y:S02]  /*8640*/  SHF.L.U64.HI R85, R249, 0x2, R3 ;  /* 0x00000002f9557819 */ /* 0x000fe40000010203 */
[----:B------:R-:W-:Y:S01]  /*8650*/  SHF.L.U64.HI R87, R250, 0x2, R0 ;  /* 0x00000002fa577819 */ /* 0x000fe20000010200 */
[----:B------:R-:W4:Y:S01]  /*8660*/  LDL.LU R231, [R1+0x514] ;  /* 0x0005140001e77983 */ /* 0x000f220000300800 */
[----:B------:R-:W-:-:S03]  /*8670*/  IMAD.MOV.U32 R250, RZ, RZ, R251 ;  /* 0x000000fffffa7224 */ /* 0x000fc600078e00fb */
[----:B------:R-:W4:Y:S04]  /*8680*/  LDL.LU R232, [R1+0x518] ;  /* 0x0005180001e87983 */ /* 0x000f280000300800 */
[----:B------:R-:W4:Y:S04]  /*8690*/  LDL.LU R249, [R1+0x51c] ;  /* 0x00051c0001f97983 */ /* 0x000f280000300800 */
[----:B------:R-:W4:Y:S01]  /*86a0*/  LDL.LU R251, [R1+0x520] ;  /* 0x0005200001fb7983 */ /* 0x000f220000300800 */
[----:B------:R-:W-:Y:S01]  /*86b0*/  SHF.L.U64.HI R5, R252, 0x2, R11 ;  /* 0x00000002fc057819 */ /* 0x000fe2000001020b */
[C---:B------:R-:W-:Y:S01]  /*86c0*/  IMAD.SHL.U32 R11, R7.reuse, 0x8, RZ ;  /* 0x00000008070b7824 */ /* 0x040fe200078e00ff */
[----:B------:R-:W-:Y:S01]  /*86d0*/  SHF.R.S32.HI R6, RZ, 0x1f, R7 ;  /* 0x0000001fff067819 */ /* 0x000fe20000011407 */
[----:B------:R-:W-:Y:S01]  /*86e0*/  IMAD.MOV.U32 R229, RZ, RZ, R242 ;  /* 0x000000ffffe57224 */ /* 0x000fe200078e00f2 */
[----:B------:R-:W-:Y:S01]  /*86f0*/  SHF.R.S32.HI R8, RZ, 0x1f, R233 ;  /* 0x0000001fff087819 */ /* 0x000fe200000114e9 */
[----:B------:R-:W-:Y:S01]  /*8700*/  IMAD.MOV.U32 R248, RZ, RZ, R236 ;  /* 0x000000fffff87224 */ /* 0x000fe200078e00ec */
[----:B------:R-:W-:-:S02]  /*8710*/  SHF.L.U64.HI R43, R7, 0x3, R6 ;  /* 0x00000003072b7819 */ /* 0x000fc40000010206 */
[-C--:B------:R-:W-:Y:S01]  /*8720*/  LEA R20, P0, R233, R11.reuse, 0x2 ;  /* 0x0000000be9147211 */ /* 0x080fe200078010ff */
[----:B------:R-:W-:Y:S01]  /*8730*/  IMAD.MOV.U32 R242, RZ, RZ, R238 ;  /* 0x000000fffff27224 */ /* 0x000fe200078e00ee */
[----:B------:R-:W4:Y:S01]  /*8740*/  LDL.LU R236, [R1+0x524] ;  /* 0x0005240001ec7983 */ /* 0x000f220000300800 */
[----:B------:R-:W-:Y:S02]  /*8750*/  SHF.R.S32.HI R3, RZ, 0x1f, R235 ;  /* 0x0000001fff037819 */ /* 0x000fe400000114eb */
[----:B------:R-:W-:Y:S01]  /*8760*/  LEA R22, P1, R235, R11, 0x2 ;  /* 0x0000000beb167211 */ /* 0x000fe200078210ff */
[----:B------:R-:W4:Y:S01]  /*8770*/  LDL.LU R238, [R1+0x528] ;  /* 0x0005280001ee7983 */ /* 0x000f220000300800 */
[----:B------:R-:W-:-:S03]  /*8780*/  LEA.HI.X R19, R233, R43, R8, 0x2, P0 ;  /* 0x0000002be9137211 */ /* 0x000fc600000f1408 */
[----:B------:R-:W-:Y:S01]  /*8790*/  STL [R1+0x56c], R85 ;  /* 0x00056c5501007387 */ /* 0x000fe20000100800 */
[----:B------:R-:W-:-:S03]  /*87a0*/  LEA.HI.X R21, R235, R43, R3, 0x2, P1 ;  /* 0x0000002beb157211 */ /* 0x000fc600008f1403 */
[----:B------:R-:W-:Y:S04]  /*87b0*/  STL [R1+0x570], R86 ;  /* 0x0005705601007387 */ /* 0x000fe80000100800 */
[----:B------:R-:W-:Y:S04]  /*87c0*/  STL [R1+0x574], R87 ;  /* 0x0005745701007387 */ /* 0x000fe80000100800 */
[----:B------:R-:W4:Y:S04]  /*87d0*/  LDL.LU R233, [R1+0x52c] ;  /* 0x00052c0001e97983 */ /* 0x000f280000300800 */
[----:B------:R-:W4:Y:S01]  /*87e0*/  LDL.LU R235, [R1+0x530] ;  /* 0x0005300001eb7983 */ /* 0x000f220000300800 */
[----:B------:R-:W-:Y:S01]  /*87f0*/  IMAD.MOV.U32 R246, RZ, RZ, R250 ;  /* 0x000000fffff67224 */ /* 0x000fe200078e00fa */
[----:B--2---:R-:W-:-:S02]  /*8800*/  SHF.R.S32.HI R0, RZ, 0x1f, R237 ;  /* 0x0000001fff007819 */ /* 0x004fc400000114ed */
[----:B------:R-:W-:-:S04]  /*8810*/  LEA R216, P2, R237, R11, 0x2 ;  /* 0x0000000bedd87211 */ /* 0x000fc800078410ff */
[----:B------:R-:W-:Y:S02]  /*8820*/  LEA.HI.X R23, R237, R43, R0, 0x2, P2 ;  /* 0x0000002bed177211 */ /* 0x000fe400010f1400 */
[----:B------:R-:W2:Y:S01]  /*8830*/  LDL.LU R237, [R1+0x534] ;  /* 0x0005340001ed7983 */ /* 0x000ea20000300800 */
[----:B---3--:R-:W-:Y:S02]  /*8840*/  SHF.R.S32.HI R10, RZ, 0x1f, R239 ;  /* 0x0000001fff0a7819 */ /* 0x008fe400000114ef */
[CC--:B------:R-:W-:Y:S02]  /*8850*/  LEA R218, P0, R239.reuse, R11.reuse, 0x2 ;  /* 0x0000000befda7211 */ /* 0x0c0fe400078010ff */
[----:B----4-:R-:W-:Y:S02]  /*8860*/  SHF.R.S32.HI R8, RZ, 0x1f, R230 ;  /* 0x0000001fff087819 */ /* 0x010fe400000114e6 */
[----:B------:R-:W-:Y:S02]  /*8870*/  LEA R220, P1, R230, R11, 0x2 ;  /* 0x0000000be6dc7211 */ /* 0x000fe400078210ff */
[----:B------:R-:W-:-:S02]  /*8880*/  LEA.HI.X R217, R239, R43, R10, 0x2, P0 ;  /* 0x0000002befd97211 */ /* 0x000fc400000f140a */
[----:B------:R-:W3:Y:S01]  /*8890*/  LDL.LU R239, [R1+0x538] ;  /* 0x0005380001ef7983 */ /* 0x000ee20000300800 */
[----:B------:R-:W-:-:S03]  /*88a0*/  LEA.HI.X R219, R230, R43, R8, 0x2, P1 ;  /* 0x0000002be6db7211 */ /* 0x000fc600008f1408 */
[----:B------:R-:W4:Y:S01]  /*88b0*/  LDL.LU R241, [R1+0x53c] ;  /* 0x00053c0001f17983 */ /* 0x000f220000300800 */
[----:B------:R-:W-:Y:S02]  /*88c0*/  SHF.R.S32.HI R10, RZ, 0x1f, R249 ;  /* 0x0000001fff0a7819 */ /* 0x000fe400000114f9 */
[-C--:B------:R-:W-:Y:S01]  /*88d0*/  LEA R226, P0, R249, R11.reuse, 0x2 ;  /* 0x0000000bf9e27211 */ /* 0x080fe200078010ff */
[----:B------:R-:W4:Y:S01]  /*88e0*/  LDL.LU R243, [R1+0x540] ;  /* 0x0005400001f37983 */ /* 0x000f220000300800 */
[----:B------:R-:W-:Y:S02]  /*88f0*/  SHF.R.S32.HI R8, RZ, 0x1f, R251 ;  /* 0x0000001fff087819 */ /* 0x000fe400000114fb */
[----:B------:R-:W-:Y:S01]  /*8900*/  LEA R228, P1, R251, R11, 0x2 ;  /* 0x0000000bfbe47211 */ /* 0x000fe200078210ff */
[----:B------:R-:W4:Y:S01]  /*8910*/  LDL.LU R245, [R1+0x544] ;  /* 0x0005440001f57983 */ /* 0x000f220000300800 */
[----:B------:R-:W-:-:S03]  /*8920*/  LEA.HI.X R225, R249, R43, R10, 0x2, P0 ;  /* 0x0000002bf9e17211 */ /* 0x000fc600000f140a */
[----:B------:R-:W4:Y:S01]  /*8930*/  LDL.LU R250, [R1+0x548] ;  /* 0x0005480001fa7983 */ /* 0x000f220000300800 */
[----:B------:R-:W-:-:S03]  /*8940*/  LEA.HI.X R227, R251, R43, R8, 0x2, P1 ;  /* 0x0000002bfbe37211 */ /* 0x000fc600008f1408 */
[----:B------:R-:W4:Y:S04]  /*8950*/  LDL.LU R249, [R1+0x54c] ;  /* 0x00054c0001f97983 */ /* 0x000f280000300800 */
        /* <DEDUP_REMOVED lines=11> */
[----:B------:R-:W4:Y:S01]  /*8a10*/  LDL.LU R78, [R1+0x5b0] ;  /* 0x0005b000014e7983 */ /* 0x000f220000300800 */
[----:B------:R-:W-:-:S02]  /*8a20*/  SHF.R.S32.HI R3, RZ, 0x1f, R231 ;  /* 0x0000001fff037819 */ /* 0x000fc400000114e7 */
[----:B------:R-:W-:Y:S02]  /*8a30*/  SHF.R.S32.HI R0, RZ, 0x1f, R232 ;  /* 0x0000001fff007819 */ /* 0x000fe400000114e8 */
[CC--:B------:R-:W-:Y:S02]  /*8a40*/  LEA R222, P2, R231.reuse, R11.reuse, 0x2 ;  /* 0x0000000be7de7211 */ /* 0x0c0fe400078410ff */
[C---:B------:R-:W-:Y:S02]  /*8a50*/  LEA R224, P3, R232.reuse, R11, 0x2 ;  /* 0x0000000be8e07211 */ /* 0x040fe400078610ff */
[-C--:B------:R-:W-:Y:S02]  /*8a60*/  LEA.HI.X R221, R231, R43.reuse, R3, 0x2, P2 ;  /* 0x0000002be7dd7211 */ /* 0x080fe400010f1403 */
[----:B------:R-:W-:Y:S02]  /*8a70*/  LEA.HI.X R223, R232, R43, R0, 0x2, P3 ;  /* 0x0000002be8df7211 */ /* 0x000fe400018f1400 */
[----:B------:R-:W-:-:S02]  /*8a80*/  SHF.R.S32.HI R3, RZ, 0x1f, R236 ;  /* 0x0000001fff037819 */ /* 0x000fc400000114ec */
[----:B------:R-:W-:Y:S02]  /*8a90*/  SHF.R.S32.HI R0, RZ, 0x1f, R238 ;  /* 0x0000001fff007819 */ /* 0x000fe400000114ee */
[-C--:B------:R-:W-:Y:S02]  /*8aa0*/  LEA R230, P2, R236, R11.reuse, 0x2 ;  /* 0x0000000bece67211 */ /* 0x080fe400078410ff */
[----:B------:R-:W-:Y:S01]  /*8ab0*/  LEA R232, P3, R238, R11, 0x2 ;  /* 0x0000000beee87211 */ /* 0x000fe200078610ff */
[----:B------:R-:W-:Y:S01]  /*8ac0*/  IMAD.MOV.U32 R244, RZ, RZ, R229 ;  /* 0x000000fffff47224 */ /* 0x000fe200078e00e5 */
[-C--:B------:R-:W-:Y:S02]  /*8ad0*/  LEA.HI.X R229, R236, R43.reuse, R3, 0x2, P2 ;  /* 0x0000002bece57211 */ /* 0x080fe400010f1403 */
[----:B------:R-:W-:Y:S02]  /*8ae0*/  LEA.HI.X R231, R238, R43, R0, 0x2, P3 ;  /* 0x0000002beee77211 */ /* 0x000fe400018f1400 */
[----:B------:R-:W-:-:S02]  /*8af0*/  SHF.R.S32.HI R10, RZ, 0x1f, R233 ;  /* 0x0000001fff0a7819 */ /* 0x000fc400000114e9 */
[----:B------:R-:W-:Y:S02]  /*8b00*/  SHF.R.S32.HI R8, RZ, 0x1f, R235 ;  /* 0x0000001fff087819 */ /* 0x000fe400000114eb */
[-C--:B------:R-:W-:Y:S02]  /*8b10*/  LEA R234, P0, R233, R11.reuse, 0x2 ;  /* 0x0000000be9ea7211 */ /* 0x080fe400078010ff */
[----:B------:R-:W-:Y:S01]  /*8b20*/  LEA R236, P1, R235, R11, 0x2 ;  /* 0x0000000bebec7211 */ /* 0x000fe200078210ff */
[----:B------:R-:W-:Y:S01]  /*8b30*/  IMAD.MOV.U32 R82, RZ, RZ, R246 ;  /* 0x000000ffff527224 */ /* 0x000fe200078e00f6 */
[----:B------:R-:W-:Y:S01]  /*8b40*/  SHF.R.S32.HI R52, RZ, 0x1f, R247 ;  /* 0x0000001fff347819 */ /* 0x000fe200000114f7 */
[----:B------:R-:W-:Y:S01]  /*8b50*/  IMAD.MOV.U32 R80, RZ, RZ, R244 ;  /* 0x000000ffff507224 */ /* 0x000fe200078e00f4 */
[-C--:B------:R-:W-:Y:S01]  /*8b60*/  LEA.HI.X R233, R233, R43.reuse, R10, 0x2, P0 ;  /* 0x0000002be9e97211 */ /* 0x080fe200000f140a */
[----:B------:R-:W-:Y:S01]  /*8b70*/  IMAD.MOV.U32 R79, RZ, RZ, R248 ;  /* 0x000000ffff4f7224 */ /* 0x000fe200078e00f8 */
[----:B------:R-:W-:Y:S01]  /*8b80*/  LEA.HI.X R235, R235, R43, R8, 0x2, P1 ;  /* 0x0000002bebeb7211 */ /* 0x000fe200008f1408 */
[----:B------:R-:W-:Y:S01]  /*8b90*/  IMAD.MOV.U32 R81, RZ, RZ, R242 ;  /* 0x000000ffff517224 */ /* 0x000fe200078e00f2 */
[----:B------:R-:W-:-:S02]  /*8ba0*/  LEA.HI R52, R52, R247, RZ, 0x5 ;  /* 0x000000f734347211 */ /* 0x000fc400078f28ff */
[----:B------:R-:W-:Y:S02]  /*8bb0*/  SHF.R.S32.HI R51, RZ, 0x1f, R2 ;  /* 0x0000001fff337819 */ /* 0x000fe40000011402 */
[----:B------:R-:W-:-:S04]  /*8bc0*/  IADD3 R224, P5, R224, UR8, RZ ;  /* 0x00000008e0e07c10 */ /* 0x000fc8000ffbe0ff */
[----:B------:R-:W-:Y:S02]  /*8bd0*/  IADD3.X R223, R223, UR9, RZ, P5, !PT ;  /* 0x00000009dfdf7c10 */ /* 0x000fe4000affe4ff */
[----:B------:R-:W-:-:S04]  /*8be0*/  IADD3 R236, P5, R236, UR8, RZ ;  /* 0x00000008ecec7c10 */ /* 0x000fc8000ffbe0ff */
[----:B------:R-:W-:Y:S02]  /*8bf0*/  IADD3.X R235, R235, UR9, RZ, P5, !PT ;  /* 0x00000009ebeb7c10 */ /* 0x000fe4000affe4ff */
[----:B--2---:R-:W-:Y:S02]  /*8c00*/  SHF.R.S32.HI R3, RZ, 0x1f, R237 ;  /* 0x0000001fff037819 */ /* 0x004fe400000114ed */
[----:B------:R-:W-:-:S04]  /*8c10*/  LEA R238, P2, R237, R11, 0x2 ;  /* 0x0000000bedee7211 */ /* 0x000fc800078410ff */
[----:B------:R-:W-:Y:S02]  /*8c20*/  LEA.HI.X R237, R237, R43, R3, 0x2, P2 ;  /* 0x0000002beded7211 */ /* 0x000fe400010f1403 */
[----:B---3--:R-:W-:Y:S02]  /*8c30*/  SHF.R.S32.HI R0, RZ, 0x1f, R239 ;  /* 0x0000001fff007819 */ /* 0x008fe400000114ef */
[C---:B------:R-:W-:Y:S02]  /*8c40*/  LEA R240, P3, R239.reuse, R11, 0x2 ;  /* 0x0000000beff07211 */ /* 0x040fe400078610ff */
[----:B----4-:R-:W-:Y:S02]  /*8c50*/  SHF.R.S32.HI R10, RZ, 0x1f, R241 ;  /* 0x0000001fff0a7819 */ /* 0x010fe400000114f1 */
[----:B------:R-:W-:Y:S02]  /*8c60*/  LEA.HI.X R239, R239, R43, R0, 0x2, P3 ;  /* 0x0000002befef7211 */ /* 0x000fe400018f1400 */
[----:B------:R-:W-:-:S02]  /*8c70*/  LEA R242, P0, R241, R11, 0x2 ;  /* 0x0000000bf1f27211 */ /* 0x000fc400078010ff */
[----:B------:R-:W-:Y:S02]  /*8c80*/  SHF.R.S32.HI R8, RZ, 0x1f, R243 ;  /* 0x0000001fff087819 */ /* 0x000fe400000114f3 */
[-C--:B------:R-:W-:Y:S02]  /*8c90*/  LEA R244, P1, R243, R11.reuse, 0x2 ;  /* 0x0000000bf3f47211 */ /* 0x080fe400078210ff */
[----:B------:R-:W-:Y:S02]  /*8ca0*/  SHF.R.S32.HI R3, RZ, 0x1f, R245 ;  /* 0x0000001fff037819 */ /* 0x000fe400000114f5 */
[-C--:B------:R-:W-:Y:S02]  /*8cb0*/  LEA R246, P2, R245, R11.reuse, 0x2 ;  /* 0x0000000bf5f67211 */ /* 0x080fe400078410ff */
[----:B------:R-:W-:Y:S02]  /*8cc0*/  SHF.R.S32.HI R0, RZ, 0x1f, R250 ;  /* 0x0000001fff007819 */ /* 0x000fe400000114fa */
[----:B------:R-:W-:-:S02]  /*8cd0*/  LEA R248, P3, R250, R11, 0x2 ;  /* 0x0000000bfaf87211 */ /* 0x000fc400078610ff */
[-C--:B------:R-:W-:Y:S02]  /*8ce0*/  LEA.HI.X R241, R241, R43.reuse, R10, 0x2, P0 ;  /* 0x0000002bf1f17211 */ /* 0x080fe400000f140a */
[-C--:B------:R-:W-:Y:S02]  /*8cf0*/  LEA.HI.X R243, R243, R43.reuse, R8, 0x2, P1 ;  /* 0x0000002bf3f37211 */ /* 0x080fe400008f1408 */
[-C--:B------:R-:W-:Y:S02]  /*8d00*/  LEA.HI.X R245, R245, R43.reuse, R3, 0x2, P2 ;  /* 0x0000002bf5f57211 */ /* 0x080fe400010f1403 */
[----:B------:R-:W-:Y:S02]  /*8d10*/  LEA.HI.X R247, R250, R43, R0, 0x2, P3 ;  /* 0x0000002bfaf77211 */ /* 0x000fe400018f1400 */
[----:B------:R-:W-:Y:S02]  /*8d20*/  SHF.R.S32.HI R10, RZ, 0x1f, R249 ;  /* 0x0000001fff0a7819 */ /* 0x000fe400000114f9 */
[----:B------:R-:W-:-:S02]  /*8d30*/  SHF.R.S32.HI R8, RZ, 0x1f, R251 ;  /* 0x0000001fff087819 */ /* 0x000fc400000114fb */
[----:B------:R-:W-:Y:S02]  /*8d40*/  SHF.R.S32.HI R3, RZ, 0x1f, R69 ;  /* 0x0000001fff037819 */ /* 0x000fe40000011445 */
[----:B------:R-:W-:Y:S02]  /*8d50*/  SHF.R.S32.HI R0, RZ, 0x1f, R70 ;  /* 0x0000001fff007819 */ /* 0x000fe40000011446 */
[-C--:B------:R-:W-:Y:S02]  /*8d60*/  LEA R250, P0, R249, R11.reuse, 0x2 ;  /* 0x0000000bf9fa7211 */ /* 0x080fe400078010ff */
[-C--:B------:R-:W-:Y:S02]  /*8d70*/  LEA R252, P1, R251, R11.reuse, 0x2 ;  /* 0x0000000bfbfc7211 */ /* 0x080fe400078210ff */
[-C--:B------:R-:W-:Y:S02]  /*8d80*/  LEA R40, P2, R69, R11.reuse, 0x2 ;  /* 0x0000000b45287211 */ /* 0x080fe400078410ff */
[----:B------:R-:W-:-:S02]  /*8d90*/  LEA R38, P3, R70, R11, 0x2 ;  /* 0x0000000b46267211 */ /* 0x000fc400078610ff */
[-C--:B------:R-:W-:Y:S02]  /*8da0*/  LEA.HI.X R249, R249, R43.reuse, R10, 0x2, P0 ;  /* 0x0000002bf9f97211 */ /* 0x080fe400000f140a */
[-C--:B------:R-:W-:Y:S02]  /*8db0*/  LEA.HI.X R251, R251, R43.reuse, R8, 0x2, P1 ;  /* 0x0000002bfbfb7211 */ /* 0x080fe400008f1408 */
[-C--:B------:R-:W-:Y:S02]  /*8dc0*/  LEA.HI.X R41, R69, R43.reuse, R3, 0x2, P2 ;  /* 0x0000002b45297211 */ /* 0x080fe400010f1403 */
[----:B------:R-:W-:Y:S02]  /*8dd0*/  LEA.HI.X R39, R70, R43, R0, 0x2, P3 ;  /* 0x0000002b46277211 */ /* 0x000fe400018f1400 */
[----:B------:R-:W-:Y:S02]  /*8de0*/  SHF.R.S32.HI R8, RZ, 0x1f, R71 ;  /* 0x0000001fff087819 */ /* 0x000fe40000011447 */
[----:B------:R-:W-:-:S02]  /*8df0*/  SHF.R.S32.HI R3, RZ, 0x1f, R72 ;  /* 0x0000001fff037819 */ /* 0x000fc40000011448 */
[-C--:B------:R-:W-:Y:S02]  /*8e00*/  LEA R36, P0, R71, R11.reuse, 0x2 ;  /* 0x0000000b47247211 */ /* 0x080fe400078010ff */
[----:B------:R-:W-:Y:S02]  /*8e10*/  SHF.R.S32.HI R0, RZ, 0x1f, R73 ;  /* 0x0000001fff007819 */ /* 0x000fe40000011449 */
[CC--:B------:R-:W-:Y:S02]  /*8e20*/  LEA R34, P1, R72.reuse, R11.reuse, 0x2 ;  /* 0x0000000b48227211 */ /* 0x0c0fe400078210ff */
[----:B------:R-:W-:Y:S02]  /*8e30*/  LEA R32, P2, R73, R11, 0x2 ;  /* 0x0000000b49207211 */ /* 0x000fe400078410ff */
[-C--:B------:R-:W-:Y:S02]  /*8e40*/  LEA.HI.X R37, R71, R43.reuse, R8, 0x2, P0 ;  /* 0x0000002b47257211 */ /* 0x080fe400000f1408 */
[----:B------:R-:W-:-:S02]  /*8e50*/  LEA.HI.X R35, R72, R43, R3, 0x2, P1 ;  /* 0x0000002b48237211 */ /* 0x000fc400008f1403 */
[----:B------:R-:W-:Y:S02]  /*8e60*/  LEA.HI.X R33, R73, R43, R0, 0x2, P2 ;  /* 0x0000002b49217211 */ /* 0x000fe400010f1400 */
[----:B------:R-:W-:Y:S02]  /*8e70*/  SHF.R.S32.HI R10, RZ, 0x1f, R74 ;  /* 0x0000001fff0a7819 */ /* 0x000fe4000001144a */
[----:B------:R-:W-:Y:S02]  /*8e80*/  SHF.R.S32.HI R3, RZ, 0x1f, R76 ;  /* 0x0000001fff037819 */ /* 0x000fe4000001144c */
[-C--:B------:R-:W-:Y:S02]  /*8e90*/  LEA R30, P0, R74, R11.reuse, 0x2 ;  /* 0x0000000b4a1e7211 */ /* 0x080fe400078010ff */
[----:B------:R-:W-:Y:S02]  /*8ea0*/  LEA R26, P2, R76, R11, 0x2 ;  /* 0x0000000b4c1a7211 */ /* 0x000fe400078410ff */
[----:B------:R-:W-:-:S02]  /*8eb0*/  SHF.R.S32.HI R8, RZ, 0x1f, R75 ;  /* 0x0000001fff087819 */ /* 0x000fc4000001144b */
[----:B------:R-:W-:Y:S02]  /*8ec0*/  SHF.R.S32.HI R0, RZ, 0x1f, R83 ;  /* 0x0000001fff007819 */ /* 0x000fe40000011453 */
[-C--:B------:R-:W-:Y:S02]  /*8ed0*/  LEA R28, P1, R75, R11.reuse, 0x2 ;  /* 0x0000000b4b1c7211 */ /* 0x080fe400078210ff */
[----:B------:R-:W-:Y:S02]  /*8ee0*/  LEA R24, P3, R83, R11, 0x2 ;  /* 0x0000000b53187211 */ /* 0x000fe400078610ff */
[-C--:B------:R-:W-:Y:S02]  /*8ef0*/  LEA.HI.X R31, R74, R43.reuse, R10, 0x2, P0 ;  /* 0x0000002b4a1f7211 */ /* 0x080fe400000f140a */
[-C--:B------:R-:W-:Y:S02]  /*8f00*/  LEA.HI.X R27, R76, R43.reuse, R3, 0x2, P2 ;  /* 0x0000002b4c1b7211 */ /* 0x080fe400010f1403 */
[----:B------:R-:W-:-:S02]  /*8f10*/  LEA.HI.X R29, R75, R43, R8, 0x2, P1 ;  /* 0x0000002b4b1d7211 */ /* 0x000fc400008f1408 */
[----:B------:R-:W-:Y:S02]  /*8f20*/  LEA.HI.X R25, R83, R43, R0, 0x2, P3 ;  /* 0x0000002b53197211 */ /* 0x000fe400018f1400 */
[----:B------:R-:W-:Y:S02]  /*8f30*/  SHF.R.S32.HI R3, RZ, 0x1f, R77 ;  /* 0x0000001fff037819 */ /* 0x000fe4000001144d */
[-C--:B------:R-:W-:Y:S02]  /*8f40*/  LEA R10, P0, R77, R11.reuse, 0x2 ;  /* 0x0000000b4d0a7211 */ /* 0x080fe400078010ff */
[----:B------:R-:W-:Y:S02]  /*8f50*/  SHF.R.S32.HI R0, RZ, 0x1f, R78 ;  /* 0x0000001fff007819 */ /* 0x000fe4000001144e */
[----:B------:R-:W-:Y:S02]  /*8f60*/  LEA R8, P1, R78, R11, 0x2 ;  /* 0x0000000b4e087211 */ /* 0x000fe400078210ff */
[----:B------:R-:W-:-:S02]  /*8f70*/  SHF.R.S32.HI R83, RZ, 0x1f, R9 ;  /* 0x0000001fff537819 */ /* 0x000fc40000011409 */
[----:B------:R-:W-:Y:S02]  /*8f80*/  LEA R2, P2, R9, UR6, 0x3 ;  /* 0x0000000609027c11 */ /* 0x000fe4000f8418ff */
[-C--:B------:R-:W-:Y:S02]  /*8f90*/  LEA.HI.X R11, R77, R43.reuse, R3, 0x2, P0 ;  /* 0x0000002b4d0b7211 */ /* 0x080fe400000f1403 */
[----:B------:R-:W-:Y:S02]  /*8fa0*/  LEA.HI.X R3, R78, R43, R0, 0x2, P1 ;  /* 0x0000002b4e037211 */ /* 0x000fe400008f1400 */
[----:B------:R-:W-:Y:S02]  /*8fb0*/  IADD3 R218, P1, R218, UR8, RZ ;  /* 0x00000008dada7c10 */ /* 0x000fe4000ff3e0ff */
[----:B------:R-:W-:Y:S02]  /*8fc0*/  LEA.HI.X R0, R9, UR7, R83, 0x3, P2 ;  /* 0x0000000709007c11 */ /* 0x000fe400090f1c53 */
[----:B------:R-:W-:-:S02]  /*8fd0*/  IADD3 R220, P0, R220, UR8, RZ ;  /* 0x00000008dcdc7c10 */ /* 0x000fc4000ff1e0ff */
[----:B------:R-:W-:Y:S02]  /*8fe0*/  IADD3 R222, P2, R222, UR8, RZ ;  /* 0x00000008dede7c10 */ /* 0x000fe4000ff5e0ff */
[----:B------:R-:W-:Y:S02]  /*8ff0*/  IADD3.X R217, R217, UR9, RZ, P1, !PT ;  /* 0x00000009d9d97c10 */ /* 0x000fe40008ffe4ff */
[----:B------:R-:W-:Y:S02]  /*9000*/  IADD3 R230, P1, R230, UR8, RZ ;  /* 0x00000008e6e67c10 */ /* 0x000fe4000ff3e0ff */
[----:B------:R-:W-:Y:S02]  /*9010*/  IADD3.X R219, R219, UR9, RZ, P0, !PT ;  /* 0x00000009dbdb7c10 */ /* 0x000fe400087fe4ff */
[----:B------:R-:W-:Y:S02]  /*9020*/  IADD3 R232, P0, R232, UR8, RZ ;  /* 0x00000008e8e87c10 */ /* 0x000fe4000ff1e0ff */
[----:B------:R-:W-:-:S02]  /*9030*/  IADD3.X R221, R221, UR9, RZ, P2, !PT ;  /* 0x00000009dddd7c10 */ /* 0x000fc400097fe4ff */
[----:B------:R-:W-:Y:S02]  /*9040*/  IADD3 R234, P2, R234, UR8, RZ ;  /* 0x00000008eaea7c10 */ /* 0x000fe4000ff5e0ff */
[----:B------:R-:W-:Y:S02]  /*9050*/  IADD3.X R229, R229, UR9, RZ, P1, !PT ;  /* 0x00000009e5e57c10 */ /* 0x000fe40008ffe4ff */
[----:B------:R-:W-:Y:S02]  /*9060*/  IADD3 R242, P1, R242, UR8, RZ ;  /* 0x00000008f2f27c10 */ /* 0x000fe4000ff3e0ff */
[----:B------:R-:W-:Y:S02]  /*9070*/  IADD3.X R231, R231, UR9, RZ, P0, !PT ;  /* 0x00000009e7e77c10 */ /* 0x000fe400087fe4ff */
[----:B------:R-:W-:Y:S02]  /*9080*/  IADD3 R244, P0, R244, UR8, RZ ;  /* 0x00000008f4f47c10 */ /* 0x000fe4000ff1e0ff */
[----:B------:R-:W-:-:S02]  /*9090*/  IADD3.X R233, R233, UR9, RZ, P2, !PT ;  /* 0x00000009e9e97c10 */ /* 0x000fc400097fe4ff */
[----:B------:R-:W-:Y:S02]  /*90a0*/  IADD3 R246, P2, R246, UR8, RZ ;  /* 0x00000008f6f67c10 */ /* 0x000fe4000ff5e0ff */
[----:B------:R-:W-:Y:S02]  /*90b0*/  IADD3 R248, P5, R248, UR8, RZ ;  /* 0x00000008f8f87c10 */ /* 0x000fe4000ffbe0ff */
[----:B------:R-:W-:Y:S02]  /*90c0*/  IADD3.X R241, R241, UR9, RZ, P1, !PT ;  /* 0x00000009f1f17c10 */ /* 0x000fe40008ffe4ff */
[----:B------:R-:W-:Y:S02]  /*90d0*/  IADD3 R40, P1, R40, UR8, RZ ;  /* 0x0000000828287c10 */ /* 0x000fe4000ff3e0ff */
[----:B------:R-:W-:Y:S02]  /*90e0*/  IADD3.X R243, R243, UR9, RZ, P0, !PT ;  /* 0x00000009f3f37c10 */ /* 0x000fe400087fe4ff */
[----:B------:R-:W-:-:S02]  /*90f0*/  IADD3 R38, P0, R38, UR8, RZ ;  /* 0x0000000826267c10 */ /* 0x000fc4000ff1e0ff */
[----:B------:R-:W-:Y:S02]  /*9100*/  IADD3.X R245, R245, UR9, RZ, P2, !PT ;  /* 0x00000009f5f57c10 */ /* 0x000fe400097fe4ff */
[----:B------:R-:W-:Y:S02]  /*9110*/  IADD3 R36, P2, R36, UR8, RZ ;  /* 0x0000000824247c10 */ /* 0x000fe4000ff5e0ff */
[----:B------:R-:W-:Y:S02]  /*9120*/  IADD3.X R247, R247, UR9, RZ, P5, !PT ;  /* 0x00000009f7f77c10 */ /* 0x000fe4000affe4ff */
[----:B------:R-:W-:Y:S01]  /*9130*/  IADD3 R34, P5, R34, UR8, RZ ;  /* 0x0000000822227c10 */ /* 0x000fe2000ffbe0ff */
[----:B------:R-:W-:Y:S01]  /*9140*/  STL [R1+0x504], R40 ;  /* 0x0005042801007387 */ /* 0x000fe20000100800 */
[----:B------:R-:W-:Y:S02]  /*9150*/  IMAD.MOV.U32 R78, RZ, RZ, R79 ;  /* 0x000000ffff4e7224 */ /* 0x000fe400078e004f */
[----:B------:R-:W-:Y:S01]  /*9160*/  IMAD.MOV.U32 R79, RZ, RZ, R80 ;  /* 0x000000ffff4f7224 */ /* 0x000fe200078e0050 */
[----:B------:R-:W-:Y:S01]  /*9170*/  STL [R1+0x50c], R38 ;  /* 0x00050c2601007387 */ /* 0x000fe20000100800 */
[----:B------:R-:W-:-:S03]  /*9180*/  MOV R80, R82 ;  /* 0x0000005200507202 */ /* 0x000fc60000000f00 */
[----:B------:R-:W-:Y:S04]  /*9190*/  STL [R1+0x514], R36 ;  /* 0x0005142401007387 */ /* 0x000fe80000100800 */
[----:B------:R-:W-:Y:S04]  /*91a0*/  STL [R1+0x51c], R34 ;  /* 0x00051c2201007387 */ /* 0x000fe80000100800 */
[----:B------:R-:W2:Y:S01]  /*91b0*/  LDL.LU R82, [R1+0x578] ;  /* 0x0005780001527983 */ /* 0x000ea20000300800 */
[----:B------:R-:W-:Y:S02]  /*91c0*/  IADD3 R20, P4, R20, UR8, RZ ;  /* 0x0000000814147c10 */ /* 0x000fe4000ff9e0ff */
[----:B------:R-:W-:-:S02]  /*91d0*/  IADD3 R216, P3, R216, UR8, RZ ;  /* 0x00000008d8d87c10 */ /* 0x000fc4000ff7e0ff */
[----:B------:R-:W-:Y:S02]  /*91e0*/  IADD3.X R19, R19, UR9, RZ, P4, !PT ;  /* 0x0000000913137c10 */ /* 0x000fe4000a7fe4ff */
[----:B------:R-:W-:Y:S02]  /*91f0*/  IADD3 R226, P4, R226, UR8, RZ ;  /* 0x00000008e2e27c10 */ /* 0x000fe4000ff9e0ff */
[----:B------:R-:W-:Y:S02]  /*9200*/  IADD3.X R23, R23, UR9, RZ, P3, !PT ;  /* 0x0000000917177c10 */ /* 0x000fe40009ffe4ff */
[----:B------:R-:W-:Y:S02]  /*9210*/  IADD3.X R225, R225, UR9, RZ, P4, !PT ;  /* 0x00000009e1e17c10 */ /* 0x000fe4000a7fe4ff */
[----:B------:R-:W-:Y:S02]  /*9220*/  IADD3 R238, P4, R238, UR8, RZ ;  /* 0x00000008eeee7c10 */ /* 0x000fe4000ff9e0ff */
[----:B------:R-:W-:-:S02]  /*9230*/  IADD3 R228, P3, R228, UR8, RZ ;  /* 0x00000008e4e47c10 */ /* 0x000fc4000ff7e0ff */
[----:B------:R-:W-:Y:S02]  /*9240*/  IADD3.X R237, R237, UR9, RZ, P4, !PT ;  /* 0x00000009eded7c10 */ /* 0x000fe4000a7fe4ff */
[----:B------:R-:W-:Y:S02]  /*9250*/  IADD3.X R227, R227, UR9, RZ, P3, !PT ;  /* 0x00000009e3e37c10 */ /* 0x000fe40009ffe4ff */
[----:B------:R-:W-:Y:S02]  /*9260*/  IADD3 R250, P4, R250, UR8, RZ ;  /* 0x00000008fafa7c10 */ /* 0x000fe4000ff9e0ff */
[----:B------:R-:W-:Y:S02]  /*9270*/  IADD3 R240, P3, R240, UR8, RZ ;  /* 0x00000008f0f07c10 */ /* 0x000fe4000ff7e0ff */
[----:B------:R-:W-:Y:S02]  /*9280*/  IADD3.X R249, R249, UR9, RZ, P4, !PT ;  /* 0x00000009f9f97c10 */ /* 0x000fe4000a7fe4ff */
[----:B------:R-:W-:-:S02]  /*9290*/  IADD3.X R239, R239, UR9, RZ, P3, !PT ;  /* 0x00000009efef7c10 */ /* 0x000fc40009ffe4ff */
[----:B------:R-:W-:Y:S02]  /*92a0*/  IADD3 R32, P4, R32, UR8, RZ ;  /* 0x0000000820207c10 */ /* 0x000fe4000ff9e0ff */
[----:B------:R-:W-:-:S03]  /*92b0*/  IADD3 R252, P3, R252, UR8, RZ ;  /* 0x00000008fcfc7c10 */ /* 0x000fc6000ff7e0ff */
[----:B------:R3:W-:Y:S01]  /*92c0*/  STL [R1+0x524], R32 ;  /* 0x0005242001007387 */ /* 0x0007e20000100800 */
[----:B------:R-:W-:Y:S02]  /*92d0*/  IADD3.X R251, R251, UR9, RZ, P3, !PT ;  /* 0x00000009fbfb7c10 */ /* 0x000fe40009ffe4ff */
[----:B---3--:R-:W-:Y:S02]  /*92e0*/  IADD3 R32, P3, R30, UR8, RZ ;  /* 0x000000081e207c10 */ /* 0x008fe4000ff7e0ff */
[----:B------:R-:W-:-:S03]  /*92f0*/  IADD3.X R30, R41, UR9, RZ, P1, !PT ;  /* 0x00000009291e7c10 */ /* 0x000fc60008ffe4ff */
[----:B------:R-:W-:Y:S01]  /*9300*/  STL [R1+0x52c], R32 ;  /* 0x00052c2001007387 */ /* 0x000fe20000100800 */
[----:B------:R-:W-:-:S03]  /*9310*/  IADD3 R28, P1, R28, UR8, RZ ;  /* 0x000000081c1c7c10 */ /* 0x000fc6000ff3e0ff */
[----:B------:R-:W3:Y:S04]  /*9320*/  LDL.LU R72, [R1+0x584] ;  /* 0x0005840001487983 */ /* 0x000ee80000300800 */
[----:B------:R4:W-:Y:S04]  /*9330*/  STL [R1+0x500], R30 ;  /* 0x0005001e01007387 */ /* 0x0009e80000100800 */
[----:B------:R1:W-:Y:S01]  /*9340*/  STL [R1+0x534], R28 ;  /* 0x0005341c01007387 */ /* 0x0003e20000100800 */
[----:B----4-:R-:W-:Y:S02]  /*9350*/  IADD3.X R30, R39, UR9, RZ, P0, !PT ;  /* 0x00000009271e7c10 */ /* 0x010fe400087fe4ff */
[----:B------:R-:W-:-:S03]  /*9360*/  IADD3 R26, P0, R26, UR8, RZ ;  /* 0x000000081a1a7c10 */ /* 0x000fc6000ff1e0ff */
[----:B------:R-:W-:Y:S01]  /*9370*/  STL [R1+0x508], R30 ;  /* 0x0005081e01007387 */ /* 0x000fe20000100800 */
[----:B-1----:R-:W-:-:S03]  /*9380*/  IADD3.X R28, R37, UR9, RZ, P2, !PT ;  /* 0x00000009251c7c10 */ /* 0x002fc600097fe4ff */
[----:B------:R-:W4:Y:S04]  /*9390*/  LDL.LU R73, [R1+0x588] ;  /* 0x0005880001497983 */ /* 0x000f280000300800 */
[----:B------:R1:W-:Y:S04]  /*93a0*/  STL [R1+0x53c], R26 ;  /* 0x00053c1a01007387 */ /* 0x0003e80000100800 */
[----:B------:R-:W-:Y:S01]  /*93b0*/  STL [R1+0x510], R28 ;  /* 0x0005101c01007387 */ /* 0x000fe20000100800 */
[----:B-1----:R-:W-:Y:S02]  /*93c0*/  IADD3 R26, P2, R24, UR8, RZ ;  /* 0x00000008181a7c10 */ /* 0x002fe4000ff5e0ff */
[----:B------:R-:W-:-:S03]  /*93d0*/  IADD3.X R24, R35, UR9, RZ, P5, !PT ;  /* 0x0000000923187c10 */ /* 0x000fc6000affe4ff */
[----:B------:R-:W-:Y:S01]  /*93e0*/  STL [R1+0x544], R26 ;  /* 0x0005441a01007387 */ /* 0x000fe20000100800 */
[----:B------:R-:W-:-:S03]  /*93f0*/  IADD3 R10, P5, R10, UR8, RZ ;  /* 0x000000080a0a7c10 */ /* 0x000fc6000ffbe0ff */
[----:B------:R-:W4:Y:S04]  /*9400*/  LDL.LU R75, [R1+0x5b8] ;  /* 0x0005b800014b7983 */ /* 0x000f280000300800 */
[----:B------:R1:W-:Y:S04]  /*9410*/  STL [R1+0x518], R24 ;  /* 0x0005181801007387 */ /* 0x0003e80000100800 */
[----:B------:R1:W-:Y:S02]  /*9420*/  STL [R1+0x54c], R10 ;  /* 0x00054c0a01007387 */ /* 0x0003e40000100800 */
[----:B-1----:R-:W-:-:S02]  /*9430*/  IADD3.X R24, R33, UR9, RZ, P4, !PT ;  /* 0x0000000921187c10 */ /* 0x002fc4000a7fe4ff */
[----:B------:R-:W-:Y:S02]  /*9440*/  IADD3 R8, P4, R8, UR8, RZ ;  /* 0x0000000808087c10 */ /* 0x000fe4000ff9e0ff */
[----:B------:R-:W-:Y:S01]  /*9450*/  IADD3.X R10, R31, UR9, RZ, P3, !PT ;  /* 0x000000091f0a7c10 */ /* 0x000fe20009ffe4ff */
[----:B------:R1:W-:Y:S04]  /*9460*/  STL [R1+0x520], R24 ;  /* 0x0005201801007387 */ /* 0x0003e80000100800 */
[----:B------:R-:W4:Y:S04]  /*9470*/  LDL.LU R74, [R1+0x5bc] ;  /* 0x0005bc00014a7983 */ /* 0x000f280000300800 */
[----:B------:R1:W-:Y:S02]  /*9480*/  STL [R1+0x554], R8 ;  /* 0x0005540801007387 */ /* 0x0003e40000100800 */
[----:B-1----:R-:W-:-:S02]  /*9490*/  IADD3.X R24, R27, UR9, RZ, P0, !PT ;  /* 0x000000091b187c10 */ /* 0x002fc400087fe4ff */
[----:B------:R1:W-:Y:S01]  /*94a0*/  STL [R1+0x528], R10 ;  /* 0x0005280a01007387 */ /* 0x0003e20000100800 */
[----:B------:R-:W-:-:S03]  /*94b0*/  IADD3.X R3, R3, UR9, RZ, P4, !PT ;  /* 0x0000000903037c10 */ /* 0x000fc6000a7fe4ff */
[----:B------:R-:W4:Y:S01]  /*94c0*/  LDL.LU R69, [R1+0x5c0] ;  /* 0x0005c00001457983 */ /* 0x000f220000300800 */
[----:B------:R-:W-:Y:S02]  /*94d0*/  IADD3.X R8, R29, UR9, RZ, P1, !PT ;  /* 0x000000091d087c10 */ /* 0x000fe40008ffe4ff */
[----:B-1----:R-:W-:-:S03]  /*94e0*/  IADD3.X R10, R25, UR9, RZ, P2, !PT ;  /* 0x00000009190a7c10 */ /* 0x002fc600097fe4ff */
[----:B------:R1:W-:Y:S04]  /*94f0*/  STL [R1+0x530], R8 ;  /* 0x0005300801007387 */ /* 0x0003e80000100800 */
[----:B------:R-:W-:Y:S01]  /*9500*/  STL [R1+0x538], R24 ;  /* 0x0005381801007387 */ /* 0x000fe20000100800 */
[----:B-1----:R-:W-:-:S03]  /*9510*/  IADD3.X R8, R11, UR9, RZ, P5, !PT ;  /* 0x000000090b087c10 */ /* 0x002fc6000affe4ff */
[----:B------:R-:W-:Y:S01]  /*9520*/  STL [R1+0x540], R10 ;  /* 0x0005400a01007387 */ /* 0x000fe20000100800 */
[----:B------:R-:W-:-:S03]  /*9530*/  IMAD.MOV.U32 R76, RZ, RZ, R78 ;  /* 0x000000ffff4c7224 */ /* 0x000fc600078e004e */
[----:B------:R2:W-:Y:S01]  /*9540*/  STL [R1+0x548], R8 ;  /* 0x0005480801007387 */ /* 0x0005e20000100800 */
[----:B------:R-:W-:-:S03]  /*9550*/  IMAD.MOV.U32 R78, RZ, RZ, R81 ;  /* 0x000000ffff4e7224 */ /* 0x000fc600078e0051 */
[----:B------:R1:W-:Y:S04]  /*9560*/  STL [R1+0x550], R3 ;  /* 0x0005500301007387 */ /* 0x0003e80000100800 */
[----:B------:R-:W4:Y:S04]  /*9570*/  LDL.LU R77, [R1+0x5c4] ;  /* 0x0005c400014d7983 */ /* 0x000f280000300800 */
[----:B------:R-:W4:Y:S04]  /*9580*/  LDL.LU R81, [R1+0x5c8] ;  /* 0x0005c80001517983 */ /* 0x000f280000300800 */
[----:B------:R-:W4:Y:S01]  /*9590*/  LDL.LU R71, [R1+0x5cc] ;  /* 0x0005cc0001477983 */ /* 0x000f220000300800 */
[----:B--2---:R-:W-:Y:S01]  /*95a0*/  SHF.R.S32.HI R8, RZ, 0x1f, R82 ;  /* 0x0000001fff087819 */ /* 0x004fe20000011452 */
[----:B------:R-:W-:-:S03]  /*95b0*/  IMAD.SHL.U32 R53, R82, 0x4, RZ ;  /* 0x0000000452357824 */ /* 0x000fc600078e00ff */
[----:B------:R-:W-:Y:S02]  /*95c0*/  SHF.L.U64.HI R8, R82, 0x2, R8 ;  /* 0x0000000252087819 */ /* 0x000fe40000010208 */
[----:B------:R-:W2:Y:S01]  /*95d0*/  LDL.LU R82, [R1+0x5d0] ;  /* 0x0005d00001527983 */ /* 0x000ea20000300800 */
[----:B---3--:R-:W-:Y:S01]  /*95e0*/  SHF.R.S32.HI R10, RZ, 0x1f, R72 ;  /* 0x0000001fff0a7819 */ /* 0x008fe20000011448 */
[----:B------:R-:W-:-:S03]  /*95f0*/  IMAD.SHL.U32 R54, R72, 0x4, RZ ;  /* 0x0000000448367824 */ /* 0x000fc600078e00ff */
[----:B------:R-:W-:Y:S02]  /*9600*/  SHF.L.U64.HI R10, R72, 0x2, R10 ;  /* 0x00000002480a7819 */ /* 0x000fe4000001020a */
[----:B------:R-:W3:Y:S04]  /*9610*/  LDL.LU R72, [R1+0x5d4] ;  /* 0x0005d40001487983 */ /* 0x000ee80000300800 */
[----:B------:R-:W3:Y:S01]  /*9620*/  LDL.LU R70, [R1+0x5d8] ;  /* 0x0005d80001467983 */ /* 0x000ee20000300800 */
[----:B----4-:R-:W-:Y:S01]  /*9630*/  SHF.R.S32.HI R11, RZ, 0x1f, R73 ;  /* 0x0000001fff0b7819 */ /* 0x010fe20000011449 */
[----:B------:R-:W-:-:S03]  /*9640*/  IMAD.SHL.U32 R55, R73, 0x4, RZ ;  /* 0x0000000449377824 */ /* 0x000fc600078e00ff */
[----:B------:R-:W-:Y:S01]  /*9650*/  SHF.L.U64.HI R11, R73, 0x2, R11 ;  /* 0x00000002490b7819 */ /* 0x000fe2000001020b */
[----:B------:R-:W-:Y:S01]  /*9660*/  IMAD.MOV.U32 R73, RZ, RZ, R79 ;  /* 0x000000ffff497224 */ /* 0x000fe200078e004f */
[----:B------:R-:W-:Y:S01]  /*9670*/  SHF.R.S32.HI R24, RZ, 0x1f, R75 ;  /* 0x0000001fff187819 */ /* 0x000fe2000001144b */
[----:B------:R-:W-:-:S03]  /*9680*/  IMAD.SHL.U32 R56, R75, 0x4, RZ ;  /* 0x000000044b387824 */ /* 0x000fc600078e00ff */
[----:B------:R-:W-:Y:S02]  /*9690*/  SHF.L.U64.HI R24, R75, 0x2, R24 ;  /* 0x000000024b187819 */ /* 0x000fe40000010218 */
[----:B------:R-:W4:Y:S01]  /*96a0*/  LDL.LU R75, [R1+0x5dc] ;  /* 0x0005dc00014b7983 */ /* 0x000f220000300800 */
[----:B------:R-:W-:Y:S01]  /*96b0*/  SHF.R.S32.HI R25, RZ, 0x1f, R74 ;  /* 0x0000001fff197819 */ /* 0x000fe2000001144a */
[----:B------:R-:W-:-:S03]  /*96c0*/  IMAD.SHL.U32 R57, R74, 0x4, RZ ;  /* 0x000000044a397824 */ /* 0x000fc600078e00ff */
[----:B------:R-:W-:Y:S01]  /*96d0*/  SHF.L.U64.HI R25, R74, 0x2, R25 ;  /* 0x000000024a197819 */ /* 0x000fe20000010219 */
[----:B------:R-:W-:Y:S02]  /*96e0*/  IMAD.MOV.U32 R74, RZ, RZ, R76 ;  /* 0x000000ffff4a7224 */ /* 0x000fe400078e004c */
[----:B------:R-:W4:Y:S04]  /*96f0*/  LDL.LU R76, [R1+0x5e0] ;  /* 0x0005e000014c7983 */ /* 0x000f280000300800 */
[----:B------:R-:W4:Y:S01]  /*9700*/  LDL.LU R79, [R1+0x5e4] ;  /* 0x0005e400014f7983 */ /* 0x000f220000300800 */
[----:B------:R-:W-:Y:S01]  /*9710*/  SHF.R.S32.HI R27, RZ, 0x1f, R77 ;  /* 0x0000001fff1b7819 */ /* 0x000fe2000001144d */
[----:B------:R-:W-:Y:S01]  /*9720*/  IMAD.SHL.U32 R59, R77, 0x4, RZ ;  /* 0x000000044d3b7824 */ /* 0x000fe200078e00ff */
[----:B------:R-:W-:-:S02]  /*9730*/  SHF.R.S32.HI R28, RZ, 0x1f, R81 ;  /* 0x0000001fff1c7819 */ /* 0x000fc40000011451 */
[----:B------:R-:W-:Y:S01]  /*9740*/  SHF.L.U64.HI R27, R77, 0x2, R27 ;  /* 0x000000024d1b7819 */ /* 0x000fe2000001021b */
[----:B------:R-:W-:Y:S01]  /*9750*/  IMAD.MOV.U32 R77, RZ, RZ, R78 ;  /* 0x000000ffff4d7224 */ /* 0x000fe200078e004e */
[C---:B------:R-:W-:Y:S01]  /*9760*/  SHF.L.U64.HI R28, R81.reuse, 0x2, R28 ;  /* 0x00000002511c7819 */ /* 0x040fe2000001021c */
[----:B------:R-:W-:Y:S01]  /*9770*/  IMAD.MOV.U32 R78, RZ, RZ, R80 ;  /* 0x000000ffff4e7224 */ /* 0x000fe200078e0050 */
[----:B------:R-:W-:Y:S01]  /*9780*/  SHF.L.U32 R60, R81, 0x2, RZ ;  /* 0x00000002513c7819 */ /* 0x000fe200000006ff */
[----:B------:R-:W4:Y:S04]  /*9790*/  LDL.LU R80, [R1+0x5e8] ;  /* 0x0005e80001507983 */ /* 0x000f280000300800 */
[----:B------:R-:W4:Y:S01]  /*97a0*/  LDL.LU R81, [R1+0x5ec] ;  /* 0x0005ec0001517983 */ /* 0x000f220000300800 */
[----:B--2---:R-:W-:Y:S01]  /*97b0*/  SHF.R.S32.HI R30, RZ, 0x1f, R82 ;  /* 0x0000001fff1e7819 */ /* 0x004fe20000011452 */
[----:B------:R-:W-:-:S03]  /*97c0*/  IMAD.SHL.U32 R62, R82, 0x4, RZ ;  /* 0x00000004523e7824 */ /* 0x000fc600078e00ff */
[----:B------:R-:W-:Y:S02]  /*97d0*/  SHF.L.U64.HI R30, R82, 0x2, R30 ;  /* 0x00000002521e7819 */ /* 0x000fe4000001021e */
[----:B------:R-:W2:Y:S01]  /*97e0*/  LDL.LU R82, [R1+0x5f0] ;  /* 0x0005f00001527983 */ /* 0x000ea20000300800 */
[----:B------:R-:W-:Y:S01]  /*97f0*/  SHF.R.S32.HI R29, RZ, 0x1f, R71 ;  /* 0x0000001fff1d7819 */ /* 0x000fe20000011447 */
[----:B------:R-:W-:-:S03]  /*9800*/  IMAD.SHL.U32 R61, R71, 0x4, RZ ;  /* 0x00000004473d7824 */ /* 0x000fc600078e00ff */
[----:B------:R-:W-:Y:S01]  /*9810*/  SHF.L.U64.HI R29, R71, 0x2, R29 ;  /* 0x00000002471d7819 */ /* 0x000fe2000001021d */
[----:B------:R-:W-:Y:S01]  /*9820*/  IMAD.MOV.U32 R48, RZ, RZ, R74 ;  /* 0x000000ffff307224 */ /* 0x000fe200078e004a */
[----:B------:R-:W2:Y:S01]  /*9830*/  LDL.LU R71, [R1+0x5f4] ;  /* 0x0005f40001477983 */ /* 0x000ea20000300800 */
[----:B------:R-:W-:Y:S01]  /*9840*/  SHF.R.S32.HI R26, RZ, 0x1f, R69 ;  /* 0x0000001fff1a7819 */ /* 0x000fe20000011445 */
[----:B------:R-:W-:Y:S02]  /*9850*/  IMAD.MOV.U32 R49, RZ, RZ, R73 ;  /* 0x000000ffff317224 */ /* 0x000fe400078e0049 */
[----:B------:R-:W-:Y:S02]  /*9860*/  IMAD.MOV.U32 R50, RZ, RZ, R77 ;  /* 0x000000ffff327224 */ /* 0x000fe400078e004d */
[----:B------:R-:W-:Y:S01]  /*9870*/  IMAD.MOV.U32 R73, RZ, RZ, R78 ;  /* 0x000000ffff497224 */ /* 0x000fe200078e004e */
[C---:B------:R-:W-:Y:S01]  /*9880*/  SHF.L.U64.HI R26, R69.reuse, 0x2, R26 ;  /* 0x00000002451a7819 */ /* 0x040fe2000001021a */
[----:B------:R-:W-:Y:S01]  /*9890*/  IMAD.SHL.U32 R58, R69, 0x4, RZ ;  /* 0x00000004453a7824 */ /* 0x000fe200078e00ff */
[----:B---3--:R-:W-:Y:S01]  /*98a0*/  SHF.R.S32.HI R31, RZ, 0x1f, R72 ;  /* 0x0000001fff1f7819 */ /* 0x008fe20000011448 */
[----:B------:R-:W-:-:S03]  /*98b0*/  IMAD.SHL.U32 R63, R72, 0x4, RZ ;  /* 0x00000004483f7824 */ /* 0x000fc600078e00ff */
[----:B------:R-:W-:Y:S02]  /*98c0*/  SHF.L.U64.HI R31, R72, 0x2, R31 ;  /* 0x00000002481f7819 */ /* 0x000fe4000001021f */
[----:B------:R-:W3:Y:S01]  /*98d0*/  LDL.LU R72, [R1+0x5f8] ;  /* 0x0005f80001487983 */ /* 0x000ee20000300800 */
[----:B------:R-:W-:-:S03]  /*98e0*/  SHF.R.S32.HI R32, RZ, 0x1f, R70 ;  /* 0x0000001fff207819 */ /* 0x000fc60000011446 */
[----:B------:R-:W3:Y:S01]  /*98f0*/  LDL.LU R74, [R1+0x5fc] ;  /* 0x0005fc00014a7983 */ /* 0x000ee20000300800 */
[C---:B------:R-:W-:Y:S01]  /*9900*/  SHF.L.U64.HI R32, R70.reuse, 0x2, R32 ;  /* 0x0000000246207819 */ /* 0x040fe20000010220 */
[----:B------:R-:W-:Y:S01]  /*9910*/  IMAD.SHL.U32 R64, R70, 0x4, RZ ;  /* 0x0000000446407824 */ /* 0x000fe200078e00ff */
[----:B----4-:R-:W-:Y:S01]  /*9920*/  SHF.R.S32.HI R33, RZ, 0x1f, R75 ;  /* 0x0000001fff217819 */ /* 0x010fe2000001144b */
[----:B------:R-:W-:-:S03]  /*9930*/  IMAD.SHL.U32 R65, R75, 0x4, RZ ;  /* 0x000000044b417824 */ /* 0x000fc600078e00ff */
[----:B------:R-:W-:Y:S02]  /*9940*/  SHF.L.U64.HI R33, R75, 0x2, R33 ;  /* 0x000000024b217819 */ /* 0x000fe40000010221 */
[----:B------:R-:W4:Y:S01]  /*9950*/  LDL.LU R75, [R1+0x600] ;  /* 0x00060000014b7983 */ /* 0x000f220000300800 */
[----:B------:R-:W-:Y:S01]  /*9960*/  SHF.R.S32.HI R34, RZ, 0x1f, R76 ;  /* 0x0000001fff227819 */ /* 0x000fe2000001144c */
[C---:B------:R-:W-:Y:S01]  /*9970*/  IMAD.SHL.U32 R66, R76.reuse, 0x4, RZ ;  /* 0x000000044c427824 */ /* 0x040fe200078e00ff */
[----:B------:R-:W-:Y:S02]  /*9980*/  SHF.R.S32.HI R35, RZ, 0x1f, R79 ;  /* 0x0000001fff237819 */ /* 0x000fe4000001144f */
[----:B------:R-:W-:Y:S02]  /*9990*/  SHF.L.U64.HI R34, R76, 0x2, R34 ;  /* 0x000000024c227819 */ /* 0x000fe40000010222 */
[----:B------:R-:W4:Y:S01]  /*99a0*/  LDL.LU R76, [R1+0x604] ;  /* 0x00060400014c7983 */ /* 0x000f220000300800 */
[C---:B------:R-:W-:Y:S01]  /*99b0*/  SHF.L.U64.HI R35, R79.reuse, 0x2, R35 ;  /* 0x000000024f237819 */ /* 0x040fe20000010223 */
[----:B------:R-:W-:-:S02]  /*99c0*/  IMAD.SHL.U32 R67, R79, 0x4, RZ ;  /* 0x000000044f437824 */ /* 0x000fc400078e00ff */
[----:B------:R-:W4:Y:S04]  /*99d0*/  LDL.LU R77, [R1+0x608] ;  /* 0x00060800014d7983 */ /* 0x000f280000300800 */
[----:B------:R-:W4:Y:S04]  /*99e0*/  LDL.LU R78, [R1+0x60c] ;  /* 0x00060c00014e7983 */ /* 0x000f280000300800 */
[----:B------:R-:W4:Y:S01]  /*99f0*/  LDL.LU R79, [R1+0x610] ;  /* 0x00061000014f7983 */ /* 0x000f220000300800 */
[----:B------:R-:W-:Y:S01]  /*9a00*/  SHF.R.S32.HI R36, RZ, 0x1f, R80 ;  /* 0x0000001fff247819 */ /* 0x000fe20000011450 */
[C---:B------:R-:W-:Y:S01]  /*9a10*/  IMAD.SHL.U32 R68, R80.reuse, 0x4, RZ ;  /* 0x0000000450447824 */ /* 0x040fe200078e00ff */
[----:B------:R-:W-:Y:S01]  /*9a20*/  SHF.R.S32.HI R37, RZ, 0x1f, R81 ;  /* 0x0000001fff257819 */ /* 0x000fe20000011451 */
[----:B------:R-:W-:Y:S01]  /*9a30*/  IMAD.SHL.U32 R69, R81, 0x4, RZ ;  /* 0x0000000451457824 */ /* 0x000fe200078e00ff */
[----:B------:R-:W-:-:S02]  /*9a40*/  SHF.L.U64.HI R36, R80, 0x2, R36 ;  /* 0x0000000250247819 */ /* 0x000fc40000010224 */
[----:B------:R-:W-:Y:S01]  /*9a50*/  SHF.L.U64.HI R37, R81, 0x2, R37 ;  /* 0x0000000251257819 */ /* 0x000fe20000010225 */
[----:B------:R-:W4:Y:S04]  /*9a60*/  LDL.LU R80, [R1+0x614] ;  /* 0x0006140001507983 */ /* 0x000f280000300800 */
[----:B------:R-:W4:Y:S01]  /*9a70*/  LDL.LU R81, [R1+0x618] ;  /* 0x0006180001517983 */ /* 0x000f220000300800 */
[----:B--2---:R-:W-:Y:S01]  /*9a80*/  SHF.R.S32.HI R38, RZ, 0x1f, R82 ;  /* 0x0000001fff267819 */ /* 0x004fe20000011452 */
[----:B------:R-:W-:-:S03]  /*9a90*/  IMAD.SHL.U32 R70, R82, 0x4, RZ ;  /* 0x0000000452467824 */ /* 0x000fc600078e00ff */
[----:B------:R-:W-:Y:S02]  /*9aa0*/  SHF.L.U64.HI R38, R82, 0x2, R38 ;  /* 0x0000000252267819 */ /* 0x000fe40000010226 */
[----:B------:R-:W2:Y:S04]  /*9ab0*/  LDL.LU R82, [R1+0x61c] ;  /* 0x00061c0001527983 */ /* 0x000ea80000300800 */
[----:B------:R-:W3:Y:S01]  /*9ac0*/  LDL.LU R147, [R1+0x5b4] ;  /* 0x0005b40001937983 */ /* 0x000ee20000300800 */
[----:B------:R-:W-:Y:S01]  /*9ad0*/  MOV R151, R48 ;  /* 0x0000003000977202 */ /* 0x000fe20000000f00 */
[----:B------:R-:W-:Y:S02]  /*9ae0*/  IMAD.MOV.U32 R150, RZ, RZ, R49 ;  /* 0x000000ffff967224 */ /* 0x000fe400078e0031 */
[----:B------:R-:W-:-:S02]  /*9af0*/  IMAD.MOV.U32 R149, RZ, RZ, R50 ;  /* 0x000000ffff957224 */ /* 0x000fc400078e0032 */
[----:B------:R-:W-:Y:S02]  /*9b00*/  IMAD.MOV.U32 R148, RZ, RZ, R73 ;  /* 0x000000ffff947224 */ /* 0x000fe400078e0049 */
[----:B-1----:R-:W-:Y:S01]  /*9b10*/  IMAD.MOV.U32 R3, RZ, RZ, R17 ;  /* 0x000000ffff037224 */ /* 0x002fe200078e0011 */
[C---:B---3--:R-:W-:Y:S02]  /*9b20*/  IADD3 R89, P3, R147.reuse, R151, RZ ;  /* 0x0000009793597210 */ /* 0x048fe40007f7e0ff */
[C---:B------:R-:W-:Y:S02]  /*9b30*/  IADD3 R88, P2, R147.reuse, R150, RZ ;  /* 0x0000009693587210 */ /* 0x040fe40007f5e0ff */
[C---:B------:R-:W-:Y:S01]  /*9b40*/  IADD3 R17, P1, R147.reuse, R149, RZ ;  /* 0x0000009593117210 */ /* 0x040fe20007f3e0ff */
[----:B------:R-:W-:Y:S04]  /*9b50*/  STL [R1+0x5a0], R89 ;  /* 0x0005a05901007387 */ /* 0x000fe80000100800 */
[----:B------:R1:W-:Y:S04]  /*9b60*/  STL [R1+0x598], R88 ;  /* 0x0005985801007387 */ /* 0x0003e80000100800 */
[----:B------:R-:W-:Y:S01]  /*9b70*/  STL [R1+0x590], R17 ;  /* 0x0005901101007387 */ /* 0x000fe20000100800 */
[----:B-1----:R-:W-:-:S05]  /*9b80*/  IADD3 R88, P0, R147, R148, RZ ;  /* 0x0000009493587210 */ /* 0x002fca0007f1e0ff */
[----:B------:R-:W-:Y:S04]  /*9b90*/  STL [R1+0x588], R88 ;  /* 0x0005885801007387 */ /* 0x000fe80000100800 */
[----:B------:R-:W-:Y:S04]  /*9ba0*/  STL [R1+0x400], RZ ;  /* 0x000400ff01007387 */ /* 0x000fe80000100800 */
        /* <DEDUP_REMOVED lines=255> */
[----:B------:R-:W-:Y:S04]  /*aba0*/  STL [R1], RZ ;  /* 0x000000ff01007387 */ /* 0x000fe80000100800 */
        /* <DEDUP_REMOVED lines=52> */
[----:B------:R-:W-:Y:S01]  /*aef0*/  STL [R1+0xd4], RZ ;  /* 0x0000d4ff01007387 */ /* 0x000fe20000100800 */
[----:B------:R-:W-:-:S03]  /*af00*/  IADD3 R109, P4, R53, R151, RZ ;  /* 0x00000097356d7210 */ /* 0x000fc60007f9e0ff */
[----:B------:R-:W-:Y:S04]  /*af10*/  STL [R1+0xd8], RZ ;  /* 0x0000d8ff01007387 */ /* 0x000fe80000100800 */
[----:B------:R-:W-:Y:S04]  /*af20*/  STL [R1+0xdc], RZ ;  /* 0x0000dcff01007387 */ /* 0x000fe80000100800 */
[----:B------:R-:W-:Y:S01]  /*af30*/  STL [R1+0xe0], RZ ;  /* 0x0000e0ff01007387 */ /* 0x000fe20000100800 */
[----:B------:R-:W-:-:S03]  /*af40*/  IADD3 R110, P5, R150, R53, RZ ;  /* 0x00000035966e7210 */ /* 0x000fc60007fbe0ff */
[----:B------:R-:W-:Y:S01]  /*af50*/  STL [R1+0xe4], RZ ;  /* 0x0000e4ff01007387 */ /* 0x000fe20000100800 */
[----:B------:R-:W-:-:S03]  /*af60*/  IADD3.X R111, R8, R87, RZ, P4, !PT ;  /* 0x00000057086f7210 */ /* 0x000fc600027fe4ff */
[----:B------:R-:W-:Y:S04]  /*af70*/  STL [R1+0xe8], RZ ;  /* 0x0000e8ff01007387 */ /* 0x000fe80000100800 */
[----:B------:R-:W-:Y:S04]  /*af80*/  STL [R1+0xec], RZ ;  /* 0x0000ecff01007387 */ /* 0x000fe80000100800 */
[----:B------:R-:W-:Y:S01]  /*af90*/  STL [R1+0xf0], RZ ;  /* 0x0000f0ff01007387 */ /* 0x000fe20000100800 */
[----:B------:R-:W-:-:S03]  /*afa0*/  IADD3 R112, P4, R149, R53, RZ ;  /* 0x0000003595707210 */ /* 0x000fc60007f9e0ff */
[----:B------:R-:W-:Y:S04]  /*afb0*/  STL [R1+0xf4], RZ ;  /* 0x0000f4ff01007387 */ /* 0x000fe80000100800 */
[----:B------:R-:W-:Y:S04]  /*afc0*/  STL [R1+0xf8], RZ ;  /* 0x0000f8ff01007387 */ /* 0x000fe80000100800 */
[----:B------:R-:W-:Y:S04]  /*afd0*/  STL [R1+0xfc], RZ ;  /* 0x0000fcff01007387 */ /* 0x000fe80000100800 */
[----:B------:R-:W-:Y:S04]  /*afe0*/  STL [R1+0x960], R109 ;  /* 0x0009606d01007387 */ /* 0x000fe80000100800 */
[----:B------:R1:W-:Y:S01]  /*aff0*/  STL [R1+0x958], R110 ;  /* 0x0009586e01007387 */ /* 0x0003e20000100800 */
[----:B------:R-:W-:-:S03]  /*b000*/  IMAD.X R113, R85, 0x1, R8, P4 ;  /* 0x0000000155717824 */ /* 0x000fc600020e0608 */
[----:B------:R3:W-:Y:S01]  /*b010*/  STL [R1+0x95c], R111 ;  /* 0x00095c6f01007387 */ /* 0x0007e20000100800 */
[----:B-1----:R-:W-:-:S03]  /*b020*/  IMAD.X R110, R86, 0x1, R8, P5 ;  /* 0x00000001566e7824 */ /* 0x002fc600028e0608 */
[----:B------:R1:W-:Y:S01]  /*b030*/  STL [R1+0x950], R112 ;  /* 0x0009507001007387 */ /* 0x0003e20000100800 */
[----:B---3--:R-:W-:-:S03]  /*b040*/  IADD3 R111, P5, R148, R53, RZ ;  /* 0x00000035946f7210 */ /* 0x008fc60007fbe0ff */
[----:B------:R-:W-:Y:S04]  /*b050*/  STL [R1+0x954], R110 ;  /* 0x0009546e01007387 */ /* 0x000fe80000100800 */
[----:B------:R3:W-:Y:S01]  /*b060*/  STL [R1+0x948], R111 ;  /* 0x0009486f01007387 */ /* 0x0007e20000100800 */
[----:B-1----:R-:W-:-:S03]  /*b070*/  IADD3 R112, P4, R54, R151, RZ ;  /* 0x0000009736707210 */ /* 0x002fc60007f9e0ff */
[----:B------:R1:W-:Y:S01]  /*b080*/  STL [R1+0x94c], R113 ;  /* 0x00094c7101007387 */ /* 0x0003e20000100800 */
[----:B------:R-:W-:-:S03]  /*b090*/  IMAD.MOV.U32 R53, RZ, RZ, R148 ;  /* 0x000000ffff357224 */ /* 0x000fc600078e0094 */
[----:B------:R4:W-:Y:S01]  /*b0a0*/  STL [R1+0x940], R112 ;  /* 0x0009407001007387 */ /* 0x0009e20000100800 */
[----:B---3--:R-:W-:Y:S02]  /*b0b0*/  IMAD.X R111, R84, 0x1, R8, P5 ;  /* 0x00000001546f7824 */ /* 0x008fe400028e0608 */
[----:B------:R-:W-:Y:S02]  /*b0c0*/  IMAD.MOV.U32 R8, RZ, RZ, R149 ;  /* 0x000000ffff087224 */ /* 0x000fe400078e0095 */
[----:B-1----:R-:W-:Y:S01]  /*b0d0*/  IMAD.X R113, R10, 0x1, R87, P4 ;  /* 0x000000010a717824 */ /* 0x002fe200020e0657 */
[C---:B----4-:R-:W-:Y:S01]  /*b0e0*/  IADD3 R112, P5, R54.reuse, R150, RZ ;  /* 0x0000009636707210 */ /* 0x050fe20007fbe0ff */
[----:B------:R-:W-:Y:S01]  /*b0f0*/  STL [R1+0x944], R111 ;  /* 0x0009446f01007387 */ /* 0x000fe20000100800 */
[----:B------:R-:W-:-:S03]  /*b100*/  IADD3 R114, P4, R54, R8, RZ ;  /* 0x0000000836727210 */ /* 0x000fc60007f9e0ff */
[----:B------:R1:W-:Y:S02]  /*b110*/  STL [R1+0x938], R112 ;  /* 0x0009387001007387 */ /* 0x0003e40000100800 */
[C---:B------:R-:W-:Y:S02]  /*b120*/  IMAD.X R115, R10.reuse, 0x1, R85, P4 ;  /* 0x000000010a737824 */ /* 0x040fe400020e0655 */
[----:B------:R3:W-:Y:S04]  /*b130*/  STL [R1+0x93c], R113 ;  /* 0x00093c7101007387 */ /* 0x0007e80000100800 */
[----:B------:R4:W-:Y:S01]  /*b140*/  STL [R1+0x930], R114 ;  /* 0x0009307201007387 */ /* 0x0009e20000100800 */
[----:B-1----:R-:W-:Y:S01]  /*b150*/  IMAD.X R112, R10, 0x1, R86, P5 ;  /* 0x000000010a707824 */ /* 0x002fe200028e0656 */
[----:B---3--:R-:W-:Y:S01]  /*b160*/  IADD3 R113, P5, R54, R53, RZ ;  /* 0x0000003536717210 */ /* 0x008fe20007fbe0ff */
[----:B------:R-:W-:-:S03]  /*b170*/  IMAD.MOV.U32 R54, RZ, RZ, R150 ;  /* 0x000000ffff367224 */ /* 0x000fc600078e0096 */
[----:B------:R-:W-:Y:S01]  /*b180*/  STL [R1+0x934], R112 ;  /* 0x0009347001007387 */ /* 0x000fe20000100800 */
[----:B----4-:R-:W-:-:S03]  /*b190*/  IADD3 R114, P4, R55, R151, RZ ;  /* 0x0000009737727210 */ /* 0x010fc60007f9e0ff */
[----:B------:R1:W-:Y:S04]  /*b1a0*/  STL [R1+0x928], R113 ;  /* 0x0009287101007387 */ /* 0x0003e80000100800 */
[----:B------:R3:W-:Y:S04]  /*b1b0*/  STL [R1+0x92c], R115 ;  /* 0x00092c7301007387 */ /* 0x0007e80000100800 */
[----:B------:R4:W-:Y:S01]  /*b1c0*/  STL [R1+0x920], R114 ;  /* 0x0009207201007387 */ /* 0x0009e20000100800 */
[----:B-1----:R-:W-:Y:S02]  /*b1d0*/  IMAD.X R113, R10, 0x1, R84, P5 ;  /* 0x000000010a717824 */ /* 0x002fe400028e0654 */
[----:B---3--:R-:W-:Y:S01]  /*b1e0*/  IMAD.X R115, R11, 0x1, R87, P4 ;  /* 0x000000010b737824 */ /* 0x008fe200020e0657 */
[----:B----4-:R-:W-:-:S02]  /*b1f0*/  IADD3 R114, P5, R55, R54, RZ ;  /* 0x0000003637727210 */ /* 0x010fc40007fbe0ff */
[----:B------:R-:W-:Y:S04]  /*b200*/  STL [R1+0x924], R113 ;  /* 0x0009247101007387 */ /* 0x000fe80000100800 */
[----:B------:R1:W-:Y:S01]  /*b210*/  STL [R1+0x918], R114 ;  /* 0x0009187201007387 */ /* 0x0003e20000100800 */
[----:B------:R-:W-:-:S03]  /*b220*/  IMAD.X R116, R11, 0x1, R86, P5 ;  /* 0x000000010b747824 */ /* 0x000fc600028e0656 */
[----:B------:R3:W-:Y:S01]  /*b230*/  STL [R1+0x91c], R115 ;  /* 0x00091c7301007387 */ /* 0x0007e20000100800 */
[----:B------:R-:W-:Y:S01]  /*b240*/  IMAD.MOV.U32 R10, RZ, RZ, R151 ;  /* 0x000000ffff0a7224 */ /* 0x000fe200078e0097 */
[C---:B-1----:R-:W-:Y:S02]  /*b250*/  IADD3 R114, P4, R55.reuse, R8, RZ ;  /* 0x0000000837727210 */ /* 0x042fe40007f9e0ff */
[----:B---3--:R-:W-:-:S03]  /*b260*/  IADD3 R115, P5, R55, R53, RZ ;  /* 0x0000003537737210 */ /* 0x008fc60007fbe0ff */
[----:B------:R-:W-:Y:S01]  /*b270*/  STL [R1+0x910], R114 ;  /* 0x0009107201007387 */ /* 0x000fe20000100800 */
[----:B------:R-:W-:-:S03]  /*b280*/  IMAD.X R55, R11, 0x1, R85, P4 ;  /* 0x000000010b377824 */ /* 0x000fc600020e0655 */
[----:B------:R-:W-:Y:S01]  /*b290*/  STL [R1+0x914], R116 ;  /* 0x0009147401007387 */ /* 0x000fe20000100800 */
[----:B------:R-:W-:-:S03]  /*b2a0*/  IMAD.X R11, R11, 0x1, R84, P5 ;  /* 0x000000010b0b7824 */ /* 0x000fc600028e0654 */
[----:B------:R1:W-:Y:S04]  /*b2b0*/  STL [R1+0x908], R115 ;  /* 0x0009087301007387 */ /* 0x0003e80000100800 */
[----:B------:R3:W-:Y:S01]  /*b2c0*/  STL [R1+0x90c], R55 ;  /* 0x00090c3701007387 */ /* 0x0007e20000100800 */
[C---:B-1----:R-:W-:Y:S02]  /*b2d0*/  IADD3 R115, P4, R56.reuse, R10, RZ ;  /* 0x0000000a38737210 */ /* 0x042fe40007f9e0ff */
[----:B---3--:R-:W-:-:S03]  /*b2e0*/  IADD3 R55, P5, R56, R54, RZ ;  /* 0x0000003638377210 */ /* 0x008fc60007fbe0ff */
[----:B------:R-:W-:Y:S04]  /*b2f0*/  STL [R1+0x900], R115 ;  /* 0x0009007301007387 */ /* 0x000fe80000100800 */
[----:B------:R1:W-:Y:S04]  /*b300*/  STL [R1+0x904], R11 ;  /* 0x0009040b01007387 */ /* 0x0003e80000100800 */
[----:B------:R3:W-:Y:S01]  /*b310*/  STL [R1+0x8f8], R55 ;  /* 0x0008f83701007387 */ /* 0x0007e20000100800 */
[----:B-1----:R-:W-:Y:S02]  /*b320*/  IADD3.X R11, R24, R87, RZ, P4, !PT ;  /* 0x00000057180b7210 */ /* 0x002fe400027fe4ff */
[----:B------:R-:W-:Y:S01]  /*b330*/  IADD3 R116, P4, R56, R8, RZ ;  /* 0x0000000838747210 */ /* 0x000fe20007f9e0ff */
[----:B---3--:R-:W-:-:S02]  /*b340*/  IMAD.X R55, R24, 0x1, R86, P5 ;  /* 0x0000000118377824 */ /* 0x008fc400028e0656 */
[----:B------:R1:W-:Y:S04]  /*b350*/  STL [R1+0x8fc], R11 ;  /* 0x0008fc0b01007387 */ /* 0x0003e80000100800 */
[----:B------:R-:W-:Y:S01]  /*b360*/  STL [R1+0x8f0], R116 ;  /* 0x0008f07401007387 */ /* 0x000fe20000100800 */
[----:B-1----:R-:W-:-:S03]  /*b370*/  IADD3 R11, P5, R56, R53, RZ ;  /* 0x00000035380b7210 */ /* 0x002fc60007fbe0ff */
[----:B------:R1:W-:Y:S01]  /*b380*/  STL [R1+0x8f4], R55 ;  /* 0x0008f43701007387 */ /* 0x0003e20000100800 */
[----:B------:R-:W-:-:S03]  /*b390*/  IMAD.X R56, R24, 0x1, R85, P4 ;  /* 0x0000000118387824 */ /* 0x000fc600020e0655 */
[----:B------:R3:W-:Y:S01]  /*b3a0*/  STL [R1+0x8e8], R11 ;  /* 0x0008e80b01007387 */ /* 0x0007e20000100800 */
[----:B-1----:R-:W-:-:S03]  /*b3b0*/  IADD3 R55, P4, R57, R10, RZ ;  /* 0x0000000a39377210 */ /* 0x002fc60007f9e0ff */
[----:B------:R-:W-:Y:S01]  /*b3c0*/  STL [R1+0x8ec], R56 ;  /* 0x0008ec3801007387 */ /* 0x000fe20000100800 */
[----:B---3--:R-:W-:Y:S01]  /*b3d0*/  IMAD.X R11, R24, 0x1, R84, P5 ;  /* 0x00000001180b7824 */ /* 0x008fe200028e0654 */
[----:B------:R-:W-:Y:S02]  /*b3e0*/  IADD3 R24, P5, R57, R54, RZ ;  /* 0x0000003639187210 */ /* 0x000fe40007fbe0ff */
[----:B------:R-:W-:Y:S04]  /*b3f0*/  STL [R1+0x8e0], R55 ;  /* 0x0008e03701007387 */ /* 0x000fe80000100800 */
[----:B------:R1:W-:Y:S04]  /*b400*/  STL [R1+0x8e4], R11 ;  /* 0x0008e40b01007387 */ /* 0x0003e80000100800 */
[----:B------:R3:W-:Y:S01]  /*b410*/  STL [R1+0x8d8], R24 ;  /* 0x0008d81801007387 */ /* 0x0007e20000100800 */
[----:B-1----:R-:W-:Y:S01]  /*b420*/  IMAD.X R11, R25, 0x1, R87, P4 ;  /* 0x00000001190b7824 */ /* 0x002fe200020e0657 */
[----:B------:R-:W-:Y:S01]  /*b430*/  IADD3 R55, P4, R57, R8, RZ ;  /* 0x0000000839377210 */ /* 0x000fe20007f9e0ff */
[----:B---3--:R-:W-:-:S03]  /*b440*/  IMAD.X R24, R25, 0x1, R86, P5 ;  /* 0x0000000119187824 */ /* 0x008fc600028e0656 */
[----:B------:R1:W-:Y:S04]  /*b450*/  STL [R1+0x8dc], R11 ;  /* 0x0008dc0b01007387 */ /* 0x0003e80000100800 */
[----:B------:R-:W-:Y:S01]  /*b460*/  STL [R1+0x8d0], R55 ;  /* 0x0008d03701007387 */ /* 0x000fe20000100800 */
[----:B-1----:R-:W-:-:S03]  /*b470*/  IADD3 R11, P5, R57, R53, RZ ;  /* 0x00000035390b7210 */ /* 0x002fc60007fbe0ff */
[----:B------:R1:W-:Y:S04]  /*b480*/  STL [R1+0x8d4], R24 ;  /* 0x0008d41801007387 */ /* 0x0003e80000100800 */
[----:B------:R3:W-:Y:S01]  /*b490*/  STL [R1+0x8c8], R11 ;  /* 0x0008c80b01007387 */ /* 0x0007e20000100800 */
[C---:B-1----:R-:W-:Y:S01]  /*b4a0*/  IMAD.X R24, R25.reuse, 0x1, R85, P4 ;  /* 0x0000000119187824 */ /* 0x042fe200020e0655 */
[----:B------:R-:W-:Y:S01]  /*b4b0*/  IADD3 R55, P4, R58, R10, RZ ;  /* 0x0000000a3a377210 */ /* 0x000fe20007f9e0ff */
[----:B---3--:R-:W-:-:S03]  /*b4c0*/  IMAD.X R11, R25, 0x1, R84, P5 ;  /* 0x00000001190b7824 */ /* 0x008fc600028e0654 */
[----:B------:R1:W-:Y:S04]  /*b4d0*/  STL [R1+0x8cc], R24 ;  /* 0x0008cc1801007387 */ /* 0x0003e80000100800 */
[----:B------:R-:W-:Y:S04]  /*b4e0*/  STL [R1+0x8c0], R55 ;  /* 0x0008c03701007387 */ /* 0x000fe80000100800 */
[----:B------:R3:W-:Y:S01]  /*b4f0*/  STL [R1+0x8c4], R11 ;  /* 0x0008c40b01007387 */ /* 0x0007e20000100800 */
[----:B-1----:R-:W-:-:S05]  /*b500*/  IADD3 R24, P5, R58, R54, RZ ;  /* 0x000000363a187210 */ /* 0x002fca0007fbe0ff */
[----:B------:R1:W-:Y:S01]  /*b510*/  STL [R1+0x8b8], R24 ;  /* 0x0008b81801007387 */ /* 0x0003e20000100800 */
[----:B---3--:R-:W-:Y:S01]  /*b520*/  IMAD.X R11, R26, 0x1, R87, P4 ;  /* 0x000000011a0b7824 */ /* 0x008fe200020e0657 */
[----:B------:R-:W-:-:S04]  /*b530*/  IADD3 R25, P4, R58, R8, RZ ;  /* 0x000000083a197210 */ /* 0x000fc80007f9e0ff */
[----:B------:R3:W-:Y:S01]  /*b540*/  STL [R1+0x8bc], R11 ;  /* 0x0008bc0b01007387 */ /* 0x0007e20000100800 */
[----:B-1----:R-:W-:-:S03]  /*b550*/  IMAD.X R24, R26, 0x1, R86, P5 ;  /* 0x000000011a187824 */ /* 0x002fc600028e0656 */
[----:B------:R-:W-:Y:S01]  /*b560*/  STL [R1+0x8b0], R25 ;  /* 0x0008b01901007387 */ /* 0x000fe20000100800 */
[----:B---3--:R-:W-:-:S03]  /*b570*/  IADD3 R11, P5, R58, R53, RZ ;  /* 0x000000353a0b7210 */ /* 0x008fc60007fbe0ff */
        /* <DEDUP_REMOVED lines=26> */
[----:B---3--:R-:W-:Y:S02]  /*b720*/  IADD3.X R11, R28, R87, RZ, P4, !PT ;  /* 0x000000571c0b7210 */ /* 0x008fe400027fe4ff */
[----:B------:R-:W-:-:S03]  /*b730*/  IADD3 R25, P4, R60, R8, RZ ;  /* 0x000000083c197210 */ /* 0x000fc60007f9e0ff */
        /* <DEDUP_REMOVED lines=153> */
[----:B------:R1:W-:Y:S01]  /*c0d0*/  STL [R1+0x74c], R24 ;  /* 0x00074c1801007387 */ /* 0x0003e20000100800 */
[----:B------:R-:W-:-:S03]  /*c0e0*/  SHF.R.S32.HI R39, RZ, 0x1f, R71 ;  /* 0x0000001fff277819 */ /* 0x000fc60000011447 */
[----:B------:R-:W-:Y:S04]  /*c0f0*/  STL [R1+0x740], R25 ;  /* 0x0007401901007387 */ /* 0x000fe80000100800 */
[----:B------:R3:W-:Y:S01]  /*c100*/  STL [R1+0x744], R11 ;  /* 0x0007440b01007387 */ /* 0x0007e20000100800 */
[----:B-1----:R-:W-:Y:S02]  /*c110*/  IADD3 R24, P5, R70, R54, RZ ;  /* 0x0000003646187210 */ /* 0x002fe40007fbe0ff */
[----:B------:R-:W-:-:S03]  /*c120*/  SHF.L.U64.HI R39, R71, 0x2, R39 ;  /* 0x0000000247277819 */ /* 0x000fc60000010227 */
[----:B------:R1:W-:Y:S01]  /*c130*/  STL [R1+0x738], R24 ;  /* 0x0007381801007387 */ /* 0x0003e20000100800 */
[----:B---3--:R-:W-:Y:S01]  /*c140*/  IMAD.X R11, R38, 0x1, R87, P4 ;  /* 0x00000001260b7824 */ /* 0x008fe200020e0657 */
[----:B------:R-:W-:Y:S01]  /*c150*/  IADD3 R25, P4, R70, R8, RZ ;  /* 0x0000000846197210 */ /* 0x000fe20007f9e0ff */
[----:B------:R-:W-:-:S03]  /*c160*/  IMAD.SHL.U32 R71, R71, 0x4, RZ ;  /* 0x0000000447477824 */ /* 0x000fc600078e00ff */
        /* <DEDUP_REMOVED lines=31> */
[----:B-1----:R-:W-:Y:S01]  /*c360*/  IADD3 R24, P5, R72, R54, RZ ;  /* 0x0000003648187210 */ /* 0x002fe20007fbe0ff */
[----:B------:R-:W-:-:S04]  /*c370*/  IMAD.SHL.U32 R73, R74, 0x4, RZ ;  /* 0x000000044a497824 */ /* 0x000fc800078e00ff */
[----:B------:R1:W-:Y:S01]  /*c380*/  STL [R1+0x6f8], R24 ;  /* 0x0006f81801007387 */ /* 0x0003e20000100800 */
[----:B---3--:R-:W-:Y:S02]  /*c390*/  IADD3.X R11, R40, R87, RZ, P4, !PT ;  /* 0x00000057280b7210 */ /* 0x008fe400027fe4ff */
[----:B------:R-:W-:-:S03]  /*c3a0*/  IADD3 R25, P4, R72, R8, RZ ;  /* 0x0000000848197210 */ /* 0x000fc60007f9e0ff */
[----:B------:R3:W-:Y:S01]  /*c3b0*/  STL [R1+0x6fc], R11 ;  /* 0x0006fc0b01007387 */ /* 0x0007e20000100800 */
[----:B-1----:R-:W-:Y:S01]  /*c3c0*/  IMAD.X R24, R40, 0x1, R86, P5 ;  /* 0x0000000128187824 */ /* 0x002fe200028e0656 */
[----:B------:R-:W-:Y:S02]  /*c3d0*/  SHF.R.S32.HI R41, RZ, 0x1f, R74 ;  /* 0x0000001fff297819 */ /* 0x000fe4000001144a */
[----:B------:R-:W-:Y:S01]  /*c3e0*/  STL [R1+0x6f0], R25 ;  /* 0x0006f01901007387 */ /* 0x000fe20000100800 */
[----:B---3--:R-:W-:-:S03]  /*c3f0*/  IADD3 R11, P5, R72, R53, RZ ;  /* 0x00000035480b7210 */ /* 0x008fc60007fbe0ff */
[----:B------:R1:W-:Y:S01]  /*c400*/  STL [R1+0x6f4], R24 ;  /* 0x0006f41801007387 */ /* 0x0003e20000100800 */
[----:B------:R-:W-:-:S03]  /*c410*/  SHF.L.U64.HI R41, R74, 0x2, R41 ;  /* 0x000000024a297819 */ /* 0x000fc60000010229 */
        /* <DEDUP_REMOVED lines=10> */
[----:B---3--:R-:W-:Y:S01]  /*c4c0*/  IMAD.X R11, R41, 0x1, R87, P4 ;  /* 0x00000001290b7824 */ /* 0x008fe200020e0657 */
[----:B------:R-:W-:-:S04]  /*c4d0*/  IADD3 R25, P4, R73, R8, RZ ;  /* 0x0000000849197210 */ /* 0x000fc80007f9e0ff */
[----:B------:R3:W-:Y:S01]  /*c4e0*/  STL [R1+0x6dc], R11 ;  /* 0x0006dc0b01007387 */ /* 0x0007e20000100800 */
[----:B-1----:R-:W-:Y:S01]  /*c4f0*/  IMAD.X R24, R41, 0x1, R86, P5 ;  /* 0x0000000129187824 */ /* 0x002fe200028e0656 */
[----:B------:R-:W-:Y:S02]  /*c500*/  SHF.L.U64.HI R51, R42, 0x2, R51 ;  /* 0x000000022a337819 */ /* 0x000fe40000010233 */
[----:B------:R-:W-:Y:S01]  /*c510*/  STL [R1+0x6d0], R25 ;  /* 0x0006d01901007387 */ /* 0x000fe20000100800 */
[----:B------:R-:W-:Y:S02]  /*c520*/  SHF.R.S32.HI R42, RZ, 0x1f, R75 ;  /* 0x0000001fff2a7819 */ /* 0x000fe4000001144b */
[----:B---3--:R-:W-:Y:S01]  /*c530*/  IADD3 R11, P5, R73, R53, RZ ;  /* 0x00000035490b7210 */ /* 0x008fe20007fbe0ff */
        /* <DEDUP_REMOVED lines=12> */
[C---:B---3--:R-:W-:Y:S02]  /*c600*/  IMAD.X R11, R42.reuse, 0x1, R87, P4 ;  /* 0x000000012a0b7824 */ /* 0x048fe400020e0657 */
[----:B------:R-:W-:-:S03]  /*c610*/  IMAD.X R25, R42, 0x1, R86, P5 ;  /* 0x000000012a197824 */ /* 0x000fc600028e0656 */
[----:B------:R3:W-:Y:S01]  /*c620*/  STL [R1+0x6bc], R11 ;  /* 0x0006bc0b01007387 */ /* 0x0007e20000100800 */
[----:B-1----:R-:W-:Y:S02]  /*c630*/  IADD3 R24, P4, R74, R8, RZ ;  /* 0x000000084a187210 */ /* 0x002fe40007f9e0ff */
[----:B------:R-:W-:-:S03]  /*c640*/  SHF.R.S32.HI R43, RZ, 0x1f, R76 ;  /* 0x0000001fff2b7819 */ /* 0x000fc6000001144c */
[----:B------:R-:W-:Y:S01]  /*c650*/  STL [R1+0x6b0], R24 ;  /* 0x0006b01801007387 */ /* 0x000fe20000100800 */
[----:B---3--:R-:W-:-:S03]  /*c660*/  IADD3 R11, P5, R74, R53, RZ ;  /* 0x000000354a0b7210 */ /* 0x008fc60007fbe0ff */
[----:B------:R1:W-:Y:S01]  /*c670*/  STL [R1+0x6b4], R25 ;  /* 0x0006b41901007387 */ /* 0x0003e20000100800 */
[----:B------:R-:W-:Y:S01]  /*c680*/  IMAD.X R26, R42, 0x1, R85, P4 ;  /* 0x000000012a1a7824 */ /* 0x000fe200020e0655 */
[----:B------:R-:W-:Y:S02]  /*c690*/  SHF.L.U64.HI R43, R76, 0x2, R43 ;  /* 0x000000024c2b7819 */ /* 0x000fe4000001022b */
[----:B------:R3:W-:Y:S01]  /*c6a0*/  STL [R1+0x6a8], R11 ;  /* 0x0006a80b01007387 */ /* 0x0007e20000100800 */
[----:B-1----:R-:W-:-:S03]  /*c6b0*/  IADD3 R25, P4, R75, R10, RZ ;  /* 0x0000000a4b197210 */ /* 0x002fc60007f9e0ff */
[----:B------:R1:W-:Y:S01]  /*c6c0*/  STL [R1+0x6ac], R26 ;  /* 0x0006ac1a01007387 */ /* 0x0003e20000100800 */
[----:B---3--:R-:W-:-:S03]  /*c6d0*/  IMAD.X R11, R42, 0x1, R84, P5 ;  /* 0x000000012a0b7824 */ /* 0x008fc600028e0654 */
        /* <DEDUP_REMOVED lines=13> */
[----:B------:R-:W-:-:S03]  /*c7b0*/  IMAD.X R28, R43, 0x1, R85, P4 ;  /* 0x000000012b1c7824 */ /* 0x000fc600020e0655 */
[----:B------:R3:W-:Y:S01]  /*c7c0*/  STL [R1+0x688], R11 ;  /* 0x0006880b01007387 */ /* 0x0007e20000100800 */
[----:B------:R-:W-:Y:S02]  /*c7d0*/  SHF.L.U64.HI R44, R77, 0x2, R44 ;  /* 0x000000024d2c7819 */ /* 0x000fe4000001022c */
[----:B-1----:R-:W-:Y:S01]  /*c7e0*/  IADD3 R27, P4, R76, R10, RZ ;  /* 0x0000000a4c1b7210 */ /* 0x002fe20007f9e0ff */
[----:B------:R1:W-:Y:S01]  /*c7f0*/  STL [R1+0x68c], R28 ;  /* 0x00068c1c01007387 */ /* 0x0003e20000100800 */
[----:B---3--:R-:W-:-:S03]  /*c800*/  IMAD.X R11, R43, 0x1, R84, P5 ;  /* 0x000000012b0b7824 */ /* 0x008fc600028e0654 */
[----:B------:R-:W-:Y:S04]  /*c810*/  STL [R1+0x680], R27 ;  /* 0x0006801b01007387 */ /* 0x000fe80000100800 */
[----:B------:R3:W-:Y:S01]  /*c820*/  STL [R1+0x684], R11 ;  /* 0x0006840b01007387 */ /* 0x0007e20000100800 */
[----:B-1----:R-:W-:Y:S01]  /*c830*/  IADD3 R28, P5, R76, R54, RZ ;  /* 0x000000364c1c7210 */ /* 0x002fe20007fbe0ff */
[----:B------:R-:W-:-:S04]  /*c840*/  IMAD.SHL.U32 R77, R78, 0x4, RZ ;  /* 0x000000044e4d7824 */ /* 0x000fc800078e00ff */
[----:B------:R1:W-:Y:S01]  /*c850*/  STL [R1+0x678], R28 ;  /* 0x0006781c01007387 */ /* 0x0003e20000100800 */
[C---:B---3--:R-:W-:Y:S01]  /*c860*/  IADD3.X R11, R44.reuse, R87, RZ, P4, !PT ;  /* 0x000000572c0b7210 */ /* 0x048fe200027fe4ff */
[----:B------:R-:W-:-:S04]  /*c870*/  IMAD.X R29, R44, 0x1, R86, P5 ;  /* 0x000000012c1d7824 */ /* 0x000fc800028e0656 */
        /* <DEDUP_REMOVED lines=69> */
[----:B------:R-:W-:Y:S01]  /*ccd0*/  STL [R1+0x600], R35 ;  /* 0x0006002301007387 */ /* 0x000fe20000100800 */
[----:B------:R-:W-:-:S03]  /*cce0*/  SHF.R.S32.HI R49, RZ, 0x1f, R81 ;  /* 0x0000001fff317819 */ /* 0x000fc60000011451 */
[----:B------:R3:W-:Y:S01]  /*ccf0*/  STL [R1+0x604], R11 ;  /* 0x0006040b01007387 */ /* 0x0007e20000100800 */
[----:B-1----:R-:W-:Y:S02]  /*cd00*/  IADD3 R36, P5, R80, R54, RZ ;  /* 0x0000003650247210 */ /* 0x002fe40007fbe0ff */
[----:B------:R-:W-:-:S03]  /*cd10*/  SHF.L.U64.HI R49, R81, 0x2, R49 ;  /* 0x0000000251317819 */ /* 0x000fc60000010231 */
[----:B------:R1:W-:Y:S01]  /*cd20*/  STL [R1+0x5f8], R36 ;  /* 0x0005f82401007387 */ /* 0x0003e20000100800 */
[C---:B---3--:R-:W-:Y:S01]  /*cd30*/  IADD3.X R11, R48.reuse, R87, RZ, P4, !PT ;  /* 0x00000057300b7210 */ /* 0x048fe200027fe4ff */
[----:B------:R-:W-:Y:S02]  /*cd40*/  IMAD.X R37, R48, 0x1, R86, P5 ;  /* 0x0000000130257824 */ /* 0x000fe400028e0656 */
[----:B------:R-:W-:Y:S02]  /*cd50*/  IMAD.SHL.U32 R81, R81, 0x4, RZ ;  /* 0x0000000451517824 */ /* 0x000fe400078e00ff */
[----:B------:R3:W-:Y:S01]  /*cd60*/  STL [R1+0x5fc], R11 ;  /* 0x0005fc0b01007387 */ /* 0x0007e20000100800 */
[----:B-1----:R-:W-:-:S05]  /*cd70*/  IADD3 R36, P4, R80, R8, RZ ;  /* 0x0000000850247210 */ /* 0x002fca0007f9e0ff */
[----:B------:R-:W-:Y:S01]  /*cd80*/  STL [R1+0x5f0], R36 ;  /* 0x0005f02401007387 */ /* 0x000fe20000100800 */
[----:B---3--:R-:W-:-:S03]  /*cd90*/  IADD3 R11, P5, R80, R53, RZ ;  /* 0x00000035500b7210 */ /* 0x008fc60007fbe0ff */
[----:B------:R1:W-:Y:S01]  /*cda0*/  STL [R1+0x5f4], R37 ;  /* 0x0005f42501007387 */ /* 0x0003e20000100800 */
[----:B------:R-:W-:-:S03]  /*cdb0*/  IMAD.X R38, R48, 0x1, R85, P4 ;  /* 0x0000000130267824 */ /* 0x000fc600020e0655 */
[----:B------:R3:W-:Y:S01]  /*cdc0*/  STL [R1+0x5e8], R11 ;  /* 0x0005e80b01007387 */ /* 0x0007e20000100800 */
[----:B-1----:R-:W-:-:S03]  /*cdd0*/  IADD3 R37, P4, R81, R10, RZ ;  /* 0x0000000a51257210 */ /* 0x002fc60007f9e0ff */
[----:B------:R1:W-:Y:S01]  /*cde0*/  STL [R1+0x5ec], R38 ;  /* 0x0005ec2601007387 */ /* 0x0003e20000100800 */
[----:B---3--:R-:W-:-:S03]  /*cdf0*/  IMAD.X R11, R48, 0x1, R84, P5 ;  /* 0x00000001300b7824 */ /* 0x008fc600028e0654 */
[----:B------:R-:W-:Y:S01]  /*ce00*/  STL [R1+0x5e0], R37 ;  /* 0x0005e02501007387 */ /* 0x000fe20000100800 */
[----:B--2---:R-:W-:-:S03]  /*ce10*/  SHF.R.S32.HI R50, RZ, 0x1f, R82 ;  /* 0x0000001fff327819 */ /* 0x004fc60000011452 */
[----:B------:R2:W-:Y:S01]  /*ce20*/  STL [R1+0x5e4], R11 ;  /* 0x0005e40b01007387 */ /* 0x0005e20000100800 */
[----:B-1----:R-:W-:Y:S02]  /*ce30*/  IADD3 R38, P5, R81, R54, RZ ;  /* 0x0000003651267210 */ /* 0x002fe40007fbe0ff */
[----:B------:R-:W-:-:S03]  /*ce40*/  SHF.L.U64.HI R50, R82, 0x2, R50 ;  /* 0x0000000252327819 */ /* 0x000fc60000010232 */
[----:B------:R1:W-:Y:S01]  /*ce50*/  STL [R1+0x5d8], R38 ;  /* 0x0005d82601007387 */ /* 0x0003e20000100800 */
[C---:B--2---:R-:W-:Y:S02]  /*ce60*/  IMAD.X R11, R49.reuse, 0x1, R87, P4 ;  /* 0x00000001310b7824 */ /* 0x044fe400020e0657 */
[----:B------:R-:W-:Y:S02]  /*ce70*/  IMAD.X R39, R49, 0x1, R86, P5 ;  /* 0x0000000131277824 */ /* 0x000fe400028e0656 */
[----:B------:R-:W-:Y:S01]  /*ce80*/  IMAD.SHL.U32 R82, R82, 0x4, RZ ;  /* 0x0000000452527824 */ /* 0x000fe200078e00ff */
[----:B------:R2:W-:Y:S01]  /*ce90*/  STL [R1+0x5dc], R11 ;  /* 0x0005dc0b01007387 */ /* 0x0005e20000100800 */
[----:B-1----:R-:W-:-:S05]  /*cea0*/  IADD3 R38, P4, R81, R8, RZ ;  /* 0x0000000851267210 */ /* 0x002fca0007f9e0ff */
[----:B------:R-:W-:Y:S01]  /*ceb0*/  STL [R1+0x5d0], R38 ;  /* 0x0005d02601007387 */ /* 0x000fe20000100800 */
[----:B--2---:R-:W-:-:S03]  /*cec0*/  IADD3 R11, P5, R81, R53, RZ ;  /* 0x00000035510b7210 */ /* 0x004fc60007fbe0ff */
[----:B------:R1:W-:Y:S01]  /*ced0*/  STL [R1+0x5d4], R39 ;  /* 0x0005d42701007387 */ /* 0x0003e20000100800 */
[----:B------:R-:W-:-:S03]  /*cee0*/  IMAD.X R40, R49, 0x1, R85, P4 ;  /* 0x0000000131287824 */ /* 0x000fc600020e0655 */
[----:B------:R2:W-:Y:S01]  /*cef0*/  STL [R1+0x5c8], R11 ;  /* 0x0005c80b01007387 */ /* 0x0005e20000100800 */
[----:B-1----:R-:W-:-:S03]  /*cf00*/  IADD3 R39, P4, R82, R10, RZ ;  /* 0x0000000a52277210 */ /* 0x002fc60007f9e0ff */
[----:B------:R-:W-:Y:S01]  /*cf10*/  STL [R1+0x5cc], R40 ;  /* 0x0005cc2801007387 */ /* 0x000fe20000100800 */
[----:B--2---:R-:W-:Y:S01]  /*cf20*/  IMAD.X R11, R49, 0x1, R84, P5 ;  /* 0x00000001310b7824 */ /* 0x004fe200028e0654 */
[----:B------:R-:W-:Y:S02]  /*cf30*/  IADD3 R10, P5, R82, R54, RZ ;  /* 0x00000036520a7210 */ /* 0x000fe40007fbe0ff */
[----:B------:R-:W-:Y:S04]  /*cf40*/  STL [R1+0x5c0], R39 ;  /* 0x0005c02701007387 */ /* 0x000fe80000100800 */
[----:B------:R1:W-:Y:S04]  /*cf50*/  STL [R1+0x5c4], R11 ;  /* 0x0005c40b01007387 */ /* 0x0003e80000100800 */
[----:B------:R2:W-:Y:S01]  /*cf60*/  STL [R1+0x5b8], R10 ;  /* 0x0005b80a01007387 */ /* 0x0005e20000100800 */
[----:B-1----:R-:W-:Y:S01]  /*cf70*/  IMAD.X R11, R50, 0x1, R87, P4 ;  /* 0x00000001320b7824 */ /* 0x002fe200020e0657 */
[----:B--2---:R-:W-:Y:S01]  /*cf80*/  IADD3 R10, P4, R82, R8, RZ ;  /* 0x00000008520a7210 */ /* 0x004fe20007f9e0ff */
[----:B------:R-:W-:-:S03]  /*cf90*/  IMAD.X R8, R50, 0x1, R86, P5 ;  /* 0x0000000132087824 */ /* 0x000fc600028e0656 */
[----:B------:R1:W-:Y:S01]  /*cfa0*/  STL [R1+0x5bc], R11 ;  /* 0x0005bc0b01007387 */ /* 0x0003e20000100800 */
[----:B------:R-:W-:-:S03]  /*cfb0*/  IMAD.X R40, R50, 0x1, R85, P4 ;  /* 0x0000000132287824 */ /* 0x000fc600020e0655 */
[----:B------:R2:W-:Y:S01]  /*cfc0*/  STL [R1+0x5b0], R10 ;  /* 0x0005b00a01007387 */ /* 0x0005e20000100800 */
[----:B-1----:R-:W-:-:S03]  /*cfd0*/  IADD3 R11, P5, R82, R53, RZ ;  /* 0x00000035520b7210 */ /* 0x002fc60007fbe0ff */
[----:B------:R1:W-:Y:S01]  /*cfe0*/  STL [R1+0x5b4], R8 ;  /* 0x0005b40801007387 */ /* 0x0003e20000100800 */
[----:B--2---:R-:W-:-:S03]  /*cff0*/  SHF.L.U64.HI R10, R9, 0x2, R83 ;  /* 0x00000002090a7819 */ /* 0x004fc60000010253 */
[----:B------:R2:W-:Y:S01]  /*d000*/  STL [R1+0x5a8], R11 ;  /* 0x0005a80b01007387 */ /* 0x0005e20000100800 */
[----:B------:R-:W-:Y:S01]  /*d010*/  IMAD.X R10, R51, 0x1, R87, P3 ;  /* 0x00000001330a7824 */ /* 0x000fe200018e0657 */
[----:B-1----:R-:W-:Y:S02]  /*d020*/  SHF.R.S32.HI R8, RZ, 0x5, R52 ;  /* 0x00000005ff087819 */ /* 0x002fe40000011434 */
[----:B------:R1:W-:Y:S01]  /*d030*/  STL [R1+0x5ac], R40 ;  /* 0x0005ac2801007387 */ /* 0x0003e20000100800 */
[----:B--2---:R-:W-:-:S03]  /*d040*/  IMAD.X R11, R50, 0x1, R84, P5 ;  /* 0x00000001320b7824 */ /* 0x004fc600028e0654 */
[----:B------:R2:W-:Y:S04]  /*d050*/  STL [R1+0x578], R8 ;  /* 0x0005780801007387 */ /* 0x0005e80000100800 */
[----:B------:R3:W-:Y:S01]  /*d060*/  STL [R1+0x5a4], R11 ;  /* 0x0005a40b01007387 */ /* 0x0007e20000100800 */
[----:B-1----:R-:W-:-:S03]  /*d070*/  IMAD.X R40, R51, 0x1, R86, P2 ;  /* 0x0000000133287824 */ /* 0x002fc600010e0656 */
[----:B------:R1:W-:Y:S01]  /*d080*/  STL [R1+0x59c], R10 ;  /* 0x00059c0a01007387 */ /* 0x0003e20000100800 */
[----:B--2---:R-:W-:Y:S01]  /*d090*/  IADD3 R8, R8, -0x2, RZ ;  /* 0xfffffffe08087810 */ /* 0x004fe20007ffe0ff */
[C---:B---3--:R-:W-:Y:S02]  /*d0a0*/  IMAD.X R11, R51.reuse, 0x1, R85, P1 ;  /* 0x00000001330b7824 */ /* 0x048fe400008e0655 */
[----:B------:R2:W-:Y:S01]  /*d0b0*/  STL [R1+0x594], R40 ;  /* 0x0005942801007387 */ /* 0x0005e20000100800 */
[----:B-1----:R-:W-:-:S03]  /*d0c0*/  IMAD.X R10, R51, 0x1, R84, P0 ;  /* 0x00000001330a7824 */ /* 0x002fc600000e0654 */
[----:B------:R1:W-:Y:S04]  /*d0d0*/  STL [R1+0x58c], R11 ;  /* 0x00058c0b01007387 */ /* 0x0003e80000100800 */
[----:B------:R1:W-:Y:S04]  /*d0e0*/  STL [R1+0x584], R10 ;  /* 0x0005840a01007387 */ /* 0x0003e80000100800 */
[----:B------:R1:W-:Y:S01]  /*d0f0*/  STL [R1+0x978], R8 ;  /* 0x0009780801007387 */ /* 0x0003e20000100800 */
[----:B------:R-:W-:Y:S01]  /*d100*/  IADD3 R22, P6, R22, UR8, RZ ;  /* 0x0000000816167c10 */ /* 0x000fe2000ffde0ff */
[----:B------:R-:W-:Y:S01]  /*d110*/  IMAD.MOV.U32 R17, RZ, RZ, RZ ;  /* 0x000000ffff117224 */ /* 0x000fe200078e00ff */
[C---:B------:R-:W-:Y:S01]  /*d120*/  SHF.L.U64.HI R6, R7.reuse, 0x2, R6 ;  /* 0x0000000207067819 */ /* 0x040fe20000010206 */
[----:B------:R-:W-:Y:S01]  /*d130*/  IMAD.SHL.U32 R7, R7, 0x4, RZ ;  /* 0x0000000407077824 */ /* 0x000fe200078e00ff */
[----:B------:R-:W-:-:S02]  /*d140*/  IADD3.X R21, R21, UR9, RZ, P6, !PT ;  /* 0x0000000915157c10 */ /* 0x000fc4000b7fe4ff */
        /* <DEDUP_REMOVED lines=72> */
[----:B--2---:R-:W-:Y:S02]  /*d5d0*/  CS2R R40, SRZ ;  /* 0x0000000000287805 */ /* 0x004fe4000001ff00 */
        /* <DEDUP_REMOVED lines=22> */
[----:B------:R-:W-:Y:S01]  /*d740*/  CS2R R86, SRZ ;  /* 0x0000000000567805 */ /* 0x000fe2000001ff00 */
[----:B------:R-:W-:Y:S01]  /*d750*/  UMOV UR14, 0x1 ;  /* 0x00000001000e7882 */ /* 0x000fe20000000000 */
[----:B-1----:R-:W-:-:S05]  /*d760*/  UMOV UR13, 0xffffffff ;  /* 0xffffffff000d7882 */ /* 0x002fca0000000000 */
.L_x_1:
[----:B------:R-:W-:Y:S01]  /*d770*/  STL.64 [R1+0xce8], R250 ;  /* 0x000ce8fa01007387 */ /* 0x000fe20000100a00 */
[----:B------:R-:W-:Y:S01]  /*d780*/  UIADD3 UR13, UR13, 0x1, URZ ;  /* 0x000000010d0d7890 */ /* 0x000fe2000fffe03f */
[----:B------:R-:W-:-:S04]  /*d790*/  DEPBAR.LE SB0, 0x2 ;  /* 0x000080800000791a */ /* 0x000fc80000000000 */
[----:B------:R-:W-:Y:S04]  /*d7a0*/  STL.64 [R1+0xce0], R248 ;  /* 0x000ce0f801007387 */ /* 0x000fe80000100a00 */
        /* <DEDUP_REMOVED lines=16> */
[----:B-----5:R-:W-:Y:S04]  /*d8b0*/  STL.64 [R1+0xc58], R214 ;  /* 0x000c58d601007387 */ /* 0x020fe80000100a00 */
        /* <DEDUP_REMOVED lines=12> */
[----:B------:R1:W-:Y:S04]  /*d980*/  STL.64 [R1+0xbf0], R188 ;  /* 0x000bf0bc01007387 */ /* 0x0003e80000100a00 */
[----:B-1----:R-:W2:Y:S04]  /*d990*/  LDL.LU.64 R188, [R1+0x300] ;  /* 0x0003000001bc7983 */ /* 0x002ea80000300a00 */
[----:B------:R-:W2:Y:S04]  /*d9a0*/  LDL.LU.64 R190, [R1+0x308] ;  /* 0x0003080001be7983 */ /* 0x000ea80000300a00 */
        /* <DEDUP_REMOVED lines=62> */
[----:B-1----:R-:W3:Y:S04]  /*dd90*/  LDL.LU.64 R88, [R1+0x400] ;  /* 0x0004000001587983 */ /* 0x002ee80000300a00 */
[----:B------:R-:W3:Y:S04]  /*dda0*/  LDL.LU.64 R90, [R1+0x408] ;  /* 0x00040800015a7983 */ /* 0x000ee80000300a00 */
        /* <DEDUP_REMOVED lines=29> */
[----:B------:R-:W3:Y:S01]  /*df80*/  LDL.LU.64 R150, [R1+0x4f8] ;  /* 0x0004f80001967983 */ /* 0x000ee20000300a00 */
[----:B------:R-:W-:Y:S01]  /*df90*/  UISETP.GT.AND UP0, UPT, UR13, 0x2, UPT ;  /* 0x000000020d00788c */ /* 0x000fe2000bf04270 */
[----:B------:R-:W-:Y:S01]  /*dfa0*/  UMOV UR7, 0x40000040 ;  /* 0x4000004000077882 */ /* 0x000fe20000000000 */
[----:B------:R-:W-:Y:S02]  /*dfb0*/  BAR.SYNC.DEFER_BLOCKING 0x0 ;  /* 0x0000000000007b1d */ /* 0x000fe40000010000 */
[----:B------:R-:W-:-:S04]  /*dfc0*/  USEL UR13, UR13, URZ, !UP0 ;  /* 0x0000003f0d0d7287 */ /* 0x000fc8000c000000 */
[----:B------:R-:W-:Y:S02]  /*dfd0*/  ULEA UR5, UR13, UR12, 0xe ;  /* 0x0000000c0d057291 */ /* 0x000fe4000f8e703f */
[----:B------:R-:W-:Y:S01]  /*dfe0*/  ULEA UR4, UR13, UR12, 0x10 ;  /* 0x0000000c0d047291 */ /* 0x000fe2000f8e803f */
[----:B------:R-:W-:Y:S01]  /*dff0*/  STL.64 [R1+0xae8], R86 ;  /* 0x000ae85601007387 */ /* 0x000fe20000100a00 */
[----:B------:R-:W-:Y:S02]  /*e000*/  UIADD3 UR5, UR5, 0x30000, URZ ;  /* 0x0003000005057890 */ /* 0x000fe4000fffe03f */
[----:B------:R-:W-:Y:S01]  /*e010*/  USHF.R.U32.HI UR4, URZ, 0x4, UR4 ;  /* 0x000000043f047899 */ /* 0x000fe20008011604 */
[----:B------:R-:W-:Y:S01]  /*e020*/  STL.64 [R1+0xae0], R84 ;  /* 0x000ae05401007387 */ /* 0x000fe20000100a00 */
[----:B------:R-:W-:Y:S02]  /*e030*/  USHF.R.U32.HI UR5, URZ, 0x4, UR5 ;  /* 0x000000043f057899 */ /* 0x000fe40008011605 */
[----:B------:R-:W-:Y:S01]  /*e040*/  USGXT.U32 UR4, UR4, 0xe ;  /* 0x0000000e0404789a */ /* 0x000fe20008000000 */
[----:B------:R-:W-:Y:S01]  /*e050*/  STL.64 [R1+0xad8], R82 ;  /* 0x000ad85201007387 */ /* 0x000fe20000100a00 */
[----:B------:R-:W-:-:S02]  /*e060*/  USGXT.U32 UR6, UR5, 0xe ;  /* 0x0000000e0506789a */ /* 0x000fc40008000000 */
[----:B------:R-:W-:Y:S01]  /*e070*/  UIADD3 UR8, UP0, UR4, 0x2, URZ ;  /* 0x0000000204087890 */ /* 0x000fe2000ff1e03f */
[----:B------:R-:W-:Y:S01]  /*e080*/  STL.64 [R1+0xad0], R80 ;  /* 0x000ad05001007387 */ /* 0x000fe20000100a00 */
[----:B------:R-:W-:Y:S01]  /*e090*/  UMOV UR5, 0x40000040 ;  /* 0x4000004000057882 */ /* 0x000fe20000000000 */
[----:B------:R-:W-:Y:S02]  /*e0a0*/  UIADD3 UR10, UP1, UR6, 0x2, URZ ;  /* 0x00000002060a7890 */ /* 0x000fe4000ff3e03f */
[----:B------:R-:W-:Y:S04]  /*e0b0*/  STL.64 [R1+0xac8], R78 ;  /* 0x000ac84e01007387 */ /* 0x000fe80000100a00 */
[----:B------:R-:W-:Y:S01]  /*e0c0*/  STL.64 [R1+0xac0], R76 ;  /* 0x000ac04c01007387 */ /* 0x000fe20000100a00 */
[----:B------:R-:W-:-:S03]  /*e0d0*/  UMOV UR30, UR10 ;  /* 0x0000000a001e7c82 */ /* 0x000fc60008000000 */
        /* <DEDUP_REMOVED lines=26> */
[----:B------:R-:W-:Y:S04]  /*e280*/  STL [R1+0x9bc], R9 ;  /* 0x0009bc0901007387 */ /* 0x000fe80000100800 */
[----:B-----5:R-:W-:Y:S04]  /*e290*/  STL [R1+0x9a4], R16 ;  /* 0x0009a41001007387 */ /* 0x020fe80000100800 */
[----:B------:R-:W-:Y:S04]  /*e2a0*/  STL [R1+0x9a0], R15 ;  /* 0x0009a00f01007387 */ /* 0x000fe80000100800 */
[----:B------:R-:W-:Y:S04]  /*e2b0*/  STL [R1+0x99c], R14 ;  /* 0x00099c0e01007387 */ /* 0x000fe80000100800 */
[----:B------:R-:W-:Y:S04]  /*e2c0*/  STL [R1+0x998], R13 ;  /* 0x0009980d01007387 */ /* 0x000fe80000100800 */
[----:B------:R-:W-:Y:S01]  /*e2d0*/  STL [R1+0x994], R12 ;  /* 0x0009940c01007387 */ /* 0x000fe20000100800 */
[----:B---3--:R-:W-:-:S06]  /*e2e0*/  WARPGROUP.ARRIVE ;  /* 0x00000000000079c5 */ /* 0x008fcc0000000000 */
[----:B------:R-:W-:Y:S01]  /*e2f0*/  HGMMA.64x128x8.F32.TF32 R88, gdesc[UR4], R88, gsb0 ;  /* 0x05e00000045879f0 */ /* 0x000fe20008002858 */
[----:B------:R-:W-:Y:S01]  /*e300*/  UMOV UR4, URZ ;  /* 0x0000003f00047c82 */ /* 0x000fe20008000000 */
[----:B------:R-:W-:Y:S01]  /*e310*/  UMOV UR5, URZ ;  /* 0x0000003f00057c82 */ /* 0x000fe20008000000 */
[----:B------:R-:W-:Y:S02]  /*e320*/  UIADD3.X UR9, UR4, 0x40000040, URZ, UP0, !UPT ;  /* 0x4000004004097890 */ /* 0x000fe400087fe43f */
[----:B------:R-:W-:Y:S02]  /*e330*/  UIADD3.X UR11, UR5, 0x40000040, URZ, UP1, !UPT ;  /* 0x40000040050b7890 */ /* 0x000fe40008ffe43f */
[----:B------:R-:W-:Y:S02]  /*e340*/  UIADD3.64 UR24, UR8, 0x2, URZ ;  /* 0x0000000208187897 */ /* 0x000fe4000fffe03f */
[----:B------:R-:W-:Y:S02]  /*e350*/  UIADD3.64 UR26, UR10, 0x2, URZ ;  /* 0x000000020a1a7897 */ /* 0x000fe4000fffe03f */
[----:B------:R-:W-:-:S02]  /*e360*/  UIADD3.64 UR20, UR8, 0x4, URZ ;  /* 0x0000000408147897 */ /* 0x000fc4000fffe03f */
[----:B------:R-:W-:Y:S02]  /*e370*/  UIADD3.64 UR22, UR10, 0x4, URZ ;  /* 0x000000040a167897 */ /* 0x000fe4000fffe03f */
[----:B------:R-:W-:Y:S02]  /*e380*/  UIADD3.64 UR4, UR8, 0x1fe, URZ ;  /* 0x000001fe08047897 */ /* 0x000fe4000fffe03f */
[----:B------:R-:W-:Y:S01]  /*e390*/  UIADD3.64 UR28, UR8, 0x200, URZ ;  /* 0x00000200081c7897 */ /* 0x000fe2000fffe03f */
[----:B------:R-:W-:Y:S01]  /*e3a0*/  UMOV UR31, UR11 ;  /* 0x0000000b001f7c82 */ /* 0x000fe20008000000 */
[----:B------:R-:W-:Y:S02]  /*e3b0*/  WARPGROUP.DEPBAR.LE gsb0, 0x0 ;  /* 0x00008000000079c5 */ /* 0x000fe40000010000 */
[----:B------:R-:W-:-:S06]  /*e3c0*/  WARPGROUP.ARRIVE ;  /* 0x00000000000079c5 */ /* 0x000fcc0000000000 */
[----:B------:R-:W-:Y:S03]  /*e3d0*/  HGMMA.64x128x8.F32.TF32 R88, gdesc[UR8], R88, gsb0 ;  /* 0x05e00000085879f0 */ /* 0x000fe60008002858 */
[----:B------:R-:W-:Y:S02]  /*e3e0*/  WARPGROUP.DEPBAR.LE gsb0, 0x0 ;  /* 0x00008000000079c5 */ /* 0x000fe40000010000 */
[----:B------:R-:W-:-:S07]  /*e3f0*/  WARPGROUP.ARRIVE ;  /* 0x00000000000079c5 */ /* 0x000fce0000000000 */
[----:B------:R-:W-:Y:S01]  /*e400*/  HGMMA.64x128x8.F32.TF32 R88, gdesc[UR24], R88, gsb0 ;  /* 0x05e00000185879f0 */ /* 0x000fe20008002858 */
[----:B------:R-:W-:Y:S02]  /*e410*/  UIADD3.64 UR24, UR8, 0x202, URZ ;  /* 0x0000020208187897 */ /* 0x000fe4000fffe03f */
[----:B------:R-:W-:Y:S02]  /*e420*/  WARPGROUP.DEPBAR.LE gsb0, 0x0 ;  /* 0x00008000000079c5 */ /* 0x000fe40000010000 */
[----:B------:R-:W-:-:S07]  /*e430*/  WARPGROUP.ARRIVE ;  /* 0x00000000000079c5 */ /* 0x000fce0000000000 */
[----:B------:R-:W-:Y:S01]  /*e440*/  HGMMA.64x128x8.F32.TF32 R88, gdesc[UR20], R88, gsb0 ;  /* 0x05e00000145879f0 */ /* 0x000fe20008002858 */
[----:B------:R-:W-:Y:S02]  /*e450*/  UIADD3.64 UR20, UR8, 0x204, URZ ;  /* 0x0000020408147897 */ /* 0x000fe4000fffe03f */
[----:B------:R-:W-:Y:S02]  /*e460*/  WARPGROUP.DEPBAR.LE gsb0, 0x0 ;  /* 0x00008000000079c5 */ /* 0x000fe40000010000 */
[----:B--2---:R-:W-:Y:S01]  /*e470*/  WARPGROUP.ARRIVE ;  /* 0x00000000000079c5 */ /* 0x004fe20000000000 */
[----:B------:R-:W-:Y:S04]  /*e480*/  STL.64 [R1+0x400], R88 ;  /* 0x0004005801007387 */ /* 0x000fe80000100a00 */
[----:B------:R-:W-:Y:S02]  /*e490*/  STL.64 [R1+0x408], R90 ;  /* 0x0004085a01007387 */ /* 0x000fe40000100a00 */
[----:B------:R-:W-:Y:S02]  /*e4a0*/  HGMMA.64x128x8.F32.TF32 R188, gdesc[UR4], R188, gsb0 ;  /* 0x05e0000004bc79f0 */ /* 0x000fe400080028bc */
        /* <DEDUP_REMOVED lines=29> */
[----:B------:R-:W-:Y:S01]  /*e680*/  STL.64 [R1+0x4f8], R150 ;  /* 0x0004f89601007387 */ /* 0x000fe20000100a00 */
[----:B------:R-:W-:-:S02]  /*e690*/  WARPGROUP.DEPBAR.LE gsb0, 0x0 ;  /* 0x00008000000079c5 */ /* 0x000fc40000010000 */
[----:B------:R-:W-:-:S06]  /*e6a0*/  WARPGROUP.ARRIVE ;  /* 0x00000000000079c5 */ /* 0x000fcc0000000000 */
[----:B------:R-:W-:Y:S03]  /*e6b0*/  HGMMA.64x128x8.F32.TF32 R188, gdesc[UR28], R188, gsb0 ;  /* 0x05e000001cbc79f0 */ /* 0x000fe600080028bc */
[----:B------:R-:W-:Y:S02]  /*e6c0*/  WARPGROUP.DEPBAR.LE gsb0, 0x0 ;  /* 0x00008000000079c5 */ /* 0x000fe40000010000 */
[----:B------:R-:W-:-:S07]  /*e6d0*/  WARPGROUP.ARRIVE ;  /* 0x00000000000079c5 */ /* 0x000fce0000000000 */
[----:B------:R-:W-:Y:S03]  /*e6e0*/  HGMMA.64x128x8.F32.TF32 R188, gdesc[UR24], R188, gsb0 ;  /* 0x05e0000018bc79f0 */ /* 0x000fe600080028bc */
[----:B------:R-:W-:Y:S02]  /*e6f0*/  WARPGROUP.DEPBAR.LE gsb0, 0x0 ;  /* 0x00008000000079c5 */ /* 0x000fe40000010000 */
[----:B------:R-:W-:-:S07]  /*e700*/  WARPGROUP.ARRIVE ;  /* 0x00000000000079c5 */ /* 0x000fce0000000000 */
[----:B------:R-:W-:Y:S03]  /*e710*/  HGMMA.64x128x8.F32.TF32 R188, gdesc[UR20], R188, gsb0 ;  /* 0x05e0000014bc79f0 */ /* 0x000fe600080028bc */
[----:B------:R-:W-:Y:S02]  /*e720*/  WARPGROUP.DEPBAR.LE gsb0, 0x0 ;  /* 0x00008000000079c5 */ /* 0x000fe40000010000 */
[----:B------:R1:W-:Y:S04]  /*e730*/  STL.64 [R1+0x300], R188 ;  /* 0x000300bc01007387 */ /* 0x0003e80000100a00 */
        /* <DEDUP_REMOVED lines=31> */
[----:B-1----:R-:W4:Y:S04]  /*e930*/  LDL.LU.64 R188, [R1+0x200] ;  /* 0x0002000001bc7983 */ /* 0x002f280000300a00 */
[----:B--2---:R-:W2:Y:S04]  /*e940*/  LDL.LU.64 R190, [R1+0x208] ;  /* 0x0002080001be7983 */ /* 0x004ea80000300a00 */
[----:B---3--:R-:W2:Y:S04]  /*e950*/  LDL.LU.64 R192, [R1+0x210] ;  /* 0x0002100001c07983 */ /* 0x008ea80000300a00 */
[----:B----4-:R-:W2:Y:S04]  /*e960*/  LDL.LU.64 R194, [R1+0x218] ;  /* 0x0002180001c27983 */ /* 0x010ea80000300a00 */
        /* <DEDUP_REMOVED lines=27> */
[----:B------:R-:W2:Y:S01]  /*eb20*/  LDL.LU.64 R250, [R1+0x2f8] ;  /* 0x0002f80001fa7983 */ /* 0x000ea20000300a00 */
[----:B------:R-:W-:-:S02]  /*eb30*/  UIADD3.64 UR4, UR8, 0x3fe, URZ ;  /* 0x000003fe08047897 */ /* 0x000fc4000fffe03f */
[----:B------:R-:W-:Y:S01]  /*eb40*/  UIADD3.64 UR28, UR8, 0x400, URZ ;  /* 0x00000400081c7897 */ /* 0x000fe2000fffe03f */
[----:B------:R-:W3:Y:S01]  /*eb50*/  LDL.LU.64 R88, [R1+0x100] ;  /* 0x0001000001587983 */ /* 0x000ee20000300a00 */
[----:B------:R-:W-:Y:S01]  /*eb60*/  UMOV UR30, UR10 ;  /* 0x0000000a001e7c82 */ /* 0x000fe20008000000 */
[----:B------:R-:W-:Y:S02]  /*eb70*/  UMOV UR31, UR11 ;  /* 0x0000000b001f7c82 */ /* 0x000fe40008000000 */
        /* <DEDUP_REMOVED lines=31> */
[----:B------:R-:W-:-:S02]  /*ed70*/  UIADD3.64 UR24, UR8, 0x402, URZ ;  /* 0x0000040208187897 */ /* 0x000fc4000fffe03f */
[----:B------:R-:W-:Y:S01]  /*ed80*/  UIADD3.64 UR20, UR8, 0x404, URZ ;  /* 0x0000040408147897 */ /* 0x000fe2000fffe03f */
[----:B------:R-:W4:Y:S04]  /*ed90*/  LDL.LU.64 R24, [R1] ;  /* 0x0000000001187983 */ /* 0x000f280000300a00 */
[----:B------:R-:W4:Y:S04]  /*eda0*/  LDL.LU.64 R26, [R1+0x8] ;  /* 0x00000800011a7983 */ /* 0x000f280000300a00 */
        /* <DEDUP_REMOVED lines=29> */
[----:B------:R-:W4:Y:S01]  /*ef80*/  LDL.LU.64 R86, [R1+0xf8] ;  /* 0x0000f80001567983 */ /* 0x000f220000300a00 */
[----:B--2---:R-:W-:-:S06]  /*ef90*/  WARPGROUP.ARRIVE ;  /* 0x00000000000079c5 */ /* 0x004fcc0000000000 */
[----:B------:R-:W-:Y:S03]  /*efa0*/  HGMMA.64x128x8.F32.TF32 R188, gdesc[UR4], R188, gsb0 ;  /* 0x05e0000004bc79f0 */ /* 0x000fe600080028bc */
[----:B------:R-:W-:Y:S02]  /*efb0*/  WARPGROUP.DEPBAR.LE gsb0, 0x0 ;  /* 0x00008000000079c5 */ /* 0x000fe40000010000 */
[----:B------:R-:W-:-:S07]  /*efc0*/  WARPGROUP.ARRIVE ;  /* 0x00000000000079c5 */ /* 0x000fce0000000000 */
        /* <DEDUP_REMOVED lines=8> */
[----:B------:R-:W-:Y:S01]  /*f050*/  UIADD3.64 UR28, UR8, 0x600, URZ ;  /* 0x00000600081c7897 */ /* 0x000fe2000fffe03f */
[----:B------:R-:W-:Y:S01]  /*f060*/  UMOV UR30, UR10 ;  /* 0x0000000a001e7c82 */ /* 0x000fe20008000000 */
[----:B------:R-:W-:Y:S01]  /*f070*/  UMOV UR31, UR11 ;  /* 0x0000000b001f7c82 */ /* 0x000fe20008000000 */
[----:B------:R-:W-:Y:S02]  /*f080*/  WARPGROUP.DEPBAR.LE gsb0, 0x0 ;  /* 0x00008000000079c5 */ /* 0x000fe40000010000 */
[----:B---3--:R-:W-:Y:S01]  /*f090*/  WARPGROUP.ARRIVE ;  /* 0x00000000000079c5 */ /* 0x008fe20000000000 */
[----:B------:R-:W-:Y:S01]  /*f0a0*/  UIADD3.64 UR24, UR8, 0x602, URZ ;  /* 0x0000060208187897 */ /* 0x000fe2000fffe03f */
[----:B------:R-:W-:Y:S04]  /*f0b0*/  STL.64 [R1+0x200], R188 ;  /* 0x000200bc01007387 */ /* 0x000fe80000100a00 */
[----:B------:R-:W-:Y:S01]  /*f0c0*/  HGMMA.64x128x8.F32.TF32 R88, gdesc[UR4], R88, gsb0 ;  /* 0x05e00000045879f0 */ /* 0x000fe20008002858 */
[----:B------:R-:W-:Y:S01]  /*f0d0*/  UIADD3.64 UR20, UR8, 0x604, URZ ;  /* 0x0000060408147897 */ /* 0x000fe2000fffe03f */
[----:B------:R-:W-:Y:S01]  /*f0e0*/  STL.64 [R1+0x208], R190 ;  /* 0x000208be01007387 */ /* 0x000fe20000100a00 */
[----:B------:R-:W-:-:S03]  /*f0f0*/  UIADD3.64 UR4, UR8, 0x7fe, URZ ;  /* 0x000007fe08047897 */ /* 0x000fc6000fffe03f */
        /* <DEDUP_REMOVED lines=29> */
[----:B------:R1:W-:Y:S01]  /*f2d0*/  STL.64 [R1+0x2f8], R250 ;  /* 0x0002f8fa01007387 */ /* 0x0003e20000100a00 */
[----:B------:R-:W-:-:S02]  /*f2e0*/  WARPGROUP.DEPBAR.LE gsb0, 0x0 ;  /* 0x00008000000079c5 */ /* 0x000fc40000010000 */
[----:B------:R-:W-:Y:S01]  /*f2f0*/  WARPGROUP.ARRIVE ;  /* 0x00000000000079c5 */ /* 0x000fe20000000000 */
[----:B-1----:R-:W2:Y:S04]  /*f300*/  LDL.LU.64 R250, [R1+0xce8] ;  /* 0x000ce80001fa7983 */ /* 0x002ea80000300a00 */
[----:B------:R-:W3:Y:S01]  /*f310*/  LDL.LU.64 R248, [R1+0xce0] ;  /* 0x000ce00001f87983 */ /* 0x000ee20000300a00 */
[----:B------:R-:W-:Y:S03]  /*f320*/  HGMMA.64x128x8.F32.TF32 R88, gdesc[UR28], R88, gsb0 ;  /* 0x05e000001c5879f0 */ /* 0x000fe60008002858 */
[----:B------:R-:W3:Y:S01]  /*f330*/  LDL.LU.64 R246, [R1+0xcd8] ;  /* 0x000cd80001f67983 */ /* 0x000ee20000300a00 */
[----:B------:R-:W-:Y:S01]  /*f340*/  UIADD3.64 UR28, UR8, 0x800, URZ ;  /* 0x00000800081c7897 */ /* 0x000fe2000fffe03f */
[----:B------:R-:W-:Y:S01]  /*f350*/  UMOV UR30, UR10 ;  /* 0x0000000a001e7c82 */ /* 0x000fe20008000000 */
[----:B------:R-:W-:Y:S01]  /*f360*/  UMOV UR31, UR11 ;  /* 0x0000000b001f7c82 */ /* 0x000fe20008000000 */
        /* <DEDUP_REMOVED lines=29> */
[----:B------:R-:W-:-:S02]  /*f540*/  WARPGROUP.DEPBAR.LE gsb0, 0x0 ;  /* 0x00008000000079c5 */ /* 0x000fc40000010000 */
[----:B------:R-:W-:-:S06]  /*f550*/  WARPGROUP.ARRIVE ;  /* 0x00000000000079c5 */ /* 0x000fcc0000000000 */
[----:B------:R-:W-:Y:S03]  /*f560*/  HGMMA.64x128x8.F32.TF32 R88, gdesc[UR24], R88, gsb0 ;  /* 0x05e00000185879f0 */ /* 0x000fe60008002858 */
[----:B------:R-:W-:Y:S02]  /*f570*/  WARPGROUP.DEPBAR.LE gsb0, 0x0 ;  /* 0x00008000000079c5 */ /* 0x000fe40000010000 */
[----:B------:R-:W-:-:S07]  /*f580*/  WARPGROUP.ARRIVE ;  /* 0x00000000000079c5 */ /* 0x000fce0000000000 */
[----:B------:R-:W-:Y:S03]  /*f590*/  HGMMA.64x128x8.F32.TF32 R88, gdesc[UR20], R88, gsb0 ;  /* 0x05e00000145879f0 */ /* 0x000fe60008002858 */
[----:B------:R-:W-:Y:S02]  /*f5a0*/  WARPGROUP.DEPBAR.LE gsb0, 0x0 ;  /* 0x00008000000079c5 */ /* 0x000fe40000010000 */
[----:B----4-:R-:W-:Y:S01]  /*f5b0*/  WARPGROUP.ARRIVE ;  /* 0x00000000000079c5 */ /* 0x010fe20000000000 */
[----:B------:R-:W-:Y:S01]  /*f5c0*/  UIADD3.64 UR24, UR8, 0x802, URZ ;  /* 0x0000080208187897 */ /* 0x000fe2000fffe03f */
[----:B------:R-:W-:Y:S05]  /*f5d0*/  STL.64 [R1+0x100], R88 ;  /* 0x0001005801007387 */ /* 0x000fea0000100a00 */
        /* <DEDUP_REMOVED lines=36> */
[----:B-1----:R-:W4:Y:S04]  /*f820*/  LDL.LU.64 R150, [R1+0xbe8] ;  /* 0x000be80001967983 */ /* 0x002f280000300a00 */
[----:B------:R-:W4:Y:S01]  /*f830*/  LDL.LU.64 R148, [R1+0xbe0] ;  /* 0x000be00001947983 */ /* 0x000f220000300a00 */
[----:B------:R-:W-:Y:S03]  /*f840*/  HGMMA.64x128x8.F32.TF32 R24, gdesc[UR28], R24, gsb0 ;  /* 0x05e000001c1879f0 */ /* 0x000fe60008002818 */
[----:B------:R-:W4:Y:S01]  /*f850*/  LDL.LU.64 R146, [R1+0xbd8] ;  /* 0x000bd80001927983 */ /* 0x000f220000300a00 */
[----:B------:R-:W-:Y:S01]  /*f860*/  UIADD3.64 UR28, UR8, 0xa00, URZ ;  /* 0x00000a00081c7897 */ /* 0x000fe2000fffe03f */
[----:B------:R-:W-:Y:S01]  /*f870*/  UMOV UR30, UR10 ;  /* 0x0000000a001e7c82 */ /* 0x000fe20008000000 */
[----:B------:R-:W-:Y:S01]  /*f880*/  UMOV UR31, UR11 ;  /* 0x0000000b001f7c82 */ /* 0x000fe20008000000 */
        /* <DEDUP_REMOVED lines=29> */
[----:B------:R-:W-:-:S02]  /*fa60*/  WARPGROUP.DEPBAR.LE gsb0, 0x0 ;  /* 0x00008000000079c5 */ /* 0x000fc40000010000 */
[----:B------:R-:W-:-:S06]  /*fa70*/  WARPGROUP.ARRIVE ;  /* 0x00000000000079c5 */ /* 0x000fcc0000000000 */
[----:B------:R-:W-:Y:S03]  /*fa80*/  HGMMA.64x128x8.F32.TF32 R24, gdesc[UR24], R24, gsb0 ;  /* 0x05e00000181879f0 */ /* 0x000fe60008002818 */
[----:B------:R-:W-:Y:S02]  /*fa90*/  WARPGROUP.DEPBAR.LE gsb0, 0x0 ;  /* 0x00008000000079c5 */ /* 0x000fe40000010000 */
[----:B------:R-:W-:-:S07]  /*faa0*/  WARPGROUP.ARRIVE ;  /* 0x00000000000079c5 */ /* 0x000fce0000000000 */
[----:B------:R-:W-:Y:S03]  /*fab0*/  HGMMA.64x128x8.F32.TF32 R24, gdesc[UR20], R24, gsb0 ;  /* 0x05e00000141879f0 */ /* 0x000fe60008002818 */
[----:B------:R-:W-:Y:S02]  /*fac0*/  WARPGROUP.DEPBAR.LE gsb0, 0x0 ;  /* 0x00008000000079c5 */ /* 0x000fe40000010000 */
[----:B--2---:R-:W-:Y:S01]  /*fad0*/  WARPGROUP.ARRIVE ;  /* 0x00000000000079c5 */ /* 0x004fe20000000000 */
[----:B------:R-:W-:Y:S01]  /*fae0*/  UIADD3.64 UR24, UR8, 0xa02, URZ ;  /* 0x00000a0208187897 */ /* 0x000fe2000fffe03f */
[----:B------:R-:W-:Y:S05]  /*faf0*/  STL.64 [R1], R24 ;  /* 0x0000001801007387 */ /* 0x000fea0000100a00 */
        /* <DEDUP_REMOVED lines=37> */
[----:B------:R-:W2:Y:S01]  /*fd50*/  LDL.LU.64 R84, [R1+0xae0] ;  /* 0x000ae00001547983 */ /* 0x000ea20000300a00 */
[----:B------:R-:W-:Y:S03]  /*fd60*/  HGMMA.64x128x8.F32.TF32 R152, gdesc[UR28], R152, gsb0 ;  /* 0x05e000001c9879f0 */ /* 0x000fe60008002898 */
[----:B------:R-:W2:Y:S01]  /*fd70*/  LDL.LU.64 R82, [R1+0xad8] ;  /* 0x000ad80001527983 */ /* 0x000ea20000300a00 */
[----:B------:R-:W-:Y:S01]  /*fd80*/  UIADD3.64 UR28, UR8, 0xc00, URZ ;  /* 0x00000c00081c7897 */ /* 0x000fe2000fffe03f */
[----:B------:R-:W-:Y:S01]  /*fd90*/  UMOV UR30, UR10 ;  /* 0x0000000a001e7c82 */ /* 0x000fe20008000000 */
[----:B------:R-:W-:Y:S01]  /*fda0*/  UMOV UR31, UR11 ;  /* 0x0000000b001f7c82 */ /* 0x000fe20008000000 */
        /* <DEDUP_REMOVED lines=29> */
[----:B------:R-:W3:Y:S04]  /*ff80*/  LDL R10, [R1+0x564] ;  /* 0x00056400010a7983 */ /* 0x000ee80000100800 */
[----:B------:R-:W3:Y:S04]  /*ff90*/  LDL R9, [R1+0x568] ;  /* 0x0005680001097983 */ /* 0x000ee80000100800 */
[----:B------:R-:W3:Y:S01]  /*ffa0*/  LDL R8, [R1+0x978] ;  /* 0x0009780001087983 */ /* 0x000ee20000100800 */
[----:B------:R-:W-:-:S02]  /*ffb0*/  WARPGROUP.DEPBAR.LE gsb0, 0x0 ;  /* 0x00008000000079c5 */ /* 0x000fc40000010000 */
[----:B------:R-:W-:Y:S01]  /*ffc0*/  WARPGROUP.ARRIVE ;  /* 0x00000000000079c5 */ /* 0x000fe20000000000 */
[----:B------:R-:W3:Y:S05]  /*ffd0*/  LDL R15, [R1+0x570] ;  /* 0x00057000010f7983 */ /* 0x000eea0000100800 */
[----:B------:R-:W-:Y:S03]  /*ffe0*/  HGMMA.64x128x8.F32.TF32 R152, gdesc[UR24], R152, gsb0 ;  /* 0x05e00000189879f0 */ /* 0x000fe60008002898 */
[----:B------:R-:W-:Y:S02]  /*fff0*/  WARPGROUP.DEPBAR.LE gsb0, 0x0 ;  /* 0x00008000000079c5 */ /* 0x000fe40000010000 */
[----:B------:R-:W-:-:S07]  /*10000*/  WARPGROUP.ARRIVE ;  /* 0x00000000000079c5 */ /* 0x000fce0000000000 */
[----:B------:R-:W-:Y:S03]  /*10010*/  HGMMA.64x128x8.F32.TF32 R152, gdesc[UR20], R152, gsb0 ;  /* 0x05e00000149879f0 */ /* 0x000fe60008002898 */
[----:B------:R-:W-:Y:S02]  /*10020*/  WARPGROUP.DEPBAR.LE gsb0, 0x0 ;  /* 0x00008000000079c5 */ /* 0x000fe40000010000 */
[----:B----4-:R-:W-:-:S07]  /*10030*/  WARPGROUP.ARRIVE ;  /* 0x00000000000079c5 */ /* 0x010fce0000000000 */
[----:B------:R-:W-:Y:S01]  /*10040*/  HGMMA.64x128x8.F32.TF32 R88, gdesc[UR4], R88, gsb0 ;  /* 0x05e00000045879f0 */ /* 0x000fe20008002858 */
[----:B------:R-:W-:Y:S02]  /*10050*/  UIADD3.64 UR24, UR8, 0xc02, URZ ;  /* 0x00000c0208187897 */ /* 0x000fe4000fffe03f */
        /* <DEDUP_REMOVED lines=10> */
[----:B------:R-:W-:Y:S03]  /*10100*/  HGMMA.64x128x8.F32.TF32 R88, gdesc[UR20], R88, gsb0 ;  /* 0x05e00000145879f0 */ /* 0x000fe60008002858 */
[----:B------:R-:W-:Y:S02]  /*10110*/  WARPGROUP.DEPBAR.LE gsb0, 0x0 ;  /* 0x00008000000079c5 */ /* 0x000fe40000010000 */
[----:B--2---:R-:W-:-:S07]  /*10120*/  WARPGROUP.ARRIVE ;  /* 0x00000000000079c5 */ /* 0x004fce0000000000 */
[----:B------:R-:W-:Y:S01]  /*10130*/  HGMMA.64x128x8.F32.TF32 R24, gdesc[UR4], R24, gsb0 ;  /* 0x05e00000041879f0 */ /* 0x000fe20008002818 */
[----:B------:R-:W-:Y:S01]  /*10140*/  UIADD3.64 UR4, UR8, 0xe00, URZ ;  /* 0x00000e0008047897 */ /* 0x000fe2000fffe03f */
[----:B------:R-:W-:Y:S01]  /*10150*/  UMOV UR6, UR10 ;  /* 0x0000000a00067c82 */ /* 0x000fe20008000000 */
[----:B------:R-:W-:Y:S01]  /*10160*/  UMOV UR7, UR11 ;  /* 0x0000000b00077c82 */ /* 0x000fe20008000000 */
[----:B------:R-:W-:Y:S04]  /*10170*/  STL [R1+0x9e8], R200 ;  /* 0x0009e8c801007387 */ /* 0x000fe80000100800 */
[----:B------:R-:W-:Y:S04]  /*10180*/  STL [R1+0x9e4], R201 ;  /* 0x0009e4c901007387 */ /* 0x000fe80000100800 */
[----:B------:R1:W-:Y:S04]  /*10190*/  STL [R1+0x9e0], R202 ;  /* 0x0009e0ca01007387 */ /* 0x0003e80000100800 */
[----:B-1----:R-:W2:Y:S04]  /*101a0*/  LDL R202, [R1+0x55c] ;  /* 0x00055c0001ca7983 */ /* 0x002ea80000100800 */
[----:B------:R1:W-:Y:S04]  /*101b0*/  STL [R1+0x9dc], R203 ;  /* 0x0009dccb01007387 */ /* 0x0003e80000100800 */
[----:B-1----:R-:W4:Y:S04]  /*101c0*/  LDL R203, [R1+0x56c] ;  /* 0x00056c0001cb7983 */ /* 0x002f280000100800 */
[----:B------:R-:W-:Y:S04]  /*101d0*/  STL [R1+0x9d8], R204 ;  /* 0x0009d8cc01007387 */ /* 0x000fe80000100800 */
[----:B------:R1:W-:Y:S04]  /*101e0*/  STL [R1+0x9d4], R205 ;  /* 0x0009d4cd01007387 */ /* 0x0003e80000100800 */
[----:B-1----:R-:W2:Y:S01]  /*101f0*/  LDL R205, [R1+0x560] ;  /* 0x0005600001cd7983 */ /* 0x002ea20000100800 */
[----:B------:R-:W-:-:S02]  /*10200*/  WARPGROUP.DEPBAR.LE gsb0, 0x0 ;  /* 0x00008000000079c5 */ /* 0x000fc40000010000 */
[----:B------:R-:W-:-:S06]  /*10210*/  WARPGROUP.ARRIVE ;  /* 0x00000000000079c5 */ /* 0x000fcc0000000000 */
[----:B------:R-:W-:Y:S01]  /*10220*/  HGMMA.64x128x8.F32.TF32 R24, gdesc[UR4], R24, gsb0 ;  /* 0x05e00000041879f0 */ /* 0x000fe20008002818 */
[----:B------:R1:W-:Y:S04]  /*10230*/  STL [R1+0x9d0], R206 ;  /* 0x0009d0ce01007387 */ /* 0x0003e80000100800 */
[----:B------:R1:W-:Y:S04]  /*10240*/  STL [R1+0x9cc], R207 ;  /* 0x0009cccf01007387 */ /* 0x0003e80000100800 */
[----:B------:R-:W-:Y:S04]  /*10250*/  STL [R1+0x9c8], R208 ;  /* 0x0009c8d001007387 */ /* 0x000fe80000100800 */
[----:B------:R1:W-:Y:S04]  /*10260*/  STL [R1+0x9c4], R209 ;  /* 0x0009c4d101007387 */ /* 0x0003e80000100800 */
[----:B------:R-:W-:Y:S04]  /*10270*/  STL [R1+0x9c0], R210 ;  /* 0x0009c0d201007387 */ /* 0x000fe80000100800 */
[----:B------:R-:W-:Y:S04]  /*10280*/  STL [R1+0x9b8], R211 ;  /* 0x0009b8d301007387 */ /* 0x000fe80000100800 */
[----:B------:R-:W-:Y:S04]  /*10290*/  STL [R1+0x9b4], R212 ;  /* 0x0009b4d401007387 */ /* 0x000fe80000100800 */
[----:B------:R4:W-:Y:S04]  /*102a0*/  STL [R1+0x9b0], R213 ;  /* 0x0009b0d501007387 */ /* 0x0009e80000100800 */
[----:B------:R4:W-:Y:S04]  /*102b0*/  STL [R1+0x9ac], R214 ;  /* 0x0009acd601007387 */ /* 0x0009e80000100800 */
[----:B------:R4:W-:Y:S04]  /*102c0*/  STL [R1+0x9a8], R215 ;  /* 0x0009a8d701007387 */ /* 0x0009e80000100800 */
[----:B------:R-:W4:Y:S04]  /*102d0*/  LDL R204, [R1+0x558] ;  /* 0x0005580001cc7983 */ /* 0x000f280000100800 */
[----:B------:R-:W4:Y:S01]  /*102e0*/  LDL R12, [R1+0x574] ;  /* 0x00057400010c7983 */ /* 0x000f220000100800 */
[----:B------:R-:W-:-:S03]  /*102f0*/  UIADD3.64 UR24, UR8, 0xe02, URZ ;  /* 0x00000e0208187897 */ /* 0x000fc6000fffe03f */
[----:B------:R-:W4:Y:S04]  /*10300*/  LDL R13, [R1+0x588] ;  /* 0x00058800010d7983 */ /* 0x000f280000100800 */
[----:B------:R-:W4:Y:S04]  /*10310*/  LDL R14, [R1+0x584] ;  /* 0x00058400010e7983 */ /* 0x000f280000100800 */
[----:B------:R-:W4:Y:S04]  /*10320*/  LDL R201, [R1+0x590] ;  /* 0x0005900001c97983 */ /* 0x000f280000100800 */
[----:B------:R-:W4:Y:S01]  /*10330*/  LDL R200, [R1+0x58c] ;  /* 0x00058c0001c87983 */ /* 0x000f220000100800 */
[----:B---3--:R-:W-:-:S03]  /*10340*/  IADD3 R10, P2, R2, R10, RZ ;  /* 0x0000000a020a7210 */ /* 0x008fc60007f5e0ff */
[----:B------:R-:W3:Y:S02]  /*10350*/  LDL R16, [R1+0x598] ;  /* 0x0005980001107983 */ /* 0x000ee40000100800 */
[----:B------:R-:W-:Y:S02]  /*10360*/  IMAD.X R11, R0, 0x1, R9, P2 ;  /* 0x00000001000b7824 */ /* 0x000fe400010e0609 */
[----:B------:R-:W3:Y:S01]  /*10370*/  LDL R9, [R1+0x594] ;  /* 0x0005940001097983 */ /* 0x000ee20000100800 */
[----:B------:R-:W-:Y:S02]  /*10380*/  WARPGROUP.DEPBAR.LE gsb0, 0x0 ;  /* 0x00008000000079c5 */ /* 0x000fe40000010000 */
[----:B------:R-:W-:Y:S01]  /*10390*/  WARPGROUP.ARRIVE ;  /* 0x00000000000079c5 */ /* 0x000fe20000000000 */
[----:B------:R-:W-:Y:S01]  /*103a0*/  UMOV UR10, UR22 ;  /* 0x00000016000a7c82 */ /* 0x000fe20008000000 */
[----:B------:R-:W-:Y:S01]  /*103b0*/  UMOV UR11, UR23 ;  /* 0x00000017000b7c82 */ /* 0x000fe20008000000 */
[----:B------:R-:W-:Y:S01]  /*103c0*/  ISETP.GT.AND P1, PT, R3, RZ, PT ;  /* 0x000000ff0300720c */ /* 0x000fe20003f24270 */
[----:B------:R-:W-:Y:S01]  /*103d0*/  UIADD3 UR14, UR14, 0x1, URZ ;  /* 0x000000010e0e7890 */ /* 0x000fe2000fffe03f */
[----:B------:R-:W-:Y:S01]  /*103e0*/  ISETP.GE.AND P0, PT, R17, R8, PT ;  /* 0x000000081100720c */ /* 0x000fe20003f06270 */
[----:B------:R-:W-:Y:S01]  /*103f0*/  HGMMA.64x128x8.F32.TF32 R24, gdesc[UR24], R24, gsb0 ;  /* 0x05e00000181879f0 */ /* 0x000fe20008002818 */
[----:B------:R-:W-:Y:S01]  /*10400*/  UIADD3.64 UR8, UR8, 0xe04, URZ ;  /* 0x00000e0408087897 */ /* 0x000fe2000fffe03f */
[----:B------:R-:W-:Y:S01]  /*10410*/  SEL R8, RZ, 0x4, !P1 ;  /* 0x00000004ff087807 */ /* 0x000fe20004800000 */
[----:B------:R-:W-:Y:S01]  /*10420*/  UISETP.GT.AND UP0, UPT, UR14, 0x2, UPT ;  /* 0x000000020e00788c */ /* 0x000fe2000bf04270 */
[----:B-1----:R-:W3:Y:S02]  /*10430*/  LDL R206, [R1+0x5ac] ;  /* 0x0005ac0001ce7983 */ /* 0x002ee40000100800 */
[----:B------:R-:W-:Y:S01]  /*10440*/  SEL R8, R8, RZ, !P0 ;  /* 0x000000ff08087207 */ /* 0x000fe20004000000 */
[----:B------:R-:W-:Y:S01]  /*10450*/  USEL UR14, UR14, URZ, !UP0 ;  /* 0x0000003f0e0e7287 */ /* 0x000fe2000c000000 */
[----:B------:R-:W3:Y:S04]  /*10460*/  LDL R207, [R1+0x830] ;  /* 0x0008300001cf7983 */ /* 0x000ee80000100800 */
[----:B------:R-:W3:Y:S04]  /*10470*/  LDL R209, [R1+0x928] ;  /* 0x0009280001d17983 */ /* 0x000ee80000100800 */
[----:B------:R-:W3:Y:S01]  /*10480*/  LDL R208, [R1+0x924] ;  /* 0x0009240001d07983 */ /* 0x000ee20000100800 */
[----:B------:R-:W-:-:S02]  /*10490*/  WARPGROUP.DEPBAR.LE gsb0, 0x0 ;  /* 0x00008000000079c5 */ /* 0x000fc40000010000 */
[----:B------:R-:W-:-:S06]  /*104a0*/  WARPGROUP.ARRIVE ;  /* 0x00000000000079c5 */ /* 0x000fcc0000000000 */
[----:B------:R-:W-:Y:S01]  /*104b0*/  HGMMA.64x128x8.F32.TF32 R24, gdesc[UR8], R24, gsb0 ;  /* 0x05e00000081879f0 */ /* 0x000fe20008002818 */
[----:B------:R-:W-:Y:S01]  /*104c0*/  ISETP.NE.U32.AND P1, PT, R8, RZ, PT ;  /* 0x000000ff0800720c */ /* 0x000fe20003f25070 */
[----:B------:R-:W-:-:S06]  /*104d0*/  ULEA UR4, UR14, UR12, 0x10 ;  /* 0x0000000c0e047291 */ /* 0x000fcc000f8e803f */
[----:B------:R-:W-:Y:S01]  /*104e0*/  VIADD R8, R18, UR4 ;  /* 0x0000000412087c36 */ /* 0x000fe20008000000 */
[----:B------:R-:W-:Y:S02]  /*104f0*/  WARPGROUP.DEPBAR.LE gsb0, 0x0 ;  /* 0x00008000000079c5 */ /* 0x000fe40000010000 */
[----:B------:R-:W-:Y:S06]  /*10500*/  BAR.SYNC.DEFER_BLOCKING 0x0 ;  /* 0x0000000000007b1d */ /* 0x000fec0000010000 */
[----:B------:R-:W-:Y:S01]  /*10510*/  @!PT LDS RZ, [RZ] ;  /* 0x00000000fffff984 */ /* 0x000fe20000000800 */
[----:B------:R-:W-:Y:S01]  /*10520*/  @!PT LDS RZ, [RZ] ;  /* 0x00000000fffff984 */ /* 0x000fe20000000800 */
[----:B------:R-:W-:Y:S01]  /*10530*/  @!PT LDS RZ, [RZ] ;  /* 0x00000000fffff984 */ /* 0x000fe20000000800 */
[----:B------:R2:W-:Y:S02]  /*10540*/  LDGSTS.E [R8], desc[UR16][R10.64], P1 ;  /* 0x000000000a087fae */ /* 0x0005e40008921850 */
[----:B--2---:R-:W-:-:S02]  /*10550*/  IADD3 R10, P2, R2, R205, RZ ;  /* 0x000000cd020a7210 */ /* 0x004fc40007f5e0ff */
[----:B------:R-:W2:Y:S03]  /*10560*/  LDL R205, [R1+0x5b8] ;  /* 0x0005b80001cd7983 */ /* 0x000ea60000100800 */
[----:B----4-:R-:W-:Y:S02]  /*10570*/  IMAD.X R11, R0, 0x1, R203, P2 ;  /* 0x00000001000b7824 */ /* 0x010fe400010e06cb */
[----:B------:R-:W4:Y:S04]  /*10580*/  LDL R203, [R1+0x5a0] ;  /* 0x0005a00001cb7983 */ /* 0x000f280000100800 */
[----:B------:R1:W-:Y:S02]  /*10590*/  LDGSTS.E [R8+0x4000], desc[UR16][R10.64], P1 ;  /* 0x040000000a087fae */ /* 0x0003e40008921850 */
[----:B-1----:R-:W-:-:S02]  /*105a0*/  IADD3 R10, P2, R2, R202, RZ ;  /* 0x000000ca020a7210 */ /* 0x002fc40007f5e0ff */
[----:B------:R-:W2:Y:S03]  /*105b0*/  LDL R202, [R1+0x59c] ;  /* 0x00059c0001ca7983 */ /* 0x000ea60000100800 */
[----:B------:R-:W-:Y:S01]  /*105c0*/  IMAD.X R11, R0, 0x1, R15, P2 ;  /* 0x00000001000b7824 */ /* 0x000fe200010e060f */
[----:B------:R-:W-:Y:S01]  /*105d0*/  ISETP.GT.AND P2, PT, R3, 0x1, PT ;  /* 0x000000010300780c */ /* 0x000fe20003f44270 */
[----:B------:R-:W2:Y:S04]  /*105e0*/  LDL R15, [R1+0x5a8] ;  /* 0x0005a800010f7983 */ /* 0x000ea80000100800 */
[----:B------:R1:W-:Y:S02]  /*105f0*/  LDGSTS.E [R8+0x8000], desc[UR16][R10.64], P1 ;  /* 0x080000000a087fae */ /* 0x0003e40008921850 */
[----:B-1----:R-:W-:-:S04]  /*10600*/  SEL R10, RZ, 0x4, !P2 ;  /* 0x00000004ff0a7807 */ /* 0x002fc80005000000 */
[----:B------:R-:W-:-:S04]  /*10610*/  SEL R10, R10, RZ, !P0 ;  /* 0x000000ff0a0a7207 */ /* 0x000fc80004000000 */
[----:B------:R-:W-:Y:S02]  /*10620*/  ISETP.NE.U32.AND P2, PT, R10, RZ, PT ;  /* 0x000000ff0a00720c */ /* 0x000fe40003f45070 */
[----:B------:R-:W-:Y:S02]  /*10630*/  IADD3 R10, P3, R2, R204, RZ ;  /* 0x000000cc020a7210 */ /* 0x000fe40007f7e0ff */
[----:B------:R-:W2:Y:S03]  /*10640*/  LDL R204, [R1+0x5d0] ;  /* 0x0005d00001cc7983 */ /* 0x000ea60000100800 */
[----:B------:R-:W-:Y:S02]  /*10650*/  IMAD.X R11, R0, 0x1, R12, P3 ;  /* 0x00000001000b7824 */ /* 0x000fe400018e060c */
[----:B------:R-:W2:Y:S04]  /*10660*/  LDL R12, [R1+0x5a4] ;  /* 0x0005a400010c7983 */ /* 0x000ea80000100800 */
[----:B------:R1:W-:Y:S02]  /*10670*/  LDGSTS.E [R8+0xc000], desc[UR16][R10.64], P1 ;  /* 0x0c0000000a087fae */ /* 0x0003e40008921850 */
[----:B-1----:R-:W-:-:S02]  /*10680*/  IADD3 R10, P1, R2, R13, RZ ;  /* 0x0000000d020a7210 */ /* 0x002fc40007f3e0ff */
        /* <DEDUP_REMOVED lines=9> */
[----:B---3--:R-:W-:-:S02]  /*10720*/  IADD3 R10, P1, R2, R16, RZ ;  /* 0x00000010020a7210 */ /* 0x008fc40007f3e0ff */
[----:B------:R-:W3:Y:S03]  /*10730*/  LDL R16, [R1+0x5c4] ;  /* 0x0005c40001107983 */ /* 0x000ee60000100800 */
[----:B------:R-:W-:Y:S02]  /*10740*/  IMAD.X R11, R0, 0x1, R9, P1 ;  /* 0x00000001000b7824 */ /* 0x000fe400008e0609 */
[----:B------:R-:W3:Y:S01]  /*10750*/  LDL R9, [R1+0x5c0] ;  /* 0x0005c00001097983 */ /* 0x000ee20000100800 */
[----:B------:R-:W-:-:S03]  /*10760*/  ISETP.GT.AND P1, PT, R3, 0x2, PT ;  /* 0x000000020300780c */ /* 0x000fc60003f24270 */
[----:B------:R1:W-:Y:S02]  /*10770*/  LDGSTS.E [R8+0x8004], desc[UR16][R10.64], P2 ;  /* 0x080040000a087fae */ /* 0x0003e40009121850 */
[----:B-1----:R-:W-:-:S04]  /*10780*/  SEL R10, RZ, 0x4, !P1 ;  /* 0x00000004ff0a7807 */ /* 0x002fc80004800000 */
[----:B------:R-:W-:-:S04]  /*10790*/  SEL R10, R10, RZ, !P0 ;  /* 0x000000ff0a0a7207 */ /* 0x000fc80004000000 */
[----:B------:R-:W-:Y:S02]  /*107a0*/  ISETP.NE.U32.AND P1, PT, R10, RZ, PT ;  /* 0x000000ff0a00720c */ /* 0x000fe40003f25070 */
[----:B----4-:R-:W-:Y:S02]  /*107b0*/  IADD3 R10, P3, R2, R203, RZ ;  /* 0x000000cb020a7210 */ /* 0x010fe40007f7e0ff */
[----:B------:R-:W4:Y:S03]  /*107c0*/  LDL R203, [R1+0x5cc] ;  /* 0x0005cc0001cb7983 */ /* 0x000f260000100800 */
[----:B--2---:R-:W-:Y:S02]  /*107d0*/  IMAD.X R11, R0, 0x1, R202, P3 ;  /* 0x00000001000b7824 */ /* 0x004fe400018e06ca */
        /* <DEDUP_REMOVED lines=9> */
[----:B------:R-:W-:-:S05]  /*10870*/  IMAD.X R11, R0, 0x1, R206, P2 ;  /* 0x00000001000b7824 */ /* 0x000fca00010e06ce */
[----:B------:R1:W-:Y:S02]  /*10880*/  LDGSTS.E [R8+0x4008], desc[UR16][R10.64], P1 ;  /* 0x040080000a087fae */ /* 0x0003e40008921850 */
[----:B-1----:R-:W-:Y:S02]  /*10890*/  IADD3 R10, P2, R2, R205, RZ ;  /* 0x000000cd020a7210 */ /* 0x002fe40007f5e0ff */
        /* <DEDUP_REMOVED lines=8> */
[----:B---3--:R-:W-:Y:S02]  /*10920*/  IADD3 R10, P3, R2, R9, RZ ;  /* 0x00000009020a7210 */ /* 0x008fe40007f7e0ff */
[----:B------:R-:W3:Y:S03]  /*10930*/  LDL R9, [R1+0x5e4] ;  /* 0x0005e40001097983 */ /* 0x000ee60000100800 */
[----:B------:R-:W-:Y:S02]  /*10940*/  IMAD.X R11, R0, 0x1, R201, P3 ;  /* 0x00000001000b7824 */ /* 0x000fe400018e06c9 */
[----:B------:R-:W3:Y:S04]  /*10950*/  LDL R201, [R1+0x5ec] ;  /* 0x0005ec0001c97983 */ /* 0x000ee80000100800 */
[----:B------:R1:W-:Y:S02]  /*10960*/  LDGSTS.E [R8+0xc008], desc[UR16][R10.64], P1 ;  /* 0x0c0080000a087fae */ /* 0x0003e40008921850 */
[----:B-1----:R-:W-:-:S02]  /*10970*/  IADD3 R10, P1, R2, R200, RZ ;  /* 0x000000c8020a7210 */ /* 0x002fc40007f3e0ff */
[----:B------:R-:W3:Y:S03]  /*10980*/  LDL R200, [R1+0x5f8] ;  /* 0x0005f80001c87983 */ /* 0x000ee60000100800 */
[----:B------:R-:W-:Y:S02]  /*10990*/  IMAD.X R11, R0, 0x1, R16, P1 ;  /* 0x00000001000b7824 */ /* 0x000fe400008e0610 */
[----:B------:R-:W3:Y:S04]  /*109a0*/  LDL R16, [R1+0x5f4] ;  /* 0x0005f40001107983 */ /* 0x000ee80000100800 */
[----:B------:R1:W-:Y:S02]  /*109b0*/  LDGSTS.E [R8+0xc], desc[UR16][R10.64], P2 ;  /* 0x0000c0000a087fae */ /* 0x0003e40009121850 */
[----:B-1----:R-:W-:-:S02]  /*109c0*/  IADD3 R10, P1, R2, R204, RZ ;  /* 0x000000cc020a7210 */ /* 0x002fc40007f3e0ff */
[----:B------:R-:W3:Y:S03]  /*109d0*/  LDL R204, [R1+0x600] ;  /* 0x0006000001cc7983 */ /* 0x000ee60000100800 */
[----:B----4-:R-:W-:Y:S02]  /*109e0*/  IMAD.X R11, R0, 0x1, R203, P1 ;  /* 0x00000001000b7824 */ /* 0x010fe400008e06cb */
[----:B------:R-:W4:Y:S04]  /*109f0*/  LDL R203, [R1+0x610] ;  /* 0x0006100001cb7983 */ /* 0x000f280000100800 */
[----:B------:R2:W-:Y:S02]  /*10a00*/  LDGSTS.E [R8+0x400c], desc[UR16][R10.64], P2 ;  /* 0x0400c0000a087fae */ /* 0x0005e40009121850 */
[----:B--2---:R-:W-:-:S02]  /*10a10*/  IADD3 R10, P1, R2, R202, RZ ;  /* 0x000000ca020a7210 */ /* 0x004fc40007f3e0ff */
[----:B------:R-:W2:Y:S02]  /*10a20*/  LDL R202, [R1+0x60c] ;  /* 0x00060c0001ca7983 */ /* 0x000ea40000100800 */
[----:B------:R-:W-:Y:S02]  /*10a30*/  IADD3.X R11, R0, R15, RZ, P1, !PT ;  /* 0x0000000f000b7210 */ /* 0x000fe40000ffe4ff */
[----:B------:R-:W4:Y:S04]  /*10a40*/  LDL R15, [R1+0x604] ;  /* 0x00060400010f7983 */ /* 0x000f280000100800 */
[----:B------:R1:W-:Y:S02]  /*10a50*/  LDGSTS.E [R8+0x800c], desc[UR16][R10.64], P2 ;  /* 0x0800c0000a087fae */ /* 0x0003e40009121850 */
[----:B-1----:R-:W-:-:S02]  /*10a60*/  IADD3 R10, P1, R2, R12, RZ ;  /* 0x0000000c020a7210 */ /* 0x002fc40007f3e0ff */
[----:B------:R-:W2:Y:S03]  /*10a70*/  LDL R12, [R1+0x5fc] ;  /* 0x0005fc00010c7983 */ /* 0x000ea60000100800 */
[----:B------:R-:W-:Y:S02]  /*10a80*/  IMAD.X R11, R0, 0x1, R13, P1 ;  /* 0x00000001000b7824 */ /* 0x000fe400008e060d */
[----:B------:R-:W4:Y:S04]  /*10a90*/  LDL R13, [R1+0x608] ;  /* 0x00060800010d7983 */ /* 0x000f280000100800 */
[----:B------:R1:W-:Y:S02]  /*10aa0*/  LDGSTS.E [R8+0xc00c], desc[UR16][R10.64], P2 ;  /* 0x0c00c0000a087fae */ /* 0x0003e40009121850 */
[----:B-1----:R-:W-:-:S02]  /*10ab0*/  IADD3 R10, P2, R2, R14, RZ ;  /* 0x0000000e020a7210 */ /* 0x002fc40007f5e0ff */
[----:B------:R-:W4:Y:S03]  /*10ac0*/  LDL R14, [R1+0x618] ;  /* 0x00061800010e7983 */ /* 0x000f260000100800 */
[----:B---3--:R-:W-:Y:S02]  /*10ad0*/  IMAD.X R11, R0, 0x1, R9, P2 ;  /* 0x00000001000b7824 */ /* 0x008fe400010e0609 */
[----:B------:R-:W3:Y:S01]  /*10ae0*/  LDL R9, [R1+0x614] ;  /* 0x0006140001097983 */ /* 0x000ee20000100800 */
[----:B------:R-:W-:-:S04]  /*10af0*/  ISETP.GT.AND P1, PT, R3, 0x4, PT ;  /* 0x000000040300780c */ /* 0x000fc80003f24270 */
[----:B------:R-:W-:-:S04]  /*10b00*/  SEL R8, RZ, 0x4, !P1 ;  /* 0x00000004ff087807 */ /* 0x000fc80004800000 */
[----:B------:R-:W-:-:S04]  /*10b10*/  SEL R8, R8, RZ, !P0 ;  /* 0x000000ff08087207 */ /* 0x000fc80004000000 */
[----:B------:R-:W-:Y:S02]  /*10b20*/  ISETP.NE.U32.AND P1, PT, R8, RZ, PT ;  /* 0x000000ff0800720c */ /* 0x000fe40003f25070 */
[----:B------:R-:W-:-:S05]  /*10b30*/  LOP3.LUT R206, R18, 0x10, RZ, 0x3c, !PT ;  /* 0x0000001012ce7812 */ /* 0x000fca00078e3cff */
[----:B------:R-:W-:Y:S02]  /*10b40*/  VIADD R8, R206, UR4 ;  /* 0x00000004ce087c36 */ /* 0x000fe40008000000 */
[----:B------:R-:W3:Y:S04]  /*10b50*/  LDL R206, [R1+0x62c] ;  /* 0x00062c0001ce7983 */ /* 0x000ee80000100800 */
[----:B------:R1:W-:Y:S02]  /*10b60*/  LDGSTS.E [R8], desc[UR16][R10.64], P1 ;  /* 0x000000000a087fae */ /* 0x0003e40008921850 */
[----:B-1----:R-:W-:Y:S02]  /*10b70*/  IADD3 R10, P2, R2, R205, RZ ;  /* 0x000000cd020a7210 */ /* 0x002fe40007f5e0ff */
[----:B------:R-:W3:Y:S03]  /*10b80*/  LDL R205, [R1+0x638] ;  /* 0x0006380001cd7983 */ /* 0x000ee60000100800 */
[----:B------:R-:W-:-:S02]  /*10b90*/  IMAD.X R11, R0, 0x1, R201, P2 ;  /* 0x00000001000b7824 */ /* 0x000fc400010e06c9 */
[----:B------:R-:W3:Y:S04]  /*10ba0*/  LDL R201, [R1+0x620] ;  /* 0x0006200001c97983 */ /* 0x000ee80000100800 */
[----:B------:R1:W-:Y:S02]  /*10bb0*/  LDGSTS.E [R8+0x4000], desc[UR16][R10.64], P1 ;  /* 0x040000000a087fae */ /* 0x0003e40008921850 */
[----:B-1----:R-:W-:Y:S02]  /*10bc0*/  IADD3 R10, P2, R2, R200, RZ ;  /* 0x000000c8020a7210 */ /* 0x002fe40007f5e0ff */
[----:B------:R-:W3:Y:S03]  /*10bd0*/  LDL R200, [R1+0x61c] ;  /* 0x00061c0001c87983 */ /* 0x000ee60000100800 */
[----:B------:R-:W-:Y:S01]  /*10be0*/  IMAD.X R11, R0, 0x1, R16, P2 ;  /* 0x00000001000b7824 */ /* 0x000fe200010e0610 */
[----:B------:R-:W-:Y:S01]  /*10bf0*/  ISETP.GT.AND P2, PT, R3, 0x5, PT ;  /* 0x000000050300780c */ /* 0x000fe20003f44270 */
[----:B------:R-:W3:Y:S04]  /*10c00*/  LDL R16, [R1+0x628] ;  /* 0x0006280001107983 */ /* 0x000ee80000100800 */
[----:B------:R1:W-:Y:S02]  /*10c10*/  LDGSTS.E [R8+0x8000], desc[UR16][R10.64], P1 ;  /* 0x080000000a087fae */ /* 0x0003e40008921850 */
[----:B-1----:R-:W-:-:S04]  /*10c20*/  SEL R10, RZ, 0x4, !P2 ;  /* 0x00000004ff0a7807 */ /* 0x002fc80005000000 */
[----:B------:R-:W-:-:S04]  /*10c30*/  SEL R10, R10, RZ, !P0 ;  /* 0x000000ff0a0a7207 */ /* 0x000fc80004000000 */
[----:B------:R-:W-:Y:S02]  /*10c40*/  ISETP.NE.U32.AND P2, PT, R10, RZ, PT ;  /* 0x000000ff0a00720c */ /* 0x000fe40003f45070 */
[----:B------:R-:W-:Y:S02]  /*10c50*/  IADD3 R10, P3, R2, R204, RZ ;  /* 0x000000cc020a7210 */ /* 0x000fe40007f7e0ff */
[----:B------:R-:W3:Y:S03]  /*10c60*/  LDL R204, [R1+0x650] ;  /* 0x0006500001cc7983 */ /* 0x000ee60000100800 */
[----:B--2---:R-:W-:Y:S02]  /*10c70*/  IMAD.X R11, R0, 0x1, R12, P3 ;  /* 0x00000001000b7824 */ /* 0x004fe400018e060c */
[----:B------:R-:W2:Y:S04]  /*10c80*/  LDL R12, [R1+0x624] ;  /* 0x00062400010c7983 */ /* 0x000ea80000100800 */
[----:B------:R4:W-:Y:S02]  /*10c90*/  LDGSTS.E [R8+0xc000], desc[UR16][R10.64], P1 ;  /* 0x0c0000000a087fae */ /* 0x0009e40008921850 */
[----:B----4-:R-:W-:-:S02]  /*10ca0*/  IADD3 R10, P1, R2, R13, RZ ;  /* 0x0000000d020a7210 */ /* 0x010fc40007f3e0ff */
[----:B------:R-:W4:Y:S03]  /*10cb0*/  LDL R13, [R1+0x630] ;  /* 0x00063000010d7983 */ /* 0x000f260000100800 */
[----:B------:R-:W-:Y:S02]  /*10cc0*/  IMAD.X R11, R0, 0x1, R15, P1 ;  /* 0x00000001000b7824 */ /* 0x000fe400008e060f */
[----:B------:R-:W4:Y:S04]  /*10cd0*/  LDL R15, [R1+0x634] ;  /* 0x00063400010f7983 */ /* 0x000f280000100800 */
[----:B------:R1:W-:Y:S02]  /*10ce0*/  LDGSTS.E [R8+0x4], desc[UR16][R10.64], P2 ;  /* 0x000040000a087fae */ /* 0x0003e40009121850 */
[----:B-1----:R-:W-:-:S02]  /*10cf0*/  IADD3 R10, P1, R2, R203, RZ ;  /* 0x000000cb020a7210 */ /* 0x002fc40007f3e0ff */
[----:B------:R-:W4:Y:S03]  /*10d00*/  LDL R203, [R1+0x63c] ;  /* 0x00063c0001cb7983 */ /* 0x000f260000100800 */
[----:B------:R-:W-:Y:S02]  /*10d10*/  IMAD.X R11, R0, 0x1, R202, P1 ;  /* 0x00000001000b7824 */ /* 0x000fe400008e06ca */
[----:B------:R-:W4:Y:S04]  /*10d20*/  LDL R202, [R1+0x648] ;  /* 0x0006480001ca7983 */ /* 0x000f280000100800 */
[----:B------:R1:W-:Y:S02]  /*10d30*/  LDGSTS.E [R8+0x4004], desc[UR16][R10.64], P2 ;  /* 0x040040000a087fae */ /* 0x0003e40009121850 */
[----:B-1----:R-:W-:-:S02]  /*10d40*/  IADD3 R10, P1, R2, R14, RZ ;  /* 0x0000000e020a7210 */ /* 0x002fc40007f3e0ff */
[----:B------:R-:W4:Y:S03]  /*10d50*/  LDL R14, [R1+0x644] ;  /* 0x00064400010e7983 */ /* 0x000f260000100800 */
[----:B---3--:R-:W-:Y:S02]  /*10d60*/  IMAD.X R11, R0, 0x1, R9, P1 ;  /* 0x00000001000b7824 */ /* 0x008fe400008e0609 */
[----:B------:R-:W3:Y:S01]  /*10d70*/  LDL R9, [R1+0x640] ;  /* 0x0006400001097983 */ /* 0x000ee20000100800 */
[----:B------:R-:W-:-:S03]  /*10d80*/  ISETP.GT.AND P1, PT, R3, 0x6, PT ;  /* 0x000000060300780c */ /* 0x000fc60003f24270 */
[----:B------:R1:W-:Y:S02]  /*10d90*/  LDGSTS.E [R8+0x8004], desc[UR16][R10.64], P2 ;  /* 0x080040000a087fae */ /* 0x0003e40009121850 */
[----:B-1----:R-:W-:-:S04]  /*10da0*/  SEL R10, RZ, 0x4, !P1 ;  /* 0x00000004ff0a7807 */ /* 0x002fc80004800000 */
[----:B------:R-:W-:-:S04]  /*10db0*/  SEL R10, R10, RZ, !P0 ;  /* 0x000000ff0a0a7207 */ /* 0x000fc80004000000 */
[----:B------:R-:W-:Y:S02]  /*10dc0*/  ISETP.NE.U32.AND P1, PT, R10, RZ, PT ;  /* 0x000000ff0a00720c */ /* 0x000fe40003f25070 */
[----:B------:R-:W-:Y:S02]  /*10dd0*/  IADD3 R10, P3, R2, R201, RZ ;  /* 0x000000c9020a7210 */ /* 0x000fe40007f7e0ff */
[----:B------:R-:W3:Y:S03]  /*10de0*/  LDL R201, [R1+0x64c] ;  /* 0x00064c0001c97983 */ /* 0x000ee60000100800 */
[----:B------:R-:W-:Y:S02]  /*10df0*/  IMAD.X R11, R0, 0x1, R200, P3 ;  /* 0x00000001000b7824 */ /* 0x000fe400018e06c8 */
[----:B------:R-:W3:Y:S04]  /*10e00*/  LDL R200, [R1+0x658] ;  /* 0x0006580001c87983 */ /* 0x000ee80000100800 */
[----:B------:R1:W-:Y:S02]  /*10e10*/  LDGSTS.E [R8+0xc004], desc[UR16][R10.64], P2 ;  /* 0x0c0040000a087fae */ /* 0x0003e40009121850 */
[----:B-1----:R-:W-:-:S02]  /*10e20*/  IADD3 R10, P2, R2, R16, RZ ;  /* 0x00000010020a7210 */ /* 0x002fc40007f5e0ff */
[----:B------:R-:W3:Y:S03]  /*10e30*/  LDL R16, [R1+0x654] ;  /* 0x0006540001107983 */ /* 0x000ee60000100800 */
[----:B--2---:R-:W-:Y:S02]  /*10e40*/  IMAD.X R11, R0, 0x1, R12, P2 ;  /* 0x00000001000b7824 */ /* 0x004fe400010e060c */
[----:B------:R-:W2:Y:S04]  /*10e50*/  LDL R12, [R1+0x660] ;  /* 0x00066000010c7983 */ /* 0x000ea80000100800 */
[----:B------:R4:W-:Y:S02]  /*10e60*/  LDGSTS.E [R8+0x8], desc[UR16][R10.64], P1 ;  /* 0x000080000a087fae */ /* 0x0009e40008921850 */
[----:B----4-:R-:W-:-:S02]  /*10e70*/  IADD3 R10, P2, R2, R13, RZ ;  /* 0x0000000d020a7210 */ /* 0x010fc40007f5e0ff */
[----:B------:R-:W4:Y:S03]  /*10e80*/  LDL R13, [R1+0x65c] ;  /* 0x00065c00010d7983 */ /* 0x000f260000100800 */
[----:B------:R-:W-:-:S05]  /*10e90*/  IMAD.X R11, R0, 0x1, R206, P2 ;  /* 0x00000001000b7824 */ /* 0x000fca00010e06ce */
[----:B------:R1:W-:Y:S02]  /*10ea0*/  LDGSTS.E [R8+0x4008], desc[UR16][R10.64], P1 ;  /* 0x040080000a087fae */ /* 0x0003e40008921850 */
[----:B-1----:R-:W-:Y:S02]  /*10eb0*/  IADD3 R10, P2, R2, R205, RZ ;  /* 0x000000cd020a7210 */ /* 0x002fe40007f5e0ff */
[----:B------:R-:W4:Y:S03]  /*10ec0*/  LDL R205, [R1+0x670] ;  /* 0x0006700001cd7983 */ /* 0x000f260000100800 */
[----:B------:R-:W-:Y:S01]  /*10ed0*/  IMAD.X R11, R0, 0x1, R15, P2 ;  /* 0x00000001000b7824 */ /* 0x000fe200010e060f */
[----:B------:R-:W-:Y:S01]  /*10ee0*/  ISETP.GT.AND P2, PT, R3, 0x7, PT ;  /* 0x000000070300780c */ /* 0x000fe20003f44270 */
[----:B------:R-:W4:Y:S04]  /*10ef0*/  LDL R15, [R1+0x668] ;  /* 0x00066800010f7983 */ /* 0x000f280000100800 */
        /* <DEDUP_REMOVED lines=15> */
[----:B------:R-:W3:Y:S02]  /*10ff0*/  LDL R204, [R1+0x680] ;  /* 0x0006800001cc7983 */ /* 0x000ee40000100800 */
[----:B------:R-:W-:Y:S02]  /*11000*/  IADD3.X R11, R0, R201, RZ, P1, !PT ;  /* 0x000000c9000b7210 */ /* 0x000fe40000ffe4ff */
[----:B------:R-:W3:Y:S04]  /*11010*/  LDL R201, [R1+0x684] ;  /* 0x0006840001c97983 */ /* 0x000ee80000100800 */
[----:B------:R1:W-:Y:S02]  /*11020*/  LDGSTS.E [R8+0x400c], desc[UR16][R10.64], P2 ;  /* 0x0400c0000a087fae */ /* 0x0003e40009121850 */
[----:B-1----:R-:W-:-:S02]  /*11030*/  IADD3 R10, P1, R2, R200, RZ ;  /* 0x000000c8020a7210 */ /* 0x002fc40007f3e0ff */
[----:B------:R-:W3:Y:S03]  /*11040*/  LDL R200, [R1+0x690] ;  /* 0x0006900001c87983 */ /* 0x000ee60000100800 */
[----:B------:R-:W-:Y:S02]  /*11050*/  IMAD.X R11, R0, 0x1, R16, P1 ;  /* 0x00000001000b7824 */ /* 0x000fe400008e0610 */
[----:B------:R-:W3:Y:S04]  /*11060*/  LDL R16, [R1+0x68c] ;  /* 0x00068c0001107983 */ /* 0x000ee80000100800 */
[----:B------:R2:W-:Y:S02]  /*11070*/  LDGSTS.E [R8+0x800c], desc[UR16][R10.64], P2 ;  /* 0x0800c0000a087fae */ /* 0x0005e40009121850 */
[----:B--2---:R-:W-:-:S02]  /*11080*/  IADD3 R10, P1, R2, R12, RZ ;  /* 0x0000000c020a7210 */ /* 0x004fc40007f3e0ff */
[----:B------:R-:W2:Y:S03]  /*11090*/  LDL R12, [R1+0x67c] ;  /* 0x00067c00010c7983 */ /* 0x000ea60000100800 */
[----:B----4-:R-:W-:Y:S02]  /*110a0*/  IMAD.X R11, R0, 0x1, R13, P1 ;  /* 0x00000001000b7824 */ /* 0x010fe400008e060d */
        /* <DEDUP_REMOVED lines=131> */
[----:B-1----:R-:W-:-:S02]  /*118e0*/  IADD3 R10, P1, R2, R14, RZ ;  /* 0x0000000e020a7210 */ /* 0x002fc40007f3e0ff */
[----:B------:R-:W2:Y:S03]  /*118f0*/  LDL R14, [R1+0x730] ;  /* 0x00073000010e7983 */ /* 0x000ea60000100800 */
[----:B----4-:R-:W-:Y:S02]  /*11900*/  IMAD.X R11, R0, 0x1, R13, P1 ;  /* 0x00000001000b7824 */ /* 0x010fe400008e060d */
        /* <DEDUP_REMOVED lines=32> */
[----:B----4-:R-:W-:Y:S01]  /*11b10*/  IMAD.X R11, R0, 0x1, R13, P2 ;  /* 0x00000001000b7824 */ /* 0x010fe200010e060d */
[----:B------:R-:W-:Y:S01]  /*11b20*/  ISETP.GT.AND P2, PT, R3, 0xf, PT ;  /* 0x0000000f0300780c */ /* 0x000fe20003f44270 */
[----:B------:R-:W4:Y:S04]  /*11b30*/  LDL R13, [R1+0x768] ;  /* 0x00076800010d7983 */ /* 0x000f280000100800 */
[----:B------:R1:W-:Y:S02]  /*11b40*/  LDGSTS.E [R8+0x8008], desc[UR16][R10.64], P1 ;  /* 0x080080000a087fae */ /* 0x0003e40008921850 */
[----:B-1----:R-:W-:-:S04]  /*11b50*/  SEL R10, RZ, 0x4, !P2 ;  /* 0x00000004ff0a7807 */ /* 0x002fc80005000000 */
[----:B------:R-:W-:-:S04]  /*11b60*/  SEL R10, R10, RZ, !P0 ;  /* 0x000000ff0a0a7207 */ /* 0x000fc80004000000 */
[----:B------:R-:W-:Y:S02]  /*11b70*/  ISETP.NE.U32.AND P2, PT, R10, RZ, PT ;  /* 0x000000ff0a00720c */ /* 0x000fe40003f45070 */
[----:B---3--:R-:W-:Y:S02]  /*11b80*/  IADD3 R10, P3, R2, R9, RZ ;  /* 0x00000009020a7210 */ /* 0x008fe40007f7e0ff */
        /* <DEDUP_REMOVED lines=21> */
[----:B------:R-:W-:Y:S02]  /*11ce0*/  IMAD.X R11, R0, 0x1, R14, P1 ;  /* 0x00000001000b7824 */ /* 0x000fe400008e060e */
[----:B------:R-:W2:Y:S04]  /*11cf0*/  LDL R14, [R1+0x784] ;  /* 0x00078400010e7983 */ /* 0x000ea80000100800 */
[----:B------:R4:W-:Y:S02]  /*11d00*/  LDGSTS.E [R8+0xc00c], desc[UR16][R10.64], P2 ;  /* 0x0c00c0000a087fae */ /* 0x0009e40009121850 */
[----:B----4-:R-:W-:-:S02]  /*11d10*/  IADD3 R10, P2, R2, R13, RZ ;  /* 0x0000000d020a7210 */ /* 0x010fc40007f5e0ff */
        /* <DEDUP_REMOVED lines=50> */
[----:B------:R-:W4:Y:S03]  /*12040*/  LDL R203, [R1+0x7cc] ;  /* 0x0007cc0001cb7983 */ /* 0x000f260000100800 */
[----:B------:R-:W-:Y:S02]  /*12050*/  IMAD.X R11, R0, 0x1, R202, P3 ;  /* 0x00000001000b7824 */ /* 0x000fe400018e06ca */
[----:B------:R-:W4:Y:S04]  /*12060*/  LDL R202, [R1+0x7d8] ;  /* 0x0007d80001ca7983 */ /* 0x000f280000100800 */
[----:B------:R1:W-:Y:S02]  /*12070*/  LDGSTS.E [R8+0xc004], desc[UR16][R10.64], P2 ;  /* 0x0c0040000a087fae */ /* 0x0003e40009121850 */
[----:B-1----:R-:W-:-:S02]  /*12080*/  IADD3 R10, P2, R2, R201, RZ ;  /* 0x000000c9020a7210 */ /* 0x002fc40007f5e0ff */
[----:B------:R-:W4:Y:S03]  /*12090*/  LDL R201, [R1+0x7d4] ;  /* 0x0007d40001c97983 */ /* 0x000f260000100800 */
        /* <DEDUP_REMOVED lines=8> */
[----:B------:R-:W2:Y:S02]  /*12120*/  LDL R205, [R1+0x7f0] ;  /* 0x0007f00001cd7983 */ /* 0x000ea40000100800 */
[----:B------:R-:W-:Y:S02]  /*12130*/  IADD3.X R11, R0, R14, RZ, P2, !PT ;  /* 0x0000000e000b7210 */ /* 0x000fe400017fe4ff */
        /* <DEDUP_REMOVED lines=25> */
[----:B------:R2:W-:Y:S01]  /*122d0*/  LDGSTS.E [R8+0x800c], desc[UR16][R10.64], P2 ;  /* 0x0800c0000a087fae */ /* 0x0005e20009121850 */
[----:B------:R-:W-:-:S02]  /*122e0*/  LOP3.LUT R206, R18, 0x50, RZ, 0x3c, !PT ;  /* 0x0000005012ce7812 */ /* 0x000fc400078e3cff */
[----:B--2---:R-:W-:Y:S02]  /*122f0*/  IADD3 R10, P1, R2, R12, RZ ;  /* 0x0000000c020a7210 */ /* 0x004fe40007f3e0ff */
[----:B------:R-:W2:Y:S03]  /*12300*/  LDL R12, [R1+0x7fc] ;  /* 0x0007fc00010c7983 */ /* 0x000ea60000100800 */
[----:B------:R-:W-:Y:S02]  /*12310*/  IMAD.X R11, R0, 0x1, R200, P1 ;  /* 0x00000001000b7824 */ /* 0x000fe400008e06c8 */
[----:B------:R-:W2:Y:S04]  /*12320*/  LDL R200, [R1+0x80c] ;  /* 0x00080c0001c87983 */ /* 0x000ea80000100800 */
[----:B------:R1:W-:Y:S01]  /*12330*/  LDGSTS.E [R8+0xc00c], desc[UR16][R10.64], P2 ;  /* 0x0c00c0000a087fae */ /* 0x0003e20009121850 */
[----:B------:R-:W-:-:S02]  /*12340*/  ISETP.GT.AND P1, PT, R3, 0x14, PT ;  /* 0x000000140300780c */ /* 0x000fc40003f24270 */
[----:B-1----:R-:W-:Y:S02]  /*12350*/  IADD3 R10, P2, R2, R14, RZ ;  /* 0x0000000e020a7210 */ /* 0x002fe40007f5e0ff */
[----:B------:R-:W2:Y:S01]  /*12360*/  LDL R14, [R1+0x818] ;  /* 0x00081800010e7983 */ /* 0x000ea20000100800 */
[----:B------:R-:W-:-:S04]  /*12370*/  SEL R8, RZ, 0x4, !P1 ;  /* 0x00000004ff087807 */ /* 0x000fc80004800000 */
[----:B------:R-:W-:-:S04]  /*12380*/  SEL R8, R8, RZ, !P0 ;  /* 0x000000ff08087207 */ /* 0x000fc80004000000 */
[----:B------:R-:W-:Y:S01]  /*12390*/  ISETP.NE.U32.AND P1, PT, R8, RZ, PT ;  /* 0x000000ff0800720c */ /* 0x000fe20003f25070 */
[----:B---3--:R-:W-:Y:S02]  /*123a0*/  IMAD.X R11, R0, 0x1, R9, P2 ;  /* 0x00000001000b7824 */ /* 0x008fe400010e0609 */
[----:B------:R-:W3:Y:S01]  /*123b0*/  LDL R9, [R1+0x814] ;  /* 0x0008140001097983 */ /* 0x000ee20000100800 */
[----:B------:R-:W-:-:S03]  /*123c0*/  VIADD R8, R206, UR4 ;  /* 0x00000004ce087c36 */ /* 0x000fc60008000000 */
[----:B------:R-:W3:Y:S06]  /*123d0*/  LDL R206, [R1+0x82c] ;  /* 0x00082c0001ce7983 */ /* 0x000eec0000100800 */
        /* <DEDUP_REMOVED lines=8> */
[----:B----4-:R-:W-:-:S02]  /*12460*/  IMAD.X R11, R0, 0x1, R13, P2 ;  /* 0x00000001000b7824 */ /* 0x010fc400010e060d */
[----:B------:R-:W4:Y:S01]  /*12470*/  LDL R13, [R1+0x828] ;  /* 0x00082800010d7983 */ /* 0x000f220000100800 */
[----:B------:R-:W-:-:S03]  /*12480*/  ISETP.GT.AND P2, PT, R3, 0x15, PT ;  /* 0x000000150300780c */ /* 0x000fc60003f44270 */
[----:B------:R1:W-:Y:S02]  /*12490*/  LDGSTS.E [R8+0x8000], desc[UR16][R10.64], P1 ;  /* 0x080000000a087fae */ /* 0x0003e40008921850 */
[----:B-1----:R-:W-:-:S04]  /*124a0*/  SEL R10, RZ, 0x4, !P2 ;  /* 0x00000004ff0a7807 */ /* 0x002fc80005000000 */
[----:B------:R-:W-:-:S04]  /*124b0*/  SEL R10, R10, RZ, !P0 ;  /* 0x000000ff0a0a7207 */ /* 0x000fc80004000000 */
[----:B------:R-:W-:Y:S02]  /*124c0*/  ISETP.NE.U32.AND P2, PT, R10, RZ, PT ;  /* 0x000000ff0a00720c */ /* 0x000fe40003f45070 */
[----:B------:R-:W-:Y:S02]  /*124d0*/  IADD3 R10, P3, R2, R204, RZ ;  /* 0x000000cc020a7210 */ /* 0x000fe40007f7e0ff */
        /* <DEDUP_REMOVED lines=28> */
[----:B----4-:R-:W-:-:S02]  /*126a0*/  IADD3 R10, P2, R2, R13, RZ ;  /* 0x0000000d020a7210 */ /* 0x010fc40007f5e0ff */
[----:B------:R-:W4:Y:S03]  /*126b0*/  LDL R13, [R1+0x860] ;  /* 0x00086000010d7983 */ /* 0x000f260000100800 */
[----:B--2---:R-:W-:Y:S02]  /*126c0*/  IMAD.X R11, R0, 0x1, R12, P2 ;  /* 0x00000001000b7824 */ /* 0x004fe400010e060c */
[----:B------:R-:W2:Y:S04]  /*126d0*/  LDL R12, [R1+0x85c] ;  /* 0x00085c00010c7983 */ /* 0x000ea80000100800 */
[----:B------:R1:W-:Y:S02]  /*126e0*/  LDGSTS.E [R8+0x8], desc[UR16][R10.64], P1 ;  /* 0x000080000a087fae */ /* 0x0003e40008921850 */
[----:B-1----:R-:W-:-:S02]  /*126f0*/  IADD3 R10, P2, R2, R207, RZ ;  /* 0x000000cf020a7210 */ /* 0x002fc40007f5e0ff */
[----:B------:R-:W2:Y:S02]  /*12700*/  LDL R207, [R1+0x930] ;  /* 0x0009300001cf7983 */ /* 0x000ea40000100800 */
[----:B------:R-:W-:-:S05]  /*12710*/  IADD3.X R11, R0, R206, RZ, P2, !PT ;  /* 0x000000ce000b7210 */ /* 0x000fca00017fe4ff */
        /* <DEDUP_REMOVED lines=30> */
[----:B----4-:R-:W-:-:S02]  /*12900*/  IADD3 R10, P1, R2, R13, RZ ;  /* 0x0000000d020a7210 */ /* 0x010fc40007f3e0ff */
[----:B------:R-:W4:Y:S01]  /*12910*/  LDL R13, [R1+0x880] ;  /* 0x00088000010d7983 */ /* 0x000f220000100800 */
[----:B------:R-:W-:Y:S02]  /*12920*/  LOP3.LUT R206, R18, 0x60, RZ, 0x3c, !PT ;  /* 0x0000006012ce7812 */ /* 0x000fe400078e3cff */
[----:B--2---:R-:W-:Y:S02]  /*12930*/  IMAD.X R11, R0, 0x1, R12, P1 ;  /* 0x00000001000b7824 */ /* 0x004fe400008e060c */
[----:B------:R-:W2:Y:S01]  /*12940*/  LDL R12, [R1+0x884] ;  /* 0x00088400010c7983 */ /* 0x000ea20000100800 */
[----:B------:R-:W-:-:S03]  /*12950*/  ISETP.GT.AND P1, PT, R3, 0x18, PT ;  /* 0x000000180300780c */ /* 0x000fc60003f24270 */
[----:B------:R1:W-:Y:S02]  /*12960*/  LDGSTS.E [R8+0xc00c], desc[UR16][R10.64], P2 ;  /* 0x0c00c0000a087fae */ /* 0x0003e40009121850 */
[----:B-1----:R-:W-:-:S04]  /*12970*/  SEL R8, RZ, 0x4, !P1 ;  /* 0x00000004ff087807 */ /* 0x002fc80004800000 */
[----:B------:R-:W-:-:S04]  /*12980*/  SEL R8, R8, RZ, !P0 ;  /* 0x000000ff08087207 */ /* 0x000fc80004000000 */
[----:B------:R-:W-:Y:S01]  /*12990*/  ISETP.NE.U32.AND P1, PT, R8, RZ, PT ;  /* 0x000000ff0800720c */ /* 0x000fe20003f25070 */
[----:B------:R-:W-:Y:S01]  /*129a0*/  VIADD R8, R206, UR4 ;  /* 0x00000004ce087c36 */ /* 0x000fe20008000000 */
[----:B------:R-:W-:Y:S02]  /*129b0*/  IADD3 R10, P2, R2, R202, RZ ;  /* 0x000000ca020a7210 */ /* 0x000fe40007f5e0ff */
[----:B------:R-:W2:Y:S03]  /*129c0*/  LDL R202, [R1+0x898] ;  /* 0x0008980001ca7983 */ /* 0x000ea60000100800 */
[----:B---3--:R-:W-:Y:S02]  /*129d0*/  IMAD.X R11, R0, 0x1, R9, P2 ;  /* 0x00000001000b7824 */ /* 0x008fe400010e0609 */
[----:B------:R-:W3:Y:S04]  /*129e0*/  LDL R9, [R1+0x894] ;  /* 0x0008940001097983 */ /* 0x000ee80000100800 */
[----:B------:R1:W-:Y:S02]  /*129f0*/  LDGSTS.E [R8], desc[UR16][R10.64], P1 ;  /* 0x000000000a087fae */ /* 0x0003e40008921850 */
[----:B-1----:R-:W-:-:S02]  /*12a00*/  IADD3 R10, P2, R2, R205, RZ ;  /* 0x000000cd020a7210 */ /* 0x002fc40007f5e0ff */
[----:B------:R-:W3:Y:S03]  /*12a10*/  LDL R205, [R1+0x8b8] ;  /* 0x0008b80001cd7983 */ /* 0x000ee60000100800 */
[----:B------:R-:W-:Y:S02]  /*12a20*/  IMAD.X R11, R0, 0x1, R201, P2 ;  /* 0x00000001000b7824 */ /* 0x000fe400010e06c9 */
[----:B------:R-:W3:Y:S04]  /*12a30*/  LDL R201, [R1+0x8a0] ;  /* 0x0008a00001c97983 */ /* 0x000ee80000100800 */
[----:B------:R1:W-:Y:S02]  /*12a40*/  LDGSTS.E [R8+0x4000], desc[UR16][R10.64], P1 ;  /* 0x040000000a087fae */ /* 0x0003e40008921850 */
[----:B-1----:R-:W-:-:S02]  /*12a50*/  IADD3 R10, P2, R2, R200, RZ ;  /* 0x000000c8020a7210 */ /* 0x002fc40007f5e0ff */
        /* <DEDUP_REMOVED lines=8> */
[----:B----4-:R-:W-:Y:S02]  /*12ae0*/  IADD3 R10, P3, R2, R13, RZ ;  /* 0x0000000d020a7210 */ /* 0x010fe40007f7e0ff */
        /* <DEDUP_REMOVED lines=29> */
[----:B------:R-:W3:Y:S02]  /*12cc0*/  LDL R14, [R1+0x8d8] ;  /* 0x0008d800010e7983 */ /* 0x000ee40000100800 */
[----:B----4-:R-:W-:Y:S02]  /*12cd0*/  IADD3.X R11, R0, R13, RZ, P2, !PT ;  /* 0x0000000d000b7210 */ /* 0x010fe400017fe4ff */
        /* <DEDUP_REMOVED lines=9> */
[----:B--2---:R-:W-:Y:S01]  /*12d70*/  IMAD.X R11, R0, 0x1, R12, P2 ;  /* 0x00000001000b7824 */ /* 0x004fe200010e060c */
        /* <DEDUP_REMOVED lines=28> */
[----:B------:R-:W-:Y:S01]  /*12f40*/  IMAD.X R11, R0, 0x1, R15, P1 ;  /* 0x00000001000b7824 */ /* 0x000fe200008e060f */
[----:B------:R-:W-:Y:S01]  /*12f50*/  ISETP.GT.AND P1, PT, R3, 0x1c, PT ;  /* 0x0000001c0300780c */ /* 0x000fe20003f24270 */
[----:B------:R-:W4:Y:S04]  /*12f60*/  LDL R15, [R1+0x90c] ;  /* 0x00090c00010f7983 */ /* 0x000f280000100800 */
[----:B------:R1:W-:Y:S01]  /*12f70*/  LDGSTS.E [R8+0xc00c], desc[UR16][R10.64], P2 ;  /* 0x0c00c0000a087fae */ /* 0x0003e20009121850 */
[----:B------:R-:W-:-:S02]  /*12f80*/  LOP3.LUT R206, R18, 0x70, RZ, 0x3c, !PT ;  /* 0x0000007012ce7812 */ /* 0x000fc400078e3cff */
[----:B-1----:R-:W-:-:S04]  /*12f90*/  SEL R8, RZ, 0x4, !P1 ;  /* 0x00000004ff087807 */ /* 0x002fc80004800000 */
[----:B------:R-:W-:-:S04]  /*12fa0*/  SEL R8, R8, RZ, !P0 ;  /* 0x000000ff08087207 */ /* 0x000fc80004000000 */
[----:B------:R-:W-:Y:S01]  /*12fb0*/  ISETP.NE.U32.AND P1, PT, R8, RZ, PT ;  /* 0x000000ff0800720c */ /* 0x000fe20003f25070 */
[----:B------:R-:W-:Y:S02]  /*12fc0*/  VIADD R8, R206, UR4 ;  /* 0x00000004ce087c36 */ /* 0x000fe40008000000 */
[----:B------:R-:W4:Y:S01]  /*12fd0*/  LDL R206, [R1+0x92c] ;  /* 0x00092c0001ce7983 */ /* 0x000f220000100800 */
[----:B--2---:R-:W-:-:S03]  /*12fe0*/  IADD3 R10, P2, R2, R12, RZ ;  /* 0x0000000c020a7210 */ /* 0x004fc60007f5e0ff */
[----:B------:R-:W2:Y:S02]  /*12ff0*/  LDL R12, [R1+0x918] ;  /* 0x00091800010c7983 */ /* 0x000ea40000100800 */
        /* <DEDUP_REMOVED lines=32> */
[----:B--2---:R-:W-:-:S02]  /*13200*/  IADD3 R10, P1, R2, R12, RZ ;  /* 0x0000000c020a7210 */ /* 0x004fc40007f3e0ff */
        /* <DEDUP_REMOVED lines=9> */
[----:B------:R-:W3:Y:S02]  /*132a0*/  LDL R14, [R1+0x954] ;  /* 0x00095400010e7983 */ /* 0x000ee40000100800 */
[----:B----4-:R-:W-:Y:S02]  /*132b0*/  IADD3.X R11, R0, R13, RZ, P3, !PT ;  /* 0x0000000d000b7210 */ /* 0x010fe40001ffe4ff */
[----:B------:R-:W4:Y:S04]  /*132c0*/  LDL R13, [R1+0x95c] ;  /* 0x00095c00010d7983 */ /* 0x000f280000100800 */
[----:B------:R1:W-:Y:S02]  /*132d0*/  LDGSTS.E [R8+0xc004], desc[UR16][R10.64], P2 ;  /* 0x0c0040000a087fae */ /* 0x0003e40009121850 */
[----:B-1----:R-:W-:-:S05]  /*132e0*/  IADD3 R10, P2, R2, R209, RZ ;  /* 0x000000d1020a7210 */ /* 0x002fca0007f5e0ff */
[----:B------:R-:W-:-:S05]  /*132f0*/  IMAD.X R11, R0, 0x1, R208, P2 ;  /* 0x00000001000b7824 */ /* 0x000fca00010e06d0 */
[----:B------:R1:W-:Y:S02]  /*13300*/  LDGSTS.E [R8+0x8], desc[UR16][R10.64], P1 ;  /* 0x000080000a087fae */ /* 0x0003e40008921850 */
[----:B-1----:R-:W-:-:S05]  /*13310*/  IADD3 R10, P2, R2, R207, RZ ;  /* 0x000000cf020a7210 */ /* 0x002fca0007f5e0ff */
[----:B------:R-:W-:-:S05]  /*13320*/  IMAD.X R11, R0, 0x1, R206, P2 ;  /* 0x00000001000b7824 */ /* 0x000fca00010e06ce */
[----:B------:R1:W-:Y:S02]  /*13330*/  LDGSTS.E [R8+0x4008], desc[UR16][R10.64], P1 ;  /* 0x040080000a087fae */ /* 0x0003e40008921850 */
[----:B-1----:R-:W-:-:S05]  /*13340*/  IADD3 R10, P2, R2, R205, RZ ;  /* 0x000000cd020a7210 */ /* 0x002fca0007f5e0ff */
[----:B------:R-:W-:Y:S01]  /*13350*/  IMAD.X R11, R0, 0x1, R204, P2 ;  /* 0x00000001000b7824 */ /* 0x000fe200010e06cc */
[----:B------:R-:W-:-:S04]  /*13360*/  ISETP.GT.AND P2, PT, R3, 0x1f, PT ;  /* 0x0000001f0300780c */ /* 0x000fc80003f44270 */
[----:B------:R1:W-:Y:S02]  /*13370*/  LDGSTS.E [R8+0x8008], desc[UR16][R10.64], P1 ;  /* 0x080080000a087fae */ /* 0x0003e40008921850 */
[----:B-1----:R-:W-:-:S04]  /*13380*/  SEL R10, RZ, 0x4, !P2 ;  /* 0x00000004ff0a7807 */ /* 0x002fc80005000000 */
[----:B------:R-:W-:-:S04]  /*13390*/  SEL R10, R10, RZ, !P0 ;  /* 0x000000ff0a0a7207 */ /* 0x000fc80004000000 */
[----:B------:R-:W-:Y:S02]  /*133a0*/  ISETP.NE.U32.AND P2, PT, R10, RZ, PT ;  /* 0x000000ff0a00720c */ /* 0x000fe40003f45070 */
[----:B------:R-:W-:-:S05]  /*133b0*/  IADD3 R10, P3, R2, R203, RZ ;  /* 0x000000cb020a7210 */ /* 0x000fca0007f7e0ff */
[----:B------:R-:W-:-:S05]  /*133c0*/  IMAD.X R11, R0, 0x1, R202, P3 ;  /* 0x00000001000b7824 */ /* 0x000fca00018e06ca */
[----:B------:R1:W-:Y:S02]  /*133d0*/  LDGSTS.E [R8+0xc008], desc[UR16][R10.64], P1 ;  /* 0x0c0080000a087fae */ /* 0x0003e40008921850 */
[----:B-1----:R-:W-:-:S05]  /*133e0*/  IADD3 R10, P1, R2, R201, RZ ;  /* 0x000000c9020a7210 */ /* 0x002fca0007f3e0ff */
[----:B--2---:R-:W-:Y:S02]  /*133f0*/  IMAD.X R11, R0, 0x1, R12, P1 ;  /* 0x00000001000b7824 */ /* 0x004fe400008e060c */
[----:B------:R-:W2:Y:S04]  /*13400*/  LDL.LU R12, [R1+0x550] ;  /* 0x00055000010c7983 */ /* 0x000ea80000300800 */
[----:B------:R1:W-:Y:S04]  /*13410*/  LDGSTS.E [R8+0xc], desc[UR16][R10.64], P2 ;  /* 0x0000c0000a087fae */ /* 0x0003e80009121850 */
[----:B------:R-:W2:Y:S01]  /*13420*/  LDL.LU R213, [R1+0x554] ;  /* 0x0005540001d57983 */ /* 0x000ea20000300800 */
[----:B-1----:R-:W-:-:S05]  /*13430*/  IADD3 R10, P1, R2, R200, RZ ;  /* 0x000000c8020a7210 */ /* 0x002fca0007f3e0ff */
[----:B------:R-:W-:-:S05]  /*13440*/  IMAD.X R11, R0, 0x1, R16, P1 ;  /* 0x00000001000b7824 */ /* 0x000fca00008e0610 */
[----:B------:R3:W-:Y:S02]  /*13450*/  LDGSTS.E [R8+0x400c], desc[UR16][R10.64], P2 ;  /* 0x0400c0000a087fae */ /* 0x0007e40009121850 */
[----:B---3--:R-:W-:Y:S02]  /*13460*/  IADD3 R10, P1, R2, R9, RZ ;  /* 0x00000009020a7210 */ /* 0x008fe40007f3e0ff */
[----:B------:R-:W1:Y:S02]  /*13470*/  S2R R9, SR_TID.X ;  /* 0x0000000000097919 */ /* 0x000e640000002100 */
[----:B-1----:R-:W-:Y:S01]  /*13480*/  LOP3.LUT R9, R9, 0x1f, RZ, 0xc0, !PT ;  /* 0x0000001f09097812 */ /* 0x002fe200078ec0ff */
[----:B------:R-:W-:Y:S02]  /*13490*/  IMAD.X R11, R0, 0x1, R14, P1 ;  /* 0x00000001000b7824 */ /* 0x000fe400008e060e */
[----:B------:R-:W3:Y:S04]  /*134a0*/  LDL.LU R14, [R1+0x540] ;  /* 0x00054000010e7983 */ /* 0x000ee80000300800 */
[----:B------:R1:W-:Y:S04]  /*134b0*/  LDGSTS.E [R8+0x800c], desc[UR16][R10.64], P2 ;  /* 0x0800c0000a087fae */ /* 0x0003e80009121850 */
[----:B------:R-:W3:Y:S04]  /*134c0*/  LDL.LU R206, [R1+0x534] ;  /* 0x0005340001ce7983 */ /* 0x000ee80000300800 */
[----:B------:R-:W3:Y:S01]  /*134d0*/  LDL.LU R210, [R1+0x544] ;  /* 0x0005440001d27983 */ /* 0x000ee20000300800 */
[----:B-1----:R-:W-:-:S03]  /*134e0*/  IADD3 R10, P1, R2, R15, RZ ;  /* 0x0000000f020a7210 */ /* 0x002fc60007f3e0ff */
[----:B------:R-:W3:Y:S02]  /*134f0*/  LDL.LU R214, [R1+0x520] ;  /* 0x0005200001d67983 */ /* 0x000ee40000300800 */
[----:B----4-:R-:W-:Y:S01]  /*13500*/  IMAD.X R11, R0, 0x1, R13, P1 ;  /* 0x00000001000b7824 */ /* 0x010fe200008e060d */
[----:B------:R-:W-:Y:S01]  /*13510*/  ISETP.GE.AND P1, PT, R9, R3, PT ;  /* 0x000000030900720c */ /* 0x000fe20003f26270 */
[----:B------:R-:W4:Y:S01]  /*13520*/  LDL.LU R16, [R1+0x530] ;  /* 0x0005300001107983 */ /* 0x000f220000300800 */
[----:B------:R-:W1:Y:S03]  /*13530*/  S2R R9, SR_TID.X ;  /* 0x0000000000097919 */ /* 0x000e660000002100 */
[----:B------:R-:W4:Y:S04]  /*13540*/  LDL.LU R200, [R1+0x504] ;  /* 0x0005040001c87983 */ /* 0x000f280000300800 */
[----:B------:R-:W4:Y:S04]  /*13550*/  LDL.LU R201, [R1+0x50c] ;  /* 0x00050c0001c97983 */ /* 0x000f280000300800 */
[----:B------:R-:W4:Y:S04]  /*13560*/  LDL.LU R202, [R1+0x514] ;  /* 0x0005140001ca7983 */ /* 0x000f280000300800 */
[----:B------:R-:W4:Y:S04]  /*13570*/  LDL.LU R203, [R1+0x51c] ;  /* 0x00051c0001cb7983 */ /* 0x000f280000300800 */
[----:B------:R-:W4:Y:S04]  /*13580*/  LDL.LU R204, [R1+0x524] ;  /* 0x0005240001cc7983 */ /* 0x000f280000300800 */
[----:B------:R1:W-:Y:S01]  /*13590*/  LDGSTS.E [R8+0xc00c], desc[UR16][R10.64], P2 ;  /* 0x0c00c0000a087fae */ /* 0x0003e20009121850 */
[----:B------:R-:W-:-:S03]  /*135a0*/  ULEA UR4, UR14, UR12, 0xe ;  /* 0x0000000c0e047291 */ /* 0x000fc6000f8e703f */
[----:B------:R-:W4:Y:S01]  /*135b0*/  LDL.LU R205, [R1+0x52c] ;  /* 0x00052c0001cd7983 */ /* 0x000f220000300800 */
[----:B-1----:R-:W-:-:S03]  /*135c0*/  LOP3.LUT R15, R9, 0x60, RZ, 0xc0, !PT ;  /* 0x00000060090f7812 */ /* 0x002fc600078ec0ff */
[----:B------:R-:W4:Y:S01]  /*135d0*/  LDL.LU R207, [R1+0x500] ;  /* 0x0005000001cf7983 */ /* 0x000f220000300800 */
[----:B------:R-:W-:Y:S02]  /*135e0*/  LOP3.LUT R9, R9, 0x7f, RZ, 0xc0, !PT ;  /* 0x0000007f09097812 */ /* 0x000fe400078ec0ff */
[----:B------:R-:W-:Y:S01]  /*135f0*/  SEL R8, RZ, 0x4, P1 ;  /* 0x00000004ff087807 */ /* 0x000fe20000800000 */
[----:B------:R-:W4:Y:S01]  /*13600*/  LDL.LU R208, [R1+0x53c] ;  /* 0x00053c0001d07983 */ /* 0x000f220000300800 */
[----:B------:R-:W-:Y:S01]  /*13610*/  SHF.R.U32.HI R13, RZ, 0x1, R15 ;  /* 0x00000001ff0d7819 */ /* 0x000fe2000001160f */
[----:B------:R-:W-:Y:S01]  /*13620*/  IMAD.SHL.U32 R9, R9, 0x4, RZ ;  /* 0x0000000409097824 */ /* 0x000fe200078e00ff */
[----:B------:R-:W-:Y:S01]  /*13630*/  SEL R8, R8, RZ, !P0 ;  /* 0x000000ff08087207 */ /* 0x000fe20004000000 */
[----:B------:R-:W4:Y:S03]  /*13640*/  LDL.LU R209, [R1+0x508] ;  /* 0x0005080001d17983 */ /* 0x000f260000300800 */
[----:B------:R-:W-:Y:S01]  /*13650*/  LOP3.LUT R9, R9, R13, RZ, 0x3c, !PT ;  /* 0x0000000d09097212 */ /* 0x000fe200078e3cff */
[----:B------:R-:W0:Y:S01]  /*13660*/  LDGDEPBAR ;  /* 0x00000000000079af */ /* 0x000e220000000000 */
[----:B------:R-:W-:-:S03]  /*13670*/  ISETP.NE.U32.AND P0, PT, R8, RZ, PT ;  /* 0x000000ff0800720c */ /* 0x000fc60003f05070 */
[----:B------:R-:W-:Y:S02]  /*13680*/  VIADD R8, R9, UR4 ;  /* 0x0000000409087c36 */ /* 0x000fe40008000000 */
[----:B------:R-:W4:Y:S04]  /*13690*/  LDL.LU R9, [R1+0x510] ;  /* 0x0005100001097983 */ /* 0x000f280000300800 */
[----:B------:R-:W4:Y:S04]  /*136a0*/  LDL.LU R211, [R1+0x54c] ;  /* 0x00054c0001d37983 */ /* 0x000f280000300800 */
[----:B------:R-:W4:Y:S04]  /*136b0*/  LDL.LU R212, [R1+0x518] ;  /* 0x0005180001d47983 */ /* 0x000f280000300800 */
[----:B------:R-:W4:Y:S04]  /*136c0*/  LDL.LU R215, [R1+0x528] ;  /* 0x0005280001d77983 */ /* 0x000f280000300800 */
[----:B------:R-:W4:Y:S04]  /*136d0*/  LDL.LU R15, [R1+0x538] ;  /* 0x00053800010f7983 */ /* 0x000f280000300800 */
[----:B------:R-:W4:Y:S01]  /*136e0*/  LDL.LU R13, [R1+0x548] ;  /* 0x00054800010d7983 */ /* 0x000f220000300800 */
[----:B--2---:R-:W-:-:S05]  /*136f0*/  IADD3 R10, P1, R4, R213, RZ ;  /* 0x000000d5040a7210 */ /* 0x004fca0007f3e0ff */
[----:B------:R-:W-:-:S05]  /*13700*/  IMAD.X R11, R12, 0x1, R5, P1 ;  /* 0x000000010c0b7824 */ /* 0x000fca00008e0605 */
[----:B------:R3:W-:Y:S02]  /*13710*/  LDGSTS.E [R8+0x30000], desc[UR16][R10.64], P0 ;  /* 0x300000000a087fae */ /* 0x0007e40008121850 */
[----:B---3--:R-:W-:-:S05]  /*13720*/  IADD3 R10, P1, R4, R210, RZ ;  /* 0x000000d2040a7210 */ /* 0x008fca0007f3e0ff */
[----:B------:R-:W-:-:S05]  /*13730*/  IMAD.X R11, R14, 0x1, R5, P1 ;  /* 0x000000010e0b7824 */ /* 0x000fca00008e0605 */
[----:B------:R1:W-:Y:S02]  /*13740*/  LDGSTS.E [R8+0x30400], desc[UR16][R10.64], P0 ;  /* 0x304000000a087fae */ /* 0x0003e40008121850 */
[----:B-1----:R-:W-:-:S05]  /*13750*/  IADD3 R10, P1, R4, R206, RZ ;  /* 0x000000ce040a7210 */ /* 0x002fca0007f3e0ff */
[----:B----4-:R-:W-:-:S05]  /*13760*/  IMAD.X R11, R16, 0x1, R5, P1 ;  /* 0x00000001100b7824 */ /* 0x010fca00008e0605 */
[----:B------:R1:W-:Y:S02]  /*13770*/  LDGSTS.E [R8+0x30800], desc[UR16][R10.64], P0 ;  /* 0x308000000a087fae */ /* 0x0003e40008121850 */
[----:B-1----:R-:W-:-:S05]  /*13780*/  IADD3 R10, P1, R4, R204, RZ ;  /* 0x000000cc040a7210 */ /* 0x002fca0007f3e0ff */
[----:B------:R-:W-:-:S05]  /*13790*/  IMAD.X R11, R214, 0x1, R5, P1 ;  /* 0x00000001d60b7824 */ /* 0x000fca00008e0605 */
[----:B------:R1:W-:Y:S02]  /*137a0*/  LDGSTS.E [R8+0x30c00], desc[UR16][R10.64], P0 ;  /* 0x30c000000a087fae */ /* 0x0003e40008121850 */
[----:B-1----:R-:W-:-:S05]  /*137b0*/  IADD3 R10, P1, R4, R202, RZ ;  /* 0x000000ca040a7210 */ /* 0x002fca0007f3e0ff */
[----:B------:R-:W-:-:S05]  /*137c0*/  IMAD.X R11, R9, 0x1, R5, P1 ;  /* 0x00000001090b7824 */ /* 0x000fca00008e0605 */
[----:B------:R1:W-:Y:S02]  /*137d0*/  LDGSTS.E [R8+0x31000], desc[UR16][R10.64], P0 ;  /* 0x310000000a087fae */ /* 0x0003e40008121850 */
[----:B-1----:R-:W-:-:S04]  /*137e0*/  IADD3 R10, P1, R4, R200, RZ ;  /* 0x000000c8040a7210 */ /* 0x002fc80007f3e0ff */
[----:B------:R-:W-:-:S05]  /*137f0*/  IADD3.X R11, R207, R5, RZ, P1, !PT ;  /* 0x00000005cf0b7210 */ /* 0x000fca0000ffe4ff */
        /* <DEDUP_REMOVED lines=30> */
[----:B------:R1:W-:Y:S04]  /*139e0*/  LDGSTS.E [R8+0x33c00], desc[UR16][R10.64], P0 ;  /* 0x33c000000a087fae */ /* 0x0003e80008121850 */
[----:B------:R-:W2:Y:S01]  /*139f0*/  LDL R8, [R1+0x970] ;  /* 0x0009700001087983 */ /* 0x000ea20000100800 */
[----:B-1----:R-:W-:-:S05]  /*13a00*/  IADD3 R10, P1, R4, R211, RZ ;  /* 0x000000d3040a7210 */ /* 0x002fca0007f3e0ff */
[----:B------:R-:W-:Y:S01]  /*13a10*/  IMAD.X R11, R13, 0x1, R5, P1 ;  /* 0x000000010d0b7824 */ /* 0x000fe200008e0605 */
[-C--:B------:R-:W-:Y:S02]  /*13a20*/  IADD3 R218, P3, R218, R7.reuse, RZ ;  /* 0x00000007dada7210 */ /* 0x080fe40007f7e0ff */
[----:B------:R-:W-:-:S03]  /*13a30*/  IADD3 R222, P5, R222, R7, RZ ;  /* 0x00000007dede7210 */ /* 0x000fc60007fbe0ff */
[--C-:B------:R-:W-:Y:S02]  /*13a40*/  IMAD.X R217, R217, 0x1, R6.reuse, P3 ;  /* 0x00000001d9d97824 */ /* 0x100fe400018e0606 */
[----:B------:R-:W-:Y:S02]  /*13a50*/  IMAD.X R221, R221, 0x1, R6, P5 ;  /* 0x00000001dddd7824 */ /* 0x000fe400028e0606 */
[----:B--2---:R-:W-:-:S05]  /*13a60*/  VIADD R8, R8, UR4 ;  /* 0x0000000408087c36 */ /* 0x004fca0008000000 */
        /* <DEDUP_REMOVED lines=45> */
[----:B------:R-:W-:-:S04]  /*13d40*/  IADD3 R22, P1, R22, R7, RZ ;  /* 0x0000000716167210 */ /* 0x000fc80007f3e0ff */
[----:B------:R1:W-:Y:S01]  /*13d50*/  LDGSTS.E [R8+0x33e00], desc[UR16][R10.64], P0 ;  /* 0x33e000000a087fae */ /* 0x0003e20008121850 */
[-C--:B------:R-:W-:Y:S02]  /*13d60*/  IADD3 R20, P0, R20, R7.reuse, RZ ;  /* 0x0000000714147210 */ /* 0x080fe40007f1e0ff */
[-C--:B------:R-:W-:Y:S01]  /*13d70*/  IADD3 R216, P2, R216, R7.reuse, RZ ;  /* 0x00000007d8d87210 */ /* 0x080fe20007f5e0ff */
[--C-:B------:R-:W-:Y:S01]  /*13d80*/  IMAD.X R21, R21, 0x1, R6.reuse, P1 ;  /* 0x0000000115157824 */ /* 0x100fe200008e0606 */
[-C--:B------:R-:W-:Y:S01]  /*13d90*/  IADD3 R220, P4, R220, R7.reuse, RZ ;  /* 0x00000007dcdc7210 */ /* 0x080fe20007f9e0ff */
[--C-:B------:R-:W-:Y:S01]  /*13da0*/  IMAD.X R19, R19, 0x1, R6.reuse, P0 ;  /* 0x0000000113137824 */ /* 0x100fe200000e0606 */
[-C--:B------:R-:W-:Y:S01]  /*13db0*/  IADD3 R226, P0, R226, R7.reuse, RZ ;  /* 0x00000007e2e27210 */ /* 0x080fe20007f1e0ff */
[----:B------:R-:W-:Y:S01]  /*13dc0*/  VIADD R17, R17, 0x1 ;  /* 0x0000000111117836 */ /* 0x000fe20000000000 */
[-C--:B------:R-:W-:Y:S01]  /*13dd0*/  IADD3 R228, P1, R228, R7.reuse, RZ ;  /* 0x00000007e4e47210 */ /* 0x080fe20007f3e0ff */
[----:B------:R-:W0:Y:S01]  /*13de0*/  LDGDEPBAR ;  /* 0x00000000000079af */ /* 0x000e220000000000 */
[----:B------:R-:W-:Y:S01]  /*13df0*/  IADD3.X R23, R23, R6, RZ, P2, !PT ;  /* 0x0000000617177210 */ /* 0x000fe200017fe4ff */
[--C-:B------:R-:W-:Y:S01]  /*13e00*/  IMAD.X R225, R225, 0x1, R6.reuse, P0 ;  /* 0x00000001e1e17824 */ /* 0x100fe200000e0606 */
[-C--:B------:R-:W-:Y:S01]  /*13e10*/  IADD3 R230, P2, R230, R7.reuse, RZ ;  /* 0x00000007e6e67210 */ /* 0x080fe20007f5e0ff */
[----:B------:R-:W-:Y:S01]  /*13e20*/  IMAD.X R227, R227, 0x1, R6, P1 ;  /* 0x00000001e3e37824 */ /* 0x000fe200008e0606 */
[----:B------:R-:W-:-:S02]  /*13e30*/  IADD3 R232, P3, R232, R7, RZ ;  /* 0x00000007e8e87210 */ /* 0x000fc40007f7e0ff */
[-C--:B------:R-:W-:Y:S01]  /*13e40*/  IADD3 R240, P0, R240, R7.reuse, RZ ;  /* 0x00000007f0f07210 */ /* 0x080fe20007f1e0ff */
[--C-:B------:R-:W-:Y:S01]  /*13e50*/  IMAD.X R219, R219, 0x1, R6.reuse, P4 ;  /* 0x00000001dbdb7824 */ /* 0x100fe200020e0606 */
[-C--:B------:R-:W-:Y:S01]  /*13e60*/  IADD3 R224, P6, R224, R7.reuse, RZ ;  /* 0x00000007e0e07210 */ /* 0x080fe20007fde0ff */
[--C-:B------:R-:W-:Y:S01]  /*13e70*/  IMAD.X R229, R229, 0x1, R6.reuse, P2 ;  /* 0x00000001e5e57824 */ /* 0x100fe200010e0606 */
[-C--:B------:R-:W-:Y:S02]  /*13e80*/  IADD3 R242, P1, R242, R7.reuse, RZ ;  /* 0x00000007f2f27210 */ /* 0x080fe40007f3e0ff */
[-C--:B------:R-:W-:Y:S01]  /*13e90*/  IADD3 R234, P4, R234, R7.reuse, RZ ;  /* 0x00000007eaea7210 */ /* 0x080fe20007f9e0ff */
[--C-:B------:R-:W-:Y:S01]  /*13ea0*/  IMAD.X R231, R231, 0x1, R6.reuse, P3 ;  /* 0x00000001e7e77824 */ /* 0x100fe200018e0606 */
        /* <DEDUP_REMOVED lines=13> */
[----:B------:R2:W-:Y:S01]  /*13f80*/  STL [R1+0x504], R200 ;  /* 0x000504c801007387 */ /* 0x0005e20000100800 */
[-C--:B------:R-:W-:Y:S01]  /*13f90*/  IADD3 R202, P2, R202, R7.reuse, RZ ;  /* 0x00000007caca7210 */ /* 0x080fe20007f5e0ff */
[--C-:B------:R-:W-:Y:S01]  /*13fa0*/  IMAD.X R245, R245, 0x1, R6.reuse, P3 ;  /* 0x00000001f5f57824 */ /* 0x100fe200018e0606 */
[-C--:B------:R-:W-:Y:S01]  /*13fb0*/  IADD3 R250, P5, R250, R7.reuse, RZ ;  /* 0x00000007fafa7210 */ /* 0x080fe20007fbe0ff */
[----:B------:R-:W-:Y:S01]  /*13fc0*/  IMAD.X R237, R237, 0x1, R6, P6 ;  /* 0x00000001eded7824 */ /* 0x000fe200030e0606 */
[----:B------:R-:W-:-:S02]  /*13fd0*/  IADD3 R203, P3, R203, R7, RZ ;  /* 0x00000007cbcb7210 */ /* 0x000fc40007f7e0ff */
[-C--:B------:R-:W-:Y:S02]  /*13fe0*/  IADD3 R252, P6, R252, R7.reuse, RZ ;  /* 0x00000007fcfc7210 */ /* 0x080fe40007fde0ff */
[----:B------:R-:W-:Y:S01]  /*13ff0*/  IADD3.X R247, R247, R6, RZ, P4, !PT ;  /* 0x00000006f7f77210 */ /* 0x000fe200027fe4ff */
[----:B--2---:R2:W5:Y:S01]  /*14000*/  LDL.LU R200, [R1+0x9e8] ;  /* 0x0009e80001c87983 */ /* 0x0045620000300800 */
[----:B------:R-:W-:-:S03]  /*14010*/  IADD3 R204, P4, R204, R7, RZ ;  /* 0x00000007cccc7210 */ /* 0x000fc60007f9e0ff */
[----:B------:R3:W-:Y:S01]  /*14020*/  STL [R1+0x50c], R201 ;  /* 0x00050cc901007387 */ /* 0x0007e20000100800 */
[--C-:B------:R-:W-:Y:S01]  /*14030*/  IMAD.X R249, R249, 0x1, R6.reuse, P5 ;  /* 0x00000001f9f97824 */ /* 0x100fe200028e0606 */
[-C--:B------:R-:W-:Y:S01]  /*14040*/  IADD3 R205, P5, R205, R7.reuse, RZ ;  /* 0x00000007cdcd7210 */ /* 0x080fe20007fbe0ff */
[--C-:B------:R-:W-:Y:S01]  /*14050*/  IMAD.X R251, R251, 0x1, R6.reuse, P6 ;  /* 0x00000001fbfb7824 */ /* 0x100fe200030e0606 */
[-C--:B------:R-:W-:Y:S01]  /*14060*/  IADD3 R206, P6, R206, R7.reuse, RZ ;  /* 0x00000007cece7210 */ /* 0x080fe20007fde0ff */
[----:B---3--:R2:W5:Y:S04]  /*14070*/  LDL.LU R201, [R1+0x9e4] ;  /* 0x0009e40001c97983 */ /* 0x0085680000300800 */
[----:B------:R3:W-:Y:S01]  /*14080*/  STL [R1+0x514], R202 ;  /* 0x000514ca01007387 */ /* 0x0007e20000100800 */
[----:B------:R-:W-:Y:S01]  /*14090*/  IMAD.X R207, R207, 0x1, R6, P0 ;  /* 0x00000001cfcf7824 */ /* 0x000fe200000e0606 */
[----:B------:R-:W-:-:S02]  /*140a0*/  IADD3 R208, P0, R208, R7, RZ ;  /* 0x00000007d0d07210 */ /* 0x000fc40007f1e0ff */
[----:B---3--:R2:W5:Y:S04]  /*140b0*/  LDL.LU R202, [R1+0x9e0] ;  /* 0x0009e00001ca7983 */ /* 0x0085680000300800 */
[----:B------:R3:W-:Y:S01]  /*140c0*/  STL [R1+0x51c], R203 ;  /* 0x00051ccb01007387 */ /* 0x0007e20000100800 */
[----:B------:R-:W-:-:S03]  /*140d0*/  IMAD.X R209, R209, 0x1, R6, P1 ;  /* 0x00000001d1d17824 */ /* 0x000fc600008e0606 */
[----:B---3--:R2:W5:Y:S04]  /*140e0*/  LDL.LU R203, [R1+0x9dc] ;  /* 0x0009dc0001cb7983 */ /* 0x0085680000300800 */
[----:B------:R3:W-:Y:S01]  /*140f0*/  STL [R1+0x524], R204 ;  /* 0x000524cc01007387 */ /* 0x0007e20000100800 */
[----:B------:R-:W-:-:S03]  /*14100*/  IADD3 R210, P1, R210, R7, RZ ;  /* 0x00000007d2d27210 */ /* 0x000fc60007f3e0ff */
[----:B---3--:R2:W5:Y:S04]  /*14110*/  LDL.LU R204, [R1+0x9d8] ;  /* 0x0009d80001cc7983 */ /* 0x0085680000300800 */
[----:B------:R-:W3:Y:S04]  /*14120*/  LDL R8, [R1+0x578] ;  /* 0x0005780001087983 */ /* 0x000ee80000100800 */
[----:B------:R4:W-:Y:S01]  /*14130*/  STL [R1+0x52c], R205 ;  /* 0x00052ccd01007387 */ /* 0x0009e20000100800 */
[----:B------:R-:W-:Y:S01]  /*14140*/  IMAD.X R9, R9, 0x1, R6, P2 ;  /* 0x0000000109097824 */ /* 0x000fe200010e0606 */
[----:B------:R-:W-:-:S02]  /*14150*/  IADD3 R211, P2, R211, R7, RZ ;  /* 0x00000007d3d37210 */ /* 0x000fc40007f5e0ff */
[----:B----4-:R2:W5:Y:S04]  /*14160*/  LDL.LU R205, [R1+0x9d4] ;  /* 0x0009d40001cd7983 */ /* 0x0105680000300800 */
[----:B------:R4:W-:Y:S01]  /*14170*/  STL [R1+0x534], R206 ;  /* 0x000534ce01007387 */ /* 0x0009e20000100800 */
[----:B------:R-:W-:-:S03]  /*14180*/  IMAD.X R212, R212, 0x1, R6, P3 ;  /* 0x00000001d4d47824 */ /* 0x000fc600018e0606 */
[----:B----4-:R2:W5:Y:S04]  /*14190*/  LDL.LU R206, [R1+0x9d0] ;  /* 0x0009d00001ce7983 */ /* 0x0105680000300800 */
[----:B------:R4:W-:Y:S01]  /*141a0*/  STL [R1+0x500], R207 ;  /* 0x000500cf01007387 */ /* 0x0009e20000100800 */
[----:B------:R-:W-:-:S03]  /*141b0*/  IADD3 R213, P3, R213, R7, RZ ;  /* 0x00000007d5d57210 */ /* 0x000fc60007f7e0ff */
[----:B----4-:R2:W5:Y:S04]  /*141c0*/  LDL.LU R207, [R1+0x9cc] ;  /* 0x0009cc0001cf7983 */ /* 0x0105680000300800 */
[----:B------:R4:W-:Y:S01]  /*141d0*/  STL [R1+0x53c], R208 ;  /* 0x00053cd001007387 */ /* 0x0009e20000100800 */
[----:B------:R-:W-:-:S03]  /*141e0*/  IMAD.X R214, R214, 0x1, R6, P4 ;  /* 0x00000001d6d67824 */ /* 0x000fc600020e0606 */
        /* <DEDUP_REMOVED lines=9> */
[----:B----4-:R-:W1:Y:S04]  /*14280*/  LDL.LU R9, [R1+0x9bc] ;  /* 0x0009bc0001097983 */ /* 0x010e680000300800 */
        /* <DEDUP_REMOVED lines=9> */
[----:B------:R4:W-:Y:S04]  /*14320*/  STL [R1+0x520], R214 ;  /* 0x000520d601007387 */ /* 0x0009e80000100800 */
        /* <DEDUP_REMOVED lines=12> */
[----:B----4-:R2:W5:Y:S01]  /*143f0*/  LDL.LU R12, [R1+0x994] ;  /* 0x00099400010c7983 */ /* 0x0105620000300800 */
[----:B------:R-:W-:Y:S01]  /*14400*/  VIADD R3, R3, 0xffffffe0 ;  /* 0xffffffe003037836 */ /* 0x000fe20000000000 */
[----:B---3--:R-:W-:-:S02]  /*14410*/  ISETP.NE.U32.AND P5, PT, R8, R17, PT ;  /* 0x000000110800720c */ /* 0x008fc40003fa5070 */
[----:B-1----:R-:W-:Y:S02]  /*14420*/  SHF.R.S32.HI R8, RZ, 0x1f, R9 ;  /* 0x0000001fff087819 */ /* 0x002fe40000011409 */
[C---:B------:R-:W-:Y:S02]  /*14430*/  LEA R2, P4, R9.reuse, R2, 0x2 ;  /* 0x0000000209027211 */ /* 0x040fe400078810ff */
[----:B------:R-:W-:-:S05]  /*14440*/  SHF.L.U64.HI R8, R9, 0x2, R8 ;  /* 0x0000000209087819 */ /* 0x000fca0000010208 */
[----:B------:R-:W-:Y:S02]  /*14450*/  IMAD.X R0, R0, 0x1, R8, P4 ;  /* 0x0000000100007824 */ /* 0x000fe400020e0608 */
[----:B--2---:R-:W-:Y:S05]  /*14460*/  @P5 BRA `(.L_x_1) ;  /* 0xffffff9000c05947 */ /* 0x004fea000383ffff */
.L_x_0:
[----:B------:R-:W2:Y:S01]  /*14470*/  LDL.LU R17, [R1+0x96c] ;  /* 0x00096c0001117983 */ /* 0x000ea20000300800 */
[----:B------:R-:W-:-:S04]  /*14480*/  DEPBAR.LE SB0, 0x0 ;  /* 0x000080000000791a */ /* 0x000fc80000000000 */
[----:B------:R-:W3:Y:S01]  /*14490*/  LDL.LU R11, [R1+0x968] ;  /* 0x00096800010b7983 */ /* 0x000ee20000300800 */
[----:B------:R-:W1:Y:S01]  /*144a0*/  LDC R244, c[0x0][0x244] ;  /* 0x00009100fff47b82 */ /* 0x000e620000000800 */
[----:B------:R-:W-:Y:S01]  /*144b0*/  ULDC.64 UR6, c[0x0][0x220] ;  /* 0x0000880000067ab9 */ /* 0x000fe20000000a00 */
[----:B------:R-:W-:Y:S01]  /*144c0*/  ULDC.64 UR24, c[0x0][0x228] ;  /* 0x00008a0000187ab9 */ /* 0x000fe20000000a00 */
[----:B------:R-:W4:Y:S01]  /*144d0*/  S2R R10, SR_TID.X ;  /* 0x00000000000a7919 */ /* 0x000f220000002100 */
[----:B------:R-:W-:Y:S01]  /*144e0*/  ULDC UR28, c[0x0][0x248] ;  /* 0x00009200001c7ab9 */ /* 0x000fe20000000800 */
[----:B------:R-:W4:Y:S01]  /*144f0*/  S2R R8, SR_TID.X ;  /* 0x0000000000087919 */ /* 0x000f220000002100 */
[----:B-----5:R-:W-:Y:S01]  /*14500*/  VIADD R3, R12, 0x2 ;  /* 0x000000020c037836 */ /* 0x020fe20000000000 */
[----:B------:R-:W-:Y:S01]  /*14510*/  ULDC UR5, c[0x0][0x22c] ;  /* 0x00008b0000057ab9 */ /* 0x000fe20000000800 */
[----:B------:R-:W-:Y:S01]  /*14520*/  ULDC UR4, c[0x0][0x22c] ;  /* 0x00008b0000047ab9 */ /* 0x000fe20000000800 */
[----:B------:R-:W-:Y:S01]  /*14530*/  STL [R1+0x9a8], R14 ;  /* 0x0009a80e01007387 */ /* 0x000fe20000100800 */
[----:B------:R-:W-:Y:S01]  /*14540*/  ULDC.64 UR10, c[0x0][0x228] ;  /* 0x00008a00000a7ab9 */ /* 0x000fe20000000a00 */
[----:B------:R-:W-:Y:S01]  /*14550*/  ULDC.64 UR8, c[0x0][0x228] ;  /* 0x00008a0000087ab9 */ /* 0x000fe20000000a00 */
[----:B------:R-:W-:Y:S01]  /*14560*/  ULDC.64 UR22, c[0x0][0x228] ;  /* 0x00008a0000167ab9 */ /* 0x000fe20000000a00 */
[----:B------:R-:W-:Y:S01]  /*14570*/  ULDC.64 UR20, c[0x0][0x228] ;  /* 0x00008a0000147ab9 */ /* 0x000fe20000000a00 */
[----:B------:R-:W-:Y:S01]  /*14580*/  ULDC.64 UR18, c[0x0][0x228] ;  /* 0x00008a0000127ab9 */ /* 0x000fe20000000a00 */
[----:B------:R-:W-:Y:S01]  /*14590*/  ULDC.64 UR14, c[0x0][0x228] ;  /* 0x00008a00000e7ab9 */ /* 0x000fe20000000a00 */
[----:B------:R-:W-:Y:S01]  /*145a0*/  ULDC.64 UR26, c[0x0][0x228] ;  /* 0x00008a00001a7ab9 */ /* 0x000fe20000000a00 */
[----:B----4-:R-:W-:Y:S01]  /*145b0*/  IMAD.SHL.U32 R7, R10, 0x10, RZ ;  /* 0x000000100a077824 */ /* 0x010fe200078e00ff */
[----:B------:R-:W-:-:S04]  /*145c0*/  SHF.L.U32 R0, R8, 0x6, RZ ;  /* 0x0000000608007819 */ /* 0x000fc800000006ff */
[----:B------:R-:W-:Y:S02]  /*145d0*/  LOP3.LUT R2, R7, 0xf0, RZ, 0xc0, !PT ;  /* 0x000000f007027812 */ /* 0x000fe400078ec0ff */
[----:B------:R-:W-:Y:S02]  /*145e0*/  LOP3.LUT R0, R0, 0x400, RZ, 0xc0, !PT ;  /* 0x0000040000007812 */ /* 0x000fe400078ec0ff */
[----:B------:R-:W-:Y:S02]  /*145f0*/  LOP3.LUT R8, R8, 0x7f, RZ, 0xc0, !PT ;  /* 0x0000007f08087812 */ /* 0x000fe400078ec0ff */
[----:B------:R-:W-:Y:S02]  /*14600*/  LOP3.LUT R10, R10, 0x60, RZ, 0xc0, !PT ;  /* 0x000000600a0a7812 */ /* 0x000fe400078ec0ff */
[----:B------:R-:W-:Y:S02]  /*14610*/  IADD3 R0, R0, UR12, R2 ;  /* 0x0000000c00007c10 */ /* 0x000fe4000fffe002 */
[----:B------:R-:W-:Y:S01]  /*14620*/  LEA R252, R8, UR12, 0x4 ;  /* 0x0000000c08fc7c11 */ /* 0x000fe2000f8e20ff */
[----:B------:R-:W-:Y:S02]  /*14630*/  BAR.SYNC.DEFER_BLOCKING 0x0 ;  /* 0x0000000000007b1d */ /* 0x000fe40000010000 */
[----:B------:R-:W-:Y:S01]  /*14640*/  IMAD R0, R10, 0x8, R0 ;  /* 0x000000080a007824 */ /* 0x000fe200078e0200 */
[----:B---3--:R-:W-:-:S03]  /*14650*/  ISETP.GE.AND P1, PT, R13, R11, PT ;  /* 0x0000000b0d00720c */ /* 0x008fc60003f26270 */
[----:B------:R-:W3:Y:S01]  /*14660*/  LDL.LU R8, [R1+0x400] ;  /* 0x0004000001087983 */ /* 0x000ee20000300800 */
[C---:B--2---:R-:W-:Y:S01]  /*14670*/  ISETP.GE.AND P0, PT, R12.reuse, R17, PT ;  /* 0x000000110c00720c */ /* 0x044fe20003f06270 */
[C---:B------:R-:W-:Y:S01]  /*14680*/  IMAD R246, R12.reuse, UR28, RZ ;  /* 0x0000001c0cf67c24 */ /* 0x040fe2000f8e02ff */
[----:B------:R-:W-:Y:S01]  /*14690*/  ISETP.GE.AND P2, PT, R3, UR5, PT ;  /* 0x0000000503007c0c */ /* 0x000fe2000bf46270 */
[----:B------:R-:W3:Y:S01]  /*146a0*/  LDL.LU R9, [R1+0x408] ;  /* 0x0004080001097983 */ /* 0x000ee20000300800 */
[----:B------:R-:W-:Y:S01]  /*146b0*/  VIADD R2, R12, 0x1 ;  /* 0x000000010c027836 */ /* 0x000fe20000000000 */
[----:B------:R-:W-:Y:S02]  /*146c0*/  ULDC.64 UR12, c[0x0][0x228] ;  /* 0x00008a00000c7ab9 */ /* 0x000fe40000000a00 */
[----:B------:R-:W3:Y:S04]  /*146d0*/  LDL.LU R10, [R1+0x300] ;  /* 0x00030000010a7983 */ /* 0x000ee80000300800 */
[----:B------:R-:W3:Y:S04]  /*146e0*/  LDL.LU R11, [R1+0x308] ;  /* 0x00030800010b7983 */ /* 0x000ee80000300800 */
[----:B------:R-:W2:Y:S04]  /*146f0*/  LDL.LU R4, [R1+0x200] ;  /* 0x0002000001047983 */ /* 0x000ea80000300800 */
[----:B------:R-:W2:Y:S04]  /*14700*/  LDL.LU R5, [R1+0x208] ;  /* 0x0002080001057983 */ /* 0x000ea80000300800 */
[----:B------:R-:W2:Y:S04]  /*14710*/  LDL.LU R6, [R1+0x100] ;  /* 0x0001000001067983 */ /* 0x000ea80000300800 */
[----:B------:R-:W2:Y:S04]  /*14720*/  LDL.LU R7, [R1+0x108] ;  /* 0x0001080001077983 */ /* 0x000ea80000300800 */
[----:B---3--:R-:W-:Y:S01]  /*14730*/  STSM.16.M88.4 [R0], R8 ;  /* 0x0000000800007844 */ /* 0x008fe20000000200 */
[----:B------:R-:W-:Y:S06]  /*14740*/  BAR.SYNC.DEFER_BLOCKING 0x0 ;  /* 0x0000000000007b1d */ /* 0x000fec0000010000 */
[----:B------:R-:W3:Y:S02]  /*14750*/  LDS.128 R20, [R252] ;  /* 0x00000000fc147984 */ /* 0x000ee40000000c00 */
[----:B------:R-:W-:Y:S06]  /*14760*/  BAR.SYNC.DEFER_BLOCKING 0x0 ;  /* 0x0000000000007b1d */ /* 0x000fec0000010000 */
[----:B---3--:R-:W-:Y:S04]  /*14770*/  STL [R1+0x504], R21 ;  /* 0x0005041501007387 */ /* 0x008fe80000100800 */
[----:B------:R-:W-:Y:S04]  /*14780*/  STL.64 [R1+0x508], R22 ;  /* 0x0005081601007387 */ /* 0x000fe80000100a00 */
[----:B------:R-:W3:Y:S04]  /*14790*/  LDL.LU R8, [R1] ;  /* 0x0000000001087983 */ /* 0x000ee80000300800 */
[----:B------:R-:W3:Y:S04]  /*147a0*/  LDL.LU R9, [R1+0x8] ;  /* 0x0000080001097983 */ /* 0x000ee80000300800 */
[----:B--2---:R-:W-:Y:S01]  /*147b0*/  STSM.16.M88.4 [R0], R4 ;  /* 0x0000000400007844 */ /* 0x004fe20000000200 */
[----:B------:R-:W-:Y:S01]  /*147c0*/  IMAD.MOV.U32 R14, RZ, RZ, R20 ;  /* 0x000000ffff0e7224 */ /* 0x000fe200078e0014 */
[----:B------:R-:W-:Y:S01]  /*147d0*/  BAR.SYNC.DEFER_BLOCKING 0x0 ;  /* 0x0000000000007b1d */ /* 0x000fe20000010000 */
[----:B------:R-:W-:-:S02]  /*147e0*/  IMAD.MOV.U32 R10, RZ, RZ, R152 ;  /* 0x000000ffff0a7224 */ /* 0x000fc400078e0098 */
[----:B------:R-:W-:-:S03]  /*147f0*/  IMAD.MOV.U32 R11, RZ, RZ, R154 ;  /* 0x000000ffff0b7224 */ /* 0x000fc600078e009a */
[----:B------:R-:W2:Y:S02]  /*14800*/  LDS.128 R20, [R252] ;  /* 0x00000000fc147984 */ /* 0x000ea40000000c00 */
[----:B------:R-:W-:Y:S06]  /*14810*/  BAR.SYNC.DEFER_BLOCKING 0x0 ;  /* 0x0000000000007b1d */ /* 0x000fec0000010000 */
[----:B--2---:R-:W-:Y:S04]  /*14820*/  STL [R1+0x524], R21 ;  /* 0x0005241501007387 */ /* 0x004fe80000100800 */
[----:B------:R-:W-:Y:S04]  /*14830*/  STL.64 [R1+0x528], R22 ;  /* 0x0005281601007387 */ /* 0x000fe80000100a00 */
[----:B---3--:R-:W-:Y:S01]  /*14840*/  STSM.16.M88.4 [R0], R8 ;  /* 0x0000000800007844 */ /* 0x008fe20000000200 */
[----:B------:R-:W-:Y:S06]  /*14850*/  BAR.SYNC.DEFER_BLOCKING 0x0 ;  /* 0x0000000000007b1d */ /* 0x000fec0000010000 */
[----:B------:R-:W2:Y:S04]  /*14860*/  LDS.128 R8, [R252] ;  /* 0x00000000fc087984 */ /* 0x000ea80000000c00 */
[----:B--2---:R2:W-:Y:S04]  /*14870*/  STL.64 [R1+0x510], R8 ;  /* 0x0005100801007387 */ /* 0x0045e80000100a00 */
[----:B------:R3:W-:Y:S04]  /*14880*/  STL.64 [R1+0x518], R10 ;  /* 0x0005180a01007387 */ /* 0x0007e80000100a00 */
[----:B--2---:R-:W2:Y:S04]  /*14890*/  LDL.LU R8, [R1+0x404] ;  /* 0x0004040001087983 */ /* 0x004ea80000300800 */
[----:B------:R-:W2:Y:S04]  /*148a0*/  LDL.LU R9, [R1+0x40c] ;  /* 0x00040c0001097983 */ /* 0x000ea80000300800 */
[----:B---3--:R-:W2:Y:S04]  /*148b0*/  LDL.LU R10, [R1+0x304] ;  /* 0x00030400010a7983 */ /* 0x008ea80000300800 */
[----:B------:R-:W2:Y:S01]  /*148c0*/  LDL.LU R11, [R1+0x30c] ;  /* 0x00030c00010b7983 */ /* 0x000ea20000300800 */
[----:B------:R-:W-:Y:S01]  /*148d0*/  BAR.SYNC.DEFER_BLOCKING 0x0 ;  /* 0x0000000000007b1d */ /* 0x000fe20000010000 */
[----:B------:R-:W-:-:S02]  /*148e0*/  IMAD.MOV.U32 R4, RZ, RZ, R88 ;  /* 0x000000ffff047224 */ /* 0x000fc400078e0058 */
[----:B------:R-:W-:Y:S02]  /*148f0*/  IMAD.MOV.U32 R5, RZ, RZ, R90 ;  /* 0x000000ffff057224 */ /* 0x000fe400078e005a */
[----:B------:R-:W-:Y:S02]  /*14900*/  IMAD.MOV.U32 R6, RZ, RZ, R24 ;  /* 0x000000ffff067224 */ /* 0x000fe400078e0018 */
[----:B------:R-:W-:-:S05]  /*14910*/  IMAD.MOV.U32 R7, RZ, RZ, R26 ;  /* 0x000000ffff077224 */ /* 0x000fca00078e001a */
[----:B------:R3:W-:Y:S01]  /*14920*/  STSM.16.M88.4 [R0], R4 ;  /* 0x0000000400007844 */ /* 0x0007e20000000200 */
[----:B------:R-:W-:Y:S01]  /*14930*/  IMAD.MOV.U32 R247, RZ, RZ, R20 ;  /* 0x000000fffff77224 */ /* 0x000fe200078e0014 */
[----:B------:R-:W-:Y:S06]  /*14940*/  BAR.SYNC.DEFER_BLOCKING 0x0 ;  /* 0x0000000000007b1d */ /* 0x000fec0000010000 */
[----:B---3--:R-:W3:Y:S04]  /*14950*/  LDL.LU R4, [R1+0x204] ;  /* 0x0002040001047983 */ /* 0x008ee80000300800 */
[----:B------:R-:W3:Y:S04]  /*14960*/  LDL.LU R5, [R1+0x20c] ;  /* 0x00020c0001057983 */ /* 0x000ee80000300800 */
[----:B------:R-:W3:Y:S04]  /*14970*/  LDL.LU R6, [R1+0x104] ;  /* 0x0001040001067983 */ /* 0x000ee80000300800 */
[----:B------:R-:W4:Y:S01]  /*14980*/  LDS.128 R20, [R252] ;  /* 0x00000000fc147984 */ /* 0x000f220000000c00 */
[----:B------:R-:W-:Y:S06]  /*14990*/  BAR.SYNC.DEFER_BLOCKING 0x0 ;  /* 0x0000000000007b1d */ /* 0x000fec0000010000 */
[----:B------:R-:W3:Y:S04]  /*149a0*/  LDL.LU R7, [R1+0x10c] ;  /* 0x00010c0001077983 */ /* 0x000ee80000300800 */
[----:B----4-:R-:W-:Y:S04]  /*149b0*/  STL.64 [R1+0x300], R20 ;  /* 0x0003001401007387 */ /* 0x010fe80000100a00 */
[----:B------:R-:W-:Y:S04]  /*149c0*/  STL.64 [R1+0x308], R22 ;  /* 0x0003081601007387 */ /* 0x000fe80000100a00 */
[----:B--2---:R-:W-:Y:S01]  /*149d0*/  STSM.16.M88.4 [R0], R8 ;  /* 0x0000000800007844 */ /* 0x004fe20000000200 */
[----:B------:R-:W-:Y:S06]  /*149e0*/  BAR.SYNC.DEFER_BLOCKING 0x0 ;  /* 0x0000000000007b1d */ /* 0x000fec0000010000 */
[----:B------:R-:W2:Y:S02]  /*149f0*/  LDS.128 R8, [R252] ;  /* 0x00000000fc087984 */ /* 0x000ea40000000c00 */
[----:B------:R-:W-:Y:S06]  /*14a00*/  BAR.SYNC.DEFER_BLOCKING 0x0 ;  /* 0x0000000000007b1d */ /* 0x000fec0000010000 */
[----:B--2---:R2:W-:Y:S04]  /*14a10*/  STL.64 [R1+0x200], R8 ;  /* 0x0002000801007387 */ /* 0x0045e80000100a00 */
[----:B------:R4:W-:Y:S04]  /*14a20*/  STL.64 [R1+0x208], R10 ;  /* 0x0002080a01007387 */ /* 0x0009e80000100a00 */
[----:B--2---:R-:W2:Y:S04]  /*14a30*/  LDL.LU R8, [R1+0x4] ;  /* 0x0000040001087983 */ /* 0x004ea80000300800 */
[----:B------:R-:W2:Y:S04]  /*14a40*/  LDL.LU R9, [R1+0xc] ;  /* 0x00000c0001097983 */ /* 0x000ea80000300800 */
[----:B---3--:R-:W-:Y:S01]  /*14a50*/  STSM.16.M88.4 [R0], R4 ;  /* 0x0000000400007844 */ /* 0x008fe20000000200 */
[----:B------:R-:W-:Y:S01]  /*14a60*/  BAR.SYNC.DEFER_BLOCKING 0x0 ;  /* 0x0000000000007b1d */ /* 0x000fe20000010000 */
[----:B----4-:R-:W-:-:S02]  /*14a70*/  IMAD.MOV.U32 R10, RZ, RZ, R153 ;  /* 0x000000ffff0a7224 */ /* 0x010fc400078e0099 */
[----:B------:R-:W-:-:S03]  /*14a80*/  IMAD.MOV.U32 R11, RZ, RZ, R155 ;  /* 0x000000ffff0b7224 */ /* 0x000fc600078e009b */
[----:B------:R-:W3:Y:S02]  /*14a90*/  LDS.128 R20, [R252] ;  /* 0x00000000fc147984 */ /* 0x000ee40000000c00 */
[----:B------:R-:W-:Y:S06]  /*14aa0*/  BAR.SYNC.DEFER_BLOCKING 0x0 ;  /* 0x0000000000007b1d */ /* 0x000fec0000010000 */
[----:B---3--:R-:W-:Y:S04]  /*14ab0*/  STL.64 [R1+0x100], R20 ;  /* 0x0001001401007387 */ /* 0x008fe80000100a00 */
[----:B------:R-:W-:Y:S04]  /*14ac0*/  STL.64 [R1+0x108], R22 ;  /* 0x0001081601007387 */ /* 0x000fe80000100a00 */
[----:B--2---:R-:W-:Y:S01]  /*14ad0*/  STSM.16.M88.4 [R0], R8 ;  /* 0x0000000800007844 */ /* 0x004fe20000000200 */
[----:B------:R-:W-:Y:S06]  /*14ae0*/  BAR.SYNC.DEFER_BLOCKING 0x0 ;  /* 0x0000000000007b1d */ /* 0x000fec0000010000 */
[----:B------:R-:W2:Y:S04]  /*14af0*/  LDS.128 R8, [R252] ;  /* 0x00000000fc087984 */ /* 0x000ea80000000c00 */
[----:B--2---:R2:W-:Y:S04]  /*14b00*/  STL.64 [R1], R8 ;  /* 0x0000000801007387 */ /* 0x0045e80000100a00 */
[----:B------:R3:W-:Y:S04]  /*14b10*/  STL.64 [R1+0x8], R10 ;  /* 0x0000080a01007387 */ /* 0x0007e80000100a00 */
[----:B--2---:R-:W2:Y:S04]  /*14b20*/  LDL.LU R8, [R1+0x410] ;  /* 0x0004100001087983 */ /* 0x004ea80000300800 */
[----:B------:R-:W2:Y:S04]  /*14b30*/  LDL.LU R9, [R1+0x418] ;  /* 0x0004180001097983 */ /* 0x000ea80000300800 */
[----:B---3--:R-:W2:Y:S04]  /*14b40*/  LDL.LU R10, [R1+0x310] ;  /* 0x00031000010a7983 */ /* 0x008ea80000300800 */
[----:B------:R-:W2:Y:S01]  /*14b50*/  LDL.LU R11, [R1+0x318] ;  /* 0x00031800010b7983 */ /* 0x000ea20000300800 */
[----:B------:R-:W-:Y:S01]  /*14b60*/  BAR.SYNC.DEFER_BLOCKING 0x0 ;  /* 0x0000000000007b1d */ /* 0x000fe20000010000 */
[----:B------:R-:W-:Y:S01]  /*14b70*/  IMAD.MOV.U32 R4, RZ, RZ, R89 ;  /* 0x000000ffff047224 */ /* 0x000fe200078e0059 */
[----:B------:R-:W-:Y:S01]  /*14b80*/  MOV R6, R25 ;  /* 0x0000001900067202 */ /* 0x000fe20000000f00 */
[----:B------:R-:W-:-:S02]  /*14b90*/  IMAD.MOV.U32 R5, RZ, RZ, R91 ;  /* 0x000000ffff057224 */ /* 0x000fc400078e005b */
[----:B------:R-:W-:-:S05]  /*14ba0*/  IMAD.MOV.U32 R7, RZ, RZ, R27 ;  /* 0x000000ffff077224 */ /* 0x000fca00078e001b */
[----:B------:R3:W-:Y:S01]  /*14bb0*/  STSM.16.M88.4 [R0], R4 ;  /* 0x0000000400007844 */ /* 0x0007e20000000200 */
[----:B------:R-:W-:Y:S06]  /*14bc0*/  BAR.SYNC.DEFER_BLOCKING 0x0 ;  /* 0x0000000000007b1d */ /* 0x000fec0000010000 */
[----:B---3--:R-:W3:Y:S04]  /*14bd0*/  LDL.LU R4, [R1+0x210] ;  /* 0x0002100001047983 */ /* 0x008ee80000300800 */
[----:B------:R-:W3:Y:S04]  /*14be0*/  LDL.LU R5, [R1+0x218] ;  /* 0x0002180001057983 */ /* 0x000ee80000300800 */
[----:B------:R-:W3:Y:S04]  /*14bf0*/  LDL.LU R6, [R1+0x110] ;  /* 0x0001100001067983 */ /* 0x000ee80000300800 */
[----:B------:R-:W4:Y:S01]  /*14c00*/  LDS.128 R248, [R252] ;  /* 0x00000000fcf87984 */ /* 0x000f220000000c00 */
[----:B------:R-:W-:Y:S06]  /*14c10*/  BAR.SYNC.DEFER_BLOCKING 0x0 ;  /* 0x0000000000007b1d */ /* 0x000fec0000010000 */
[----:B------:R-:W3:Y:S04]  /*14c20*/  LDL.LU R7, [R1+0x118] ;  /* 0x0001180001077983 */ /* 0x000ee80000300800 */
[----:B----4-:R-:W-:Y:S04]  /*14c30*/  STL [R1+0x9a4], R249 ;  /* 0x0009a4f901007387 */ /* 0x010fe80000100800 */
[----:B------:R-:W-:Y:S04]  /*14c40*/  STL [R1+0x9a0], R250 ;  /* 0x0009a0fa01007387 */ /* 0x000fe80000100800 */
[----:B------:R-:W-:Y:S04]  /*14c50*/  STL [R1+0x99c], R251 ;  /* 0x00099cfb01007387 */ /* 0x000fe80000100800 */
        /* <DEDUP_REMOVED lines=106> */
[----:B------:R-:W-:Y:S01]  /*15300*/  MOV R4, R96 ;  /* 0x0000006000047202 */ /* 0x000fe20000000f00 */
[----:B------:R-:W-:-:S02]  /*15310*/  IMAD.MOV.U32 R5, RZ, RZ, R98 ;  /* 0x000000ffff057224 */ /* 0x000fc400078e0062 */
        /* <DEDUP_REMOVED lines=102> */
[----:B----4-:R-:W-:Y:S01]  /*15980*/  MOV R10, R165 ;  /* 0x000000a5000a7202 */ /* 0x010fe20000000f00 */
[----:B------:R-:W-:-:S04]  /*15990*/  IMAD.MOV.U32 R11, RZ, RZ, R167 ;  /* 0x000000ffff0b7224 */ /* 0x000fc800078e00a7 */
        /* <DEDUP_REMOVED lines=423> */
[----:B------:R-:W3:Y:S04]  /*17410*/  LDL.LU R7, [R1+0x198] ;  /* 0x0001980001077983 */ /* 0x000ee80000300800 */
[----:B------:R-:W4:Y:S01]  /*17420*/  LDS.128 R240, [R252] ;  /* 0x00000000fcf07984 */ /* 0x000f220000000c00 */
[----:B------:R-:W-:Y:S06]  /*17430*/  BAR.SYNC.DEFER_BLOCKING 0x0 ;  /* 0x0000000000007b1d */ /* 0x000fec0000010000 */
[----:B----4-:R-:W-:Y:S04]  /*17440*/  STL [R1+0x998], R242 ;  /* 0x000998f201007387 */ /* 0x010fe80000100800 */
[----:B------:R-:W-:Y:S04]  /*17450*/  STL [R1+0x994], R243 ;  /* 0x000994f301007387 */ /* 0x000fe80000100800 */
[----:B--2---:R2:W-:Y:S01]  /*17460*/  STSM.16.M88.4 [R0], R8 ;  /* 0x0000000800007844 */ /* 0x0045e20000000200 */
[----:B------:R-:W-:Y:S06]  /*17470*/  BAR.SYNC.DEFER_BLOCKING 0x0 ;  /* 0x0000000000007b1d */ /* 0x000fec0000010000 */
[----:B--2---:R-:W2:Y:S04]  /*17480*/  LDL.LU R8, [R1+0x90] ;  /* 0x0000900001087983 */ /* 0x004ea80000300800 */
[----:B------:R-:W2:Y:S04]  /*17490*/  LDL.LU R9, [R1+0x98] ;  /* 0x0000980001097983 */ /* 0x000ea80000300800 */
[----:B------:R-:W4:Y:S01]  /*174a0*/  LDS.128 R236, [R252] ;  /* 0x00000000fcec7984 */ /* 0x000f220000000c00 */
[----:B------:R-:W-:Y:S06]  /*174b0*/  BAR.SYNC.DEFER_BLOCKING 0x0 ;  /* 0x0000000000007b1d */ /* 0x000fec0000010000 */
[----:B---3--:R3:W-:Y:S02]  /*174c0*/  STSM.16.M88.4 [R0], R4 ;  /* 0x0000000400007844 */ /* 0x0087e40000000200 */
[----:B------:R-:W-:Y:S01]  /*174d0*/  BAR.SYNC.DEFER_BLOCKING 0x0 ;  /* 0x0000000000007b1d */ /* 0x000fe20000010000 */
[----:B------:R-:W-:-:S02]  /*174e0*/  IMAD.MOV.U32 R10, RZ, RZ, R188 ;  /* 0x000000ffff0a7224 */ /* 0x000fc400078e00bc */
[----:B------:R-:W-:-:S03]  /*174f0*/  IMAD.MOV.U32 R11, RZ, RZ, R190 ;  /* 0x000000ffff0b7224 */ /* 0x000fc600078e00be */
[----:B------:R-:W4:Y:S02]  /*17500*/  LDS.128 R232, [R252] ;  /* 0x00000000fce87984 */ /* 0x000f240000000c00 */
[----:B------:R-:W-:Y:S01]  /*17510*/  BAR.SYNC.DEFER_BLOCKING 0x0 ;  /* 0x0000000000007b1d */ /* 0x000fe20000010000 */
[----:B---3--:R-:W-:Y:S02]  /*17520*/  IMAD.MOV.U32 R4, RZ, RZ, R124 ;  /* 0x000000ffff047224 */ /* 0x008fe400078e007c */
[----:B------:R-:W-:Y:S02]  /*17530*/  IMAD.MOV.U32 R5, RZ, RZ, R126 ;  /* 0x000000ffff057224 */ /* 0x000fe400078e007e */
[----:B------:R-:W-:Y:S02]  /*17540*/  IMAD.MOV.U32 R6, RZ, RZ, R60 ;  /* 0x000000ffff067224 */ /* 0x000fe400078e003c */
[----:B------:R-:W-:Y:S01]  /*17550*/  IMAD.MOV.U32 R7, RZ, RZ, R62 ;  /* 0x000000ffff077224 */ /* 0x000fe200078e003e */
[----:B--2---:R-:W-:Y:S01]  /*17560*/  STSM.16.M88.4 [R0], R8 ;  /* 0x0000000800007844 */ /* 0x004fe20000000200 */
[----:B------:R-:W-:Y:S06]  /*17570*/  BAR.SYNC.DEFER_BLOCKING 0x0 ;  /* 0x0000000000007b1d */ /* 0x000fec0000010000 */
[----:B------:R-:W2:Y:S02]  /*17580*/  LDS.128 R220, [R252] ;  /* 0x00000000fcdc7984 */ /* 0x000ea40000000c00 */
[----:B------:R-:W-:Y:S06]  /*17590*/  BAR.SYNC.DEFER_BLOCKING 0x0 ;  /* 0x0000000000007b1d */ /* 0x000fec0000010000 */
[----:B------:R3:W-:Y:S02]  /*175a0*/  STSM.16.M88.4 [R0], R4 ;  /* 0x0000000400007844 */ /* 0x0007e40000000200 */
[----:B------:R-:W-:Y:S06]  /*175b0*/  BAR.SYNC.DEFER_BLOCKING 0x0 ;  /* 0x0000000000007b1d */ /* 0x000fec0000010000 */
[----:B---3--:R-:W3:Y:S04]  /*175c0*/  LDL.LU R4, [R1+0x494] ;  /* 0x0004940001047983 */ /* 0x008ee80000300800 */
[----:B------:R-:W3:Y:S04]  /*175d0*/  LDL.LU R5, [R1+0x49c] ;  /* 0x00049c0001057983 */ /* 0x000ee80000300800 */
[----:B------:R-:W3:Y:S04]  /*175e0*/  LDL.LU R6, [R1+0x394] ;  /* 0x0003940001067983 */ /* 0x000ee80000300800 */
[----:B------:R-:W3:Y:S04]  /*175f0*/  LDL.LU R7, [R1+0x39c] ;  /* 0x00039c0001077983 */ /* 0x000ee80000300800 */
[----:B------:R-:W4:Y:S04]  /*17600*/  LDL.LU R8, [R1+0x294] ;  /* 0x0002940001087983 */ /* 0x000f280000300800 */
[----:B------:R-:W4:Y:S04]  /*17610*/  LDL.LU R9, [R1+0x29c] ;  /* 0x00029c0001097983 */ /* 0x000f280000300800 */
[----:B------:R-:W4:Y:S04]  /*17620*/  LDL.LU R10, [R1+0x194] ;  /* 0x00019400010a7983 */ /* 0x000f280000300800 */
[----:B------:R-:W4:Y:S04]  /*17630*/  LDL.LU R11, [R1+0x19c] ;  /* 0x00019c00010b7983 */ /* 0x000f280000300800 */
[----:B------:R-:W2:Y:S01]  /*17640*/  LDS.128 R216, [R252] ;  /* 0x00000000fcd87984 */ /* 0x000ea20000000c00 */
[----:B------:R-:W-:Y:S06]  /*17650*/  BAR.SYNC.DEFER_BLOCKING 0x0 ;  /* 0x0000000000007b1d */ /* 0x000fec0000010000 */
[----:B---3--:R-:W-:Y:S02]  /*17660*/  STSM.16.M88.4 [R0], R4 ;  /* 0x0000000400007844 */ /* 0x008fe40000000200 */
[----:B------:R-:W-:Y:S06]  /*17670*/  BAR.SYNC.DEFER_BLOCKING 0x0 ;  /* 0x0000000000007b1d */ /* 0x000fec0000010000 */
[----:B------:R-:W3:Y:S02]  /*17680*/  LDS.128 R4, [R252] ;  /* 0x00000000fc047984 */ /* 0x000ee40000000c00 */
[----:B------:R-:W-:Y:S06]  /*17690*/  BAR.SYNC.DEFER_BLOCKING 0x0 ;  /* 0x0000000000007b1d */ /* 0x000fec0000010000 */
[----:B----4-:R4:W-:Y:S02]  /*176a0*/  STSM.16.M88.4 [R0], R8 ;  /* 0x0000000800007844 */ /* 0x0109e40000000200 */
[----:B------:R-:W-:Y:S06]  /*176b0*/  BAR.SYNC.DEFER_BLOCKING 0x0 ;  /* 0x0000000000007b1d */ /* 0x000fec0000010000 */
[----:B----4-:R-:W4:Y:S04]  /*176c0*/  LDL.LU R8, [R1+0x94] ;  /* 0x0000940001087983 */ /* 0x010f280000300800 */
[----:B------:R-:W4:Y:S04]  /*176d0*/  LDL.LU R9, [R1+0x9c] ;  /* 0x00009c0001097983 */ /* 0x000f280000300800 */
[----:B------:R-:W3:Y:S01]  /*176e0*/  LDS.128 R28, [R252] ;  /* 0x00000000fc1c7984 */ /* 0x000ee20000000c00 */
[----:B------:R-:W-:-:S02]  /*176f0*/  IMAD.MOV.U32 R10, RZ, RZ, R189 ;  /* 0x000000ffff0a7224 */ /* 0x000fc400078e00bd */
[----:B------:R-:W-:Y:S01]  /*17700*/  IMAD.MOV.U32 R11, RZ, RZ, R191 ;  /* 0x000000ffff0b7224 */ /* 0x000fe200078e00bf */
[----:B------:R-:W-:Y:S01]  /*17710*/  BAR.SYNC.DEFER_BLOCKING 0x0 ;  /* 0x0000000000007b1d */ /* 0x000fe20000010000 */
[----:B------:R-:W-:Y:S02]  /*17720*/  IMAD.MOV.U32 R20, RZ, RZ, R125 ;  /* 0x000000ffff147224 */ /* 0x000fe400078e007d */
[----:B------:R-:W-:Y:S02]  /*17730*/  IMAD.MOV.U32 R21, RZ, RZ, R127 ;  /* 0x000000ffff157224 */ /* 0x000fe400078e007f */
[----:B------:R-:W-:Y:S02]  /*17740*/  IMAD.MOV.U32 R22, RZ, RZ, R61 ;  /* 0x000000ffff167224 */ /* 0x000fe400078e003d */
[----:B------:R-:W-:Y:S01]  /*17750*/  IMAD.MOV.U32 R23, RZ, RZ, R63 ;  /* 0x000000ffff177224 */ /* 0x000fe200078e003f */
[----:B----4-:R-:W-:Y:S01]  /*17760*/  STSM.16.M88.4 [R0], R8 ;  /* 0x0000000800007844 */ /* 0x010fe20000000200 */
[----:B------:R-:W-:Y:S06]  /*17770*/  BAR.SYNC.DEFER_BLOCKING 0x0 ;  /* 0x0000000000007b1d */ /* 0x000fec0000010000 */
[----:B------:R-:W4:Y:S02]  /*17780*/  LDS.128 R36, [R252] ;  /* 0x00000000fc247984 */ /* 0x000f240000000c00 */
[----:B------:R-:W-:Y:S06]  /*17790*/  BAR.SYNC.DEFER_BLOCKING 0x0 ;  /* 0x0000000000007b1d */ /* 0x000fec0000010000 */
[----:B------:R1:W-:Y:S02]  /*177a0*/  STSM.16.M88.4 [R0], R20 ;  /* 0x0000001400007844 */ /* 0x0003e40000000200 */
[----:B------:R-:W-:Y:S06]  /*177b0*/  BAR.SYNC.DEFER_BLOCKING 0x0 ;  /* 0x0000000000007b1d */ /* 0x000fec0000010000 */
[----:B-1----:R-:W2:Y:S04]  /*177c0*/  LDL.LU R20, [R1+0x4a0] ;  /* 0x0004a00001147983 */ /* 0x002ea80000300800 */
[----:B------:R-:W2:Y:S04]  /*177d0*/  LDL.LU R21, [R1+0x4a8] ;  /* 0x0004a80001157983 */ /* 0x000ea80000300800 */
[----:B------:R-:W2:Y:S04]  /*177e0*/  LDL.LU R22, [R1+0x3a0] ;  /* 0x0003a00001167983 */ /* 0x000ea80000300800 */
[----:B------:R-:W2:Y:S04]  /*177f0*/  LDL.LU R23, [R1+0x3a8] ;  /* 0x0003a80001177983 */ /* 0x000ea80000300800 */
[----:B------:R-:W3:Y:S04]  /*17800*/  LDL.LU R8, [R1+0x2a0] ;  /* 0x0002a00001087983 */ /* 0x000ee80000300800 */
[----:B------:R-:W3:Y:S04]  /*17810*/  LDL.LU R9, [R1+0x2a8] ;  /* 0x0002a80001097983 */ /* 0x000ee80000300800 */
[----:B------:R-:W3:Y:S04]  /*17820*/  LDL.LU R10, [R1+0x1a0] ;  /* 0x0001a000010a7983 */ /* 0x000ee80000300800 */
[----:B------:R-:W3:Y:S04]  /*17830*/  LDL.LU R11, [R1+0x1a8] ;  /* 0x0001a800010b7983 */ /* 0x000ee80000300800 */
[----:B------:R-:W1:Y:S01]  /*17840*/  LDS.128 R32, [R252] ;  /* 0x00000000fc207984 */ /* 0x000e620000000c00 */
[----:B------:R-:W-:Y:S06]  /*17850*/  BAR.SYNC.DEFER_BLOCKING 0x0 ;  /* 0x0000000000007b1d */ /* 0x000fec0000010000 */
[----:B--2---:R-:W-:Y:S02]  /*17860*/  STSM.16.M88.4 [R0], R20 ;  /* 0x0000001400007844 */ /* 0x004fe40000000200 */
[----:B------:R-:W-:Y:S06]  /*17870*/  BAR.SYNC.DEFER_BLOCKING 0x0 ;  /* 0x0000000000007b1d */ /* 0x000fec0000010000 */
[----:B------:R-:W2:Y:S02]  /*17880*/  LDS.128 R24, [R252] ;  /* 0x00000000fc187984 */ /* 0x000ea40000000c00 */
[----:B------:R-:W-:Y:S06]  /*17890*/  BAR.SYNC.DEFER_BLOCKING 0x0 ;  /* 0x0000000000007b1d */ /* 0x000fec0000010000 */
[----:B---3--:R3:W-:Y:S02]  /*178a0*/  STSM.16.M88.4 [R0], R8 ;  /* 0x0000000800007844 */ /* 0x0087e40000000200 */
[----:B------:R-:W-:Y:S06]  /*178b0*/  BAR.SYNC.DEFER_BLOCKING 0x0 ;  /* 0x0000000000007b1d */ /* 0x000fec0000010000 */
[----:B---3--:R-:W3:Y:S04]  /*178c0*/  LDL.LU R8, [R1+0xa0] ;  /* 0x0000a00001087983 */ /* 0x008ee80000300800 */
[----:B------:R-:W3:Y:S04]  /*178d0*/  LDL.LU R9, [R1+0xa8] ;  /* 0x0000a80001097983 */ /* 0x000ee80000300800 */
[----:B------:R-:W2:Y:S01]  /*178e0*/  LDS.128 R20, [R252] ;  /* 0x00000000fc147984 */ /* 0x000ea20000000c00 */
[----:B------:R-:W-:-:S02]  /*178f0*/  IMAD.MOV.U32 R10, RZ, RZ, R192 ;  /* 0x000000ffff0a7224 */ /* 0x000fc400078e00c0 */
[----:B------:R-:W-:Y:S01]  /*17900*/  IMAD.MOV.U32 R11, RZ, RZ, R194 ;  /* 0x000000ffff0b7224 */ /* 0x000fe200078e00c2 */
[----:B------:R-:W-:Y:S01]  /*17910*/  BAR.SYNC.DEFER_BLOCKING 0x0 ;  /* 0x0000000000007b1d */ /* 0x000fe20000010000 */
[----:B------:R-:W-:Y:S01]  /*17920*/  MOV R40, R128 ;  /* 0x0000008000287202 */ /* 0x000fe20000000f00 */
[----:B------:R-:W-:Y:S02]  /*17930*/  IMAD.MOV.U32 R41, RZ, RZ, R130 ;  /* 0x000000ffff297224 */ /* 0x000fe400078e0082 */
[----:B------:R-:W-:Y:S02]  /*17940*/  IMAD.MOV.U32 R42, RZ, RZ, R64 ;  /* 0x000000ffff2a7224 */ /* 0x000fe400078e0040 */
[----:B------:R-:W-:Y:S01]  /*17950*/  IMAD.MOV.U32 R43, RZ, RZ, R66 ;  /* 0x000000ffff2b7224 */ /* 0x000fe200078e0042 */
[----:B---3--:R-:W-:Y:S01]  /*17960*/  STSM.16.M88.4 [R0], R8 ;  /* 0x0000000800007844 */ /* 0x008fe20000000200 */
[----:B------:R-:W-:Y:S06]  /*17970*/  BAR.SYNC.DEFER_BLOCKING 0x0 ;  /* 0x0000000000007b1d */ /* 0x000fec0000010000 */
[----:B------:R-:W3:Y:S02]  /*17980*/  LDS.128 R8, [R252] ;  /* 0x00000000fc087984 */ /* 0x000ee40000000c00 */
[----:B------:R-:W-:Y:S06]  /*17990*/  BAR.SYNC.DEFER_BLOCKING 0x0 ;  /* 0x0000000000007b1d */ /* 0x000fec0000010000 */
[----:B------:R4:W-:Y:S02]  /*179a0*/  STSM.16.M88.4 [R0], R40 ;  /* 0x0000002800007844 */ /* 0x0009e40000000200 */
[----:B------:R-:W-:Y:S06]  /*179b0*/  BAR.SYNC.DEFER_BLOCKING 0x0 ;  /* 0x0000000000007b1d */ /* 0x000fec0000010000 */
[----:B----4-:R-:W4:Y:S04]  /*179c0*/  LDL.LU R40, [R1+0x4a4] ;  /* 0x0004a40001287983 */ /* 0x010f280000300800 */
[----:B------:R-:W4:Y:S04]  /*179d0*/  LDL.LU R41, [R1+0x4ac] ;  /* 0x0004ac0001297983 */ /* 0x000f280000300800 */
[----:B------:R-:W4:Y:S04]  /*179e0*/  LDL.LU R42, [R1+0x3a4] ;  /* 0x0003a400012a7983 */ /* 0x000f280000300800 */
[----:B------:R-:W4:Y:S04]  /*179f0*/  LDL.LU R43, [R1+0x3ac] ;  /* 0x0003ac00012b7983 */ /* 0x000f280000300800 */
[----:B------:R-:W2:Y:S04]  /*17a00*/  LDL.LU R48, [R1+0x2a4] ;  /* 0x0002a40001307983 */ /* 0x000ea80000300800 */
[----:B------:R-:W2:Y:S04]  /*17a10*/  LDL.LU R49, [R1+0x2ac] ;  /* 0x0002ac0001317983 */ /* 0x000ea80000300800 */
[----:B------:R-:W2:Y:S04]  /*17a20*/  LDL.LU R50, [R1+0x1a4] ;  /* 0x0001a40001327983 */ /* 0x000ea80000300800 */
[----:B------:R-:W2:Y:S04]  /*17a30*/  LDL.LU R51, [R1+0x1ac] ;  /* 0x0001ac0001337983 */ /* 0x000ea80000300800 */
[----:B------:R-:W3:Y:S01]  /*17a40*/  LDS.128 R44, [R252] ;  /* 0x00000000fc2c7984 */ /* 0x000ee20000000c00 */
[----:B------:R-:W-:Y:S06]  /*17a50*/  BAR.SYNC.DEFER_BLOCKING 0x0 ;  /* 0x0000000000007b1d */ /* 0x000fec0000010000 */
[----:B----4-:R-:W-:Y:S02]  /*17a60*/  STSM.16.M88.4 [R0], R40 ;  /* 0x0000002800007844 */ /* 0x010fe40000000200 */
[----:B------:R-:W-:Y:S06]  /*17a70*/  BAR.SYNC.DEFER_BLOCKING 0x0 ;  /* 0x0000000000007b1d */ /* 0x000fec0000010000 */
[----:B------:R-:W4:Y:S02]  /*17a80*/  LDS.128 R40, [R252] ;  /* 0x00000000fc287984 */ /* 0x000f240000000c00 */
[----:B------:R-:W-:Y:S06]  /*17a90*/  BAR.SYNC.DEFER_BLOCKING 0x0 ;  /* 0x0000000000007b1d */ /* 0x000fec0000010000 */
[----:B--2---:R2:W-:Y:S02]  /*17aa0*/  STSM.16.M88.4 [R0], R48 ;  /* 0x0000003000007844 */ /* 0x0045e40000000200 */
[----:B------:R-:W-:Y:S06]  /*17ab0*/  BAR.SYNC.DEFER_BLOCKING 0x0 ;  /* 0x0000000000007b1d */ /* 0x000fec0000010000 */
[----:B--2---:R-:W2:Y:S04]  /*17ac0*/  LDL.LU R48, [R1+0xa4] ;  /* 0x0000a40001307983 */ /* 0x004ea80000300800 */
[----:B------:R-:W2:Y:S01]  /*17ad0*/  LDL.LU R49, [R1+0xac] ;  /* 0x0000ac0001317983 */ /* 0x000ea20000300800 */
[----:B------:R-:W-:-:S02]  /*17ae0*/  IMAD.MOV.U32 R50, RZ, RZ, R193 ;  /* 0x000000ffff327224 */ /* 0x000fc400078e00c1 */
[----:B------:R-:W-:Y:S01]  /*17af0*/  IMAD.MOV.U32 R51, RZ, RZ, R195 ;  /* 0x000000ffff337224 */ /* 0x000fe200078e00c3 */
[----:B------:R-:W3:Y:S04]  /*17b00*/  LDL.LU R56, [R1+0x4b0] ;  /* 0x0004b00001387983 */ /* 0x000ee80000300800 */
[----:B------:R-:W4:Y:S01]  /*17b10*/  LDS.128 R88, [R252] ;  /* 0x00000000fc587984 */ /* 0x000f220000000c00 */
[----:B------:R-:W-:Y:S06]  /*17b20*/  BAR.SYNC.DEFER_BLOCKING 0x0 ;  /* 0x0000000000007b1d */ /* 0x000fec0000010000 */
[----:B------:R-:W3:Y:S04]  /*17b30*/  LDL.LU R57, [R1+0x4b8] ;  /* 0x0004b80001397983 */ /* 0x000ee80000300800 */
[----:B------:R-:W3:Y:S04]  /*17b40*/  LDL.LU R58, [R1+0x3b0] ;  /* 0x0003b000013a7983 */ /* 0x000ee80000300800 */
[----:B------:R-:W3:Y:S01]  /*17b50*/  LDL.LU R59, [R1+0x3b8] ;  /* 0x0003b800013b7983 */ /* 0x000ee20000300800 */
[----:B------:R-:W-:-:S02]  /*17b60*/  IMAD.MOV.U32 R54, RZ, RZ, R65 ;  /* 0x000000ffff367224 */ /* 0x000fc400078e0041 */
        /* <DEDUP_REMOVED lines=9> */
[----:B-1----:R-:W4:Y:S04]  /*17c00*/  LDL.LU R52, [R1+0x2b0] ;  /* 0x0002b00001347983 */ /* 0x002f280000300800 */
[----:B------:R-:W4:Y:S04]  /*17c10*/  LDL.LU R53, [R1+0x2b8] ;  /* 0x0002b80001357983 */ /* 0x000f280000300800 */
[----:B------:R-:W4:Y:S04]  /*17c20*/  LDL.LU R54, [R1+0x1b0] ;  /* 0x0001b00001367983 */ /* 0x000f280000300800 */
[----:B------:R-:W4:Y:S04]  /*17c30*/  LDL.LU R55, [R1+0x1b8] ;  /* 0x0001b80001377983 */ /* 0x000f280000300800 */
[----:B------:R-:W1:Y:S01]  /*17c40*/  LDS.128 R60, [R252] ;  /* 0x00000000fc3c7984 */ /* 0x000e620000000c00 */
        /* <DEDUP_REMOVED lines=23> */
[----:B--2---:R-:W2:Y:S04]  /*17dc0*/  LDL.LU R92, [R1+0x4b4] ;  /* 0x0004b400015c7983 */ /* 0x004ea80000300800 */
[----:B------:R-:W2:Y:S04]  /*17dd0*/  LDL.LU R93, [R1+0x4bc] ;  /* 0x0004bc00015d7983 */ /* 0x000ea80000300800 */
[----:B------:R-:W2:Y:S04]  /*17de0*/  LDL.LU R94, [R1+0x3b4] ;  /* 0x0003b400015e7983 */ /* 0x000ea80000300800 */
[----:B------:R-:W2:Y:S04]  /*17df0*/  LDL.LU R95, [R1+0x3bc] ;  /* 0x0003bc00015f7983 */ /* 0x000ea80000300800 */
[----:B------:R-:W3:Y:S04]  /*17e00*/  LDL.LU R100, [R1+0x2b4] ;  /* 0x0002b40001647983 */ /* 0x000ee80000300800 */
[----:B------:R-:W3:Y:S04]  /*17e10*/  LDL.LU R101, [R1+0x2bc] ;  /* 0x0002bc0001657983 */ /* 0x000ee80000300800 */
[----:B------:R-:W3:Y:S04]  /*17e20*/  LDL.LU R102, [R1+0x1b4] ;  /* 0x0001b40001667983 */ /* 0x000ee80000300800 */
[----:B------:R-:W3:Y:S04]  /*17e30*/  LDL.LU R103, [R1+0x1bc] ;  /* 0x0001bc0001677983 */ /* 0x000ee80000300800 */
[----:B------:R-:W4:Y:S01]  /*17e40*/  LDS.128 R96, [R252] ;  /* 0x00000000fc607984 */ /* 0x000f220000000c00 */
[----:B------:R-:W-:Y:S06]  /*17e50*/  BAR.SYNC.DEFER_BLOCKING 0x0 ;  /* 0x0000000000007b1d */ /* 0x000fec0000010000 */
[----:B--2---:R-:W-:Y:S02]  /*17e60*/  STSM.16.M88.4 [R0], R92 ;  /* 0x0000005c00007844 */ /* 0x004fe40000000200 */
[----:B------:R-:W-:Y:S06]  /*17e70*/  BAR.SYNC.DEFER_BLOCKING 0x0 ;  /* 0x0000000000007b1d */ /* 0x000fec0000010000 */
[----:B------:R-:W2:Y:S02]  /*17e80*/  LDS.128 R92, [R252] ;  /* 0x00000000fc5c7984 */ /* 0x000ea40000000c00 */
[----:B------:R-:W-:Y:S06]  /*17e90*/  BAR.SYNC.DEFER_BLOCKING 0x0 ;  /* 0x0000000000007b1d */ /* 0x000fec0000010000 */
[----:B---3--:R3:W-:Y:S01]  /*17ea0*/  STSM.16.M88.4 [R0], R100 ;  /* 0x0000006400007844 */ /* 0x0087e20000000200 */
[----:B------:R-:W-:Y:S01]  /*17eb0*/  IMAD.MOV.U32 R106, RZ, RZ, R69 ;  /* 0x000000ffff6a7224 */ /* 0x000fe200078e0045 */
[----:B------:R-:W-:Y:S06]  /*17ec0*/  BAR.SYNC.DEFER_BLOCKING 0x0 ;  /* 0x0000000000007b1d */ /* 0x000fec0000010000 */
[----:B---3--:R-:W3:Y:S04]  /*17ed0*/  LDL.LU R100, [R1+0xb4] ;  /* 0x0000b40001647983 */ /* 0x008ee80000300800 */
[----:B------:R-:W3:Y:S01]  /*17ee0*/  LDL.LU R101, [R1+0xbc] ;  /* 0x0000bc0001657983 */ /* 0x000ee20000300800 */
[----:B------:R-:W-:-:S03]  /*17ef0*/  IMAD.MOV.U32 R107, RZ, RZ, R71 ;  /* 0x000000ffff6b7224 */ /* 0x000fc600078e0047 */
[----:B------:R-:W4:Y:S04]  /*17f00*/  LDL.LU R68, [R1+0x4c0] ;  /* 0x0004c00001447983 */ /* 0x000f280000300800 */
[----:B------:R-:W4:Y:S04]  /*17f10*/  LDL.LU R69, [R1+0x4c8] ;  /* 0x0004c80001457983 */ /* 0x000f280000300800 */
[----:B------:R-:W4:Y:S04]  /*17f20*/  LDL.LU R70, [R1+0x3c0] ;  /* 0x0003c00001467983 */ /* 0x000f280000300800 */
[----:B------:R-:W4:Y:S04]  /*17f30*/  LDL.LU R71, [R1+0x3c8] ;  /* 0x0003c80001477983 */ /* 0x000f280000300800 */
[----:B------:R-:W2:Y:S01]  /*17f40*/  LDS.128 R116, [R252] ;  /* 0x00000000fc747984 */ /* 0x000ea20000000c00 */
[----:B------:R-:W-:Y:S01]  /*17f50*/  MOV R102, R197 ;  /* 0x000000c500667202 */ /* 0x000fe20000000f00 */
[----:B------:R-:W-:Y:S01]  /*17f60*/  IMAD.MOV.U32 R103, RZ, RZ, R199 ;  /* 0x000000ffff677224 */ /* 0x000fe200078e00c7 */
[----:B------:R-:W-:Y:S01]  /*17f70*/  BAR.SYNC.DEFER_BLOCKING 0x0 ;  /* 0x0000000000007b1d */ /* 0x000fe20000010000 */
[----:B------:R-:W-:-:S02]  /*17f80*/  IMAD.MOV.U32 R104, RZ, RZ, R133 ;  /* 0x000000ffff687224 */ /* 0x000fc400078e0085 */
[----:B------:R-:W-:-:S03]  /*17f90*/  IMAD.MOV.U32 R105, RZ, RZ, R135 ;  /* 0x000000ffff697224 */ /* 0x000fc600078e0087 */
[----:B---3--:R3:W-:Y:S02]  /*17fa0*/  STSM.16.M88.4 [R0], R100 ;  /* 0x0000006400007844 */ /* 0x0087e40000000200 */
[----:B------:R-:W-:Y:S06]  /*17fb0*/  BAR.SYNC.DEFER_BLOCKING 0x0 ;  /* 0x0000000000007b1d */ /* 0x000fec0000010000 */
[----:B---3--:R-:W3:Y:S04]  /*17fc0*/  LDL.LU R100, [R1+0x2c0] ;  /* 0x0002c00001647983 */ /* 0x008ee80000300800 */
[----:B------:R-:W3:Y:S04]  /*17fd0*/  LDL.LU R101, [R1+0x2c8] ;  /* 0x0002c80001657983 */ /* 0x000ee80000300800 */
[----:B------:R-:W3:Y:S04]  /*17fe0*/  LDL.LU R102, [R1+0x1c0] ;  /* 0x0001c00001667983 */ /* 0x000ee80000300800 */
[----:B------:R-:W3:Y:S04]  /*17ff0*/  LDL.LU R103, [R1+0x1c8] ;  /* 0x0001c80001677983 */ /* 0x000ee80000300800 */
[----:B------:R-:W2:Y:S01]  /*18000*/  LDS.128 R112, [R252] ;  /* 0x00000000fc707984 */ /* 0x000ea20000000c00 */
[----:B------:R-:W-:Y:S06]  /*18010*/  BAR.SYNC.DEFER_BLOCKING 0x0 ;  /* 0x0000000000007b1d */ /* 0x000fec0000010000 */
[----:B------:R-:W-:Y:S02]  /*18020*/  STSM.16.M88.4 [R0], R104 ;  /* 0x0000006800007844 */ /* 0x000fe40000000200 */
[----:B------:R-:W-:Y:S06]  /*18030*/  BAR.SYNC.DEFER_BLOCKING 0x0 ;  /* 0x0000000000007b1d */ /* 0x000fec0000010000 */
[----:B------:R-:W2:Y:S02]  /*18040*/  LDS.128 R108, [R252] ;  /* 0x00000000fc6c7984 */ /* 0x000ea40000000c00 */
[----:B------:R-:W-:Y:S06]  /*18050*/  BAR.SYNC.DEFER_BLOCKING 0x0 ;  /* 0x0000000000007b1d */ /* 0x000fec0000010000 */
[----:B----4-:R-:W-:Y:S02]  /*18060*/  STSM.16.M88.4 [R0], R68 ;  /* 0x0000004400007844 */ /* 0x010fe40000000200 */
[----:B------:R-:W-:Y:S06]  /*18070*/  BAR.SYNC.DEFER_BLOCKING 0x0 ;  /* 0x0000000000007b1d */ /* 0x000fec0000010000 */
[----:B------:R-:W4:Y:S02]  /*18080*/  LDS.128 R68, [R252] ;  /* 0x00000000fc447984 */ /* 0x000f240000000c00 */
[----:B------:R-:W-:Y:S06]  /*18090*/  BAR.SYNC.DEFER_BLOCKING 0x0 ;  /* 0x0000000000007b1d */ /* 0x000fec0000010000 */
[----:B---3--:R3:W-:Y:S02]  /*180a0*/  STSM.16.M88.4 [R0], R100 ;  /* 0x0000006400007844 */ /* 0x0087e40000000200 */
[----:B------:R-:W-:Y:S06]  /*180b0*/  BAR.SYNC.DEFER_BLOCKING 0x0 ;  /* 0x0000000000007b1d */ /* 0x000fec0000010000 */
[----:B---3--:R-:W3:Y:S04]  /*180c0*/  LDL.LU R100, [R1+0xc0] ;  /* 0x0000c00001647983 */ /* 0x008ee80000300800 */
[----:B------:R-:W3:Y:S04]  /*180d0*/  LDL.LU R101, [R1+0xc8] ;  /* 0x0000c80001657983 */ /* 0x000ee80000300800 */
[----:B------:R-:W4:Y:S01]  /*180e0*/  LDS.128 R104, [R252] ;  /* 0x00000000fc687984 */ /* 0x000f220000000c00 */
[----:B------:R-:W-:-:S02]  /*180f0*/  IMAD.MOV.U32 R102, RZ, RZ, R200 ;  /* 0x000000ffff667224 */ /* 0x000fc400078e00c8 */
[----:B------:R-:W-:Y:S01]  /*18100*/  IMAD.MOV.U32 R103, RZ, RZ, R202 ;  /* 0x000000ffff677224 */ /* 0x000fe200078e00ca */
[----:B------:R-:W-:Y:S01]  /*18110*/  BAR.SYNC.DEFER_BLOCKING 0x0 ;  /* 0x0000000000007b1d */ /* 0x000fe20000010000 */
[----:B------:R-:W-:Y:S02]  /*18120*/  IMAD.MOV.U32 R120, RZ, RZ, R136 ;  /* 0x000000ffff787224 */ /* 0x000fe400078e0088 */
        /* <DEDUP_REMOVED lines=9> */
[----:B-1----:R-:W2:Y:S04]  /*181c0*/  LDL.LU R120, [R1+0x4c4] ;  /* 0x0004c40001787983 */ /* 0x002ea80000300800 */
[----:B------:R-:W2:Y:S04]  /*181d0*/  LDL.LU R121, [R1+0x4cc] ;  /* 0x0004cc0001797983 */ /* 0x000ea80000300800 */
[----:B------:R-:W2:Y:S04]  /*181e0*/  LDL.LU R122, [R1+0x3c4] ;  /* 0x0003c400017a7983 */ /* 0x000ea80000300800 */
[----:B------:R-:W2:Y:S04]  /*181f0*/  LDL.LU R123, [R1+0x3cc] ;  /* 0x0003cc00017b7983 */ /* 0x000ea80000300800 */
[----:B------:R-:W4:Y:S04]  /*18200*/  LDL.LU R128, [R1+0x2c4] ;  /* 0x0002c40001807983 */ /* 0x000f280000300800 */
[----:B------:R-:W4:Y:S04]  /*18210*/  LDL.LU R129, [R1+0x2cc] ;  /* 0x0002cc0001817983 */ /* 0x000f280000300800 */
[----:B------:R-:W4:Y:S04]  /*18220*/  LDL.LU R130, [R1+0x1c4] ;  /* 0x0001c40001827983 */ /* 0x000f280000300800 */
[----:B------:R-:W4:Y:S04]  /*18230*/  LDL.LU R131, [R1+0x1cc] ;  /* 0x0001cc0001837983 */ /* 0x000f280000300800 */
[----:B------:R-:W1:Y:S01]  /*18240*/  LDS.128 R124, [R252] ;  /* 0x00000000fc7c7984 */ /* 0x000e620000000c00 */
[----:B------:R-:W-:Y:S01]  /*18250*/  BAR.SYNC.DEFER_BLOCKING 0x0 ;  /* 0x0000000000007b1d */ /* 0x000fe20000010000 */
[----:B------:R-:W-:Y:S01]  /*18260*/  MOV R134, R73 ;  /* 0x0000004900867202 */ /* 0x000fe20000000f00 */
[----:B------:R-:W-:-:S04]  /*18270*/  IMAD.MOV.U32 R135, RZ, RZ, R75 ;  /* 0x000000ffff877224 */ /* 0x000fc800078e004b */
[----:B--2---:R-:W-:Y:S02]  /*18280*/  STSM.16.M88.4 [R0], R120 ;  /* 0x0000007800007844 */ /* 0x004fe40000000200 */
[----:B------:R-:W-:Y:S06]  /*18290*/  BAR.SYNC.DEFER_BLOCKING 0x0 ;  /* 0x0000000000007b1d */ /* 0x000fec0000010000 */
[----:B------:R-:W2:Y:S02]  /*182a0*/  LDS.128 R120, [R252] ;  /* 0x00000000fc787984 */ /* 0x000ea40000000c00 */
[----:B------:R-:W-:Y:S06]  /*182b0*/  BAR.SYNC.DEFER_BLOCKING 0x0 ;  /* 0x0000000000007b1d */ /* 0x000fec0000010000 */
[----:B----4-:R4:W-:Y:S04]  /*182c0*/  STSM.16.M88.4 [R0], R128 ;  /* 0x0000008000007844 */ /* 0x0109e80000000200 */
[----:B----4-:R-:W4:Y:S04]  /*182d0*/  LDL.LU R128, [R1+0xc4] ;  /* 0x0000c40001807983 */ /* 0x010f280000300800 */
[----:B------:R-:W4:Y:S04]  /*182e0*/  LDL.LU R129, [R1+0xcc] ;  /* 0x0000cc0001817983 */ /* 0x000f280000300800 */
[----:B------:R-:W3:Y:S04]  /*182f0*/  LDL.LU R164, [R1+0x4d0] ;  /* 0x0004d00001a47983 */ /* 0x000ee80000300800 */
[----:B------:R-:W3:Y:S04]  /*18300*/  LDL.LU R165, [R1+0x4d8] ;  /* 0x0004d80001a57983 */ /* 0x000ee80000300800 */
[----:B------:R-:W3:Y:S04]  /*18310*/  LDL.LU R166, [R1+0x3d0] ;  /* 0x0003d00001a67983 */ /* 0x000ee80000300800 */
[----:B------:R-:W3:Y:S04]  /*18320*/  LDL.LU R167, [R1+0x3d8] ;  /* 0x0003d80001a77983 */ /* 0x000ee80000300800 */
[----:B------:R-:W2:Y:S04]  /*18330*/  LDL.LU R72, [R1+0x2d0] ;  /* 0x0002d00001487983 */ /* 0x000ea80000300800 */
[----:B------:R-:W2:Y:S04]  /*18340*/  LDL.LU R73, [R1+0x2d8] ;  /* 0x0002d80001497983 */ /* 0x000ea80000300800 */
[----:B------:R-:W2:Y:S04]  /*18350*/  LDL.LU R74, [R1+0x1d0] ;  /* 0x0001d000014a7983 */ /* 0x000ea80000300800 */
[----:B------:R-:W2:Y:S01]  /*18360*/  LDL.LU R75, [R1+0x1d8] ;  /* 0x0001d800014b7983 */ /* 0x000ea20000300800 */
[----:B------:R-:W-:Y:S01]  /*18370*/  BAR.SYNC.DEFER_BLOCKING 0x0 ;  /* 0x0000000000007b1d */ /* 0x000fe20000010000 */
[----:B------:R-:W-:-:S02]  /*18380*/  IMAD.MOV.U32 R132, RZ, RZ, R137 ;  /* 0x000000ffff847224 */ /* 0x000fc400078e0089 */
[----:B------:R-:W-:-:S03]  /*18390*/  IMAD.MOV.U32 R133, RZ, RZ, R139 ;  /* 0x000000ffff857224 */ /* 0x000fc600078e008b */
[----:B------:R-:W1:Y:S01]  /*183a0*/  LDS.128 R136, [R252] ;  /* 0x00000000fc887984 */ /* 0x000e620000000c00 */
[----:B------:R-:W-:Y:S02]  /*183b0*/  IMAD.MOV.U32 R130, RZ, RZ, R201 ;  /* 0x000000ffff827224 */ /* 0x000fe400078e00c9 */
[----:B------:R-:W-:Y:S01]  /*183c0*/  IMAD.MOV.U32 R131, RZ, RZ, R203 ;  /* 0x000000ffff837224 */ /* 0x000fe200078e00cb */
[----:B------:R-:W-:Y:S06]  /*183d0*/  BAR.SYNC.DEFER_BLOCKING 0x0 ;  /* 0x0000000000007b1d */ /* 0x000fec0000010000 */
[----:B----4-:R-:W-:Y:S02]  /*183e0*/  STSM.16.M88.4 [R0], R128 ;  /* 0x0000008000007844 */ /* 0x010fe40000000200 */
[----:B------:R-:W-:Y:S06]  /*183f0*/  BAR.SYNC.DEFER_BLOCKING 0x0 ;  /* 0x0000000000007b1d */ /* 0x000fec0000010000 */
[----:B------:R-:W4:Y:S02]  /*18400*/  LDS.128 R156, [R252] ;  /* 0x00000000fc9c7984 */ /* 0x000f240000000c00 */
[----:B------:R-:W-:Y:S06]  /*18410*/  BAR.SYNC.DEFER_BLOCKING 0x0 ;  /* 0x0000000000007b1d */ /* 0x000fec0000010000 */
[----:B------:R-:W-:Y:S02]  /*18420*/  STSM.16.M88.4 [R0], R132 ;  /* 0x0000008400007844 */ /* 0x000fe40000000200 */
[----:B------:R-:W-:Y:S06]  /*18430*/  BAR.SYNC.DEFER_BLOCKING 0x0 ;  /* 0x0000000000007b1d */ /* 0x000fec0000010000 */
[----:B------:R-:W4:Y:S02]  /*18440*/  LDS.128 R152, [R252] ;  /* 0x00000000fc987984 */ /* 0x000f240000000c00 */
[----:B------:R-:W-:Y:S06]  /*18450*/  BAR.SYNC.DEFER_BLOCKING 0x0 ;  /* 0x0000000000007b1d */ /* 0x000fec0000010000 */
[----:B---3--:R-:W-:Y:S02]  /*18460*/  STSM.16.M88.4 [R0], R164 ;  /* 0x000000a400007844 */ /* 0x008fe40000000200 */
[----:B------:R-:W-:Y:S06]  /*18470*/  BAR.SYNC.DEFER_BLOCKING 0x0 ;  /* 0x0000000000007b1d */ /* 0x000fec0000010000 */
[----:B------:R-:W3:Y:S02]  /*18480*/  LDS.128 R132, [R252] ;  /* 0x00000000fc847984 */ /* 0x000ee40000000c00 */
[----:B------:R-:W-:Y:S06]  /*18490*/  BAR.SYNC.DEFER_BLOCKING 0x0 ;  /* 0x0000000000007b1d */ /* 0x000fec0000010000 */
[----:B--2---:R2:W-:Y:S02]  /*184a0*/  STSM.16.M88.4 [R0], R72 ;  /* 0x0000004800007844 */ /* 0x0045e40000000200 */
[----:B------:R-:W-:Y:S06]  /*184b0*/  BAR.SYNC.DEFER_BLOCKING 0x0 ;  /* 0x0000000000007b1d */ /* 0x000fec0000010000 */
[----:B--2---:R-:W2:Y:S04]  /*184c0*/  LDL.LU R72, [R1+0xd0] ;  /* 0x0000d00001487983 */ /* 0x004ea80000300800 */
[----:B------:R-:W2:Y:S04]  /*184d0*/  LDL.LU R73, [R1+0xd8] ;  /* 0x0000d80001497983 */ /* 0x000ea80000300800 */
        /* <DEDUP_REMOVED lines=18> */
[----:B------:R-:W3:Y:S04]  /*18600*/  LDL.LU R168, [R1+0x2d4] ;  /* 0x0002d40001a87983 */ /* 0x000ee80000300800 */
[----:B------:R-:W3:Y:S04]  /*18610*/  LDL.LU R169, [R1+0x2dc] ;  /* 0x0002dc0001a97983 */ /* 0x000ee80000300800 */
[----:B------:R-:W3:Y:S04]  /*18620*/  LDL.LU R170, [R1+0x1d4] ;  /* 0x0001d40001aa7983 */ /* 0x000ee80000300800 */
[----:B------:R-:W3:Y:S04]  /*18630*/  LDL.LU R171, [R1+0x1dc] ;  /* 0x0001dc0001ab7983 */ /* 0x000ee80000300800 */
[----:B------:R-:W2:Y:S04]  /*18640*/  LDL.LU R176, [R1+0xd4] ;  /* 0x0000d40001b07983 */ /* 0x000ea80000300800 */
[----:B------:R-:W2:Y:S04]  /*18650*/  LDL.LU R177, [R1+0xdc] ;  /* 0x0000dc0001b17983 */ /* 0x000ea80000300800 */
[----:B------:R-:W1:Y:S01]  /*18660*/  LDS.128 R164, [R252] ;  /* 0x00000000fca47984 */ /* 0x000e620000000c00 */
[----:B------:R-:W-:Y:S01]  /*18670*/  BAR.SYNC.DEFER_BLOCKING 0x0 ;  /* 0x0000000000007b1d */ /* 0x000fe20000010000 */
[----:B------:R-:W-:-:S02]  /*18680*/  IMAD.MOV.U32 R140, RZ, RZ, R141 ;  /* 0x000000ffff8c7224 */ /* 0x000fc400078e008d */
[----:B------:R-:W-:Y:S02]  /*18690*/  IMAD.MOV.U32 R142, RZ, RZ, R77 ;  /* 0x000000ffff8e7224 */ /* 0x000fe400078e004d */
[----:B------:R-:W-:Y:S01]  /*186a0*/  IMAD.MOV.U32 R141, RZ, RZ, R143 ;  /* 0x000000ffff8d7224 */ /* 0x000fe200078e008f */
[----:B------:R-:W2:Y:S01]  /*186b0*/  LDL.LU R76, [R1+0x4e0] ;  /* 0x0004e000014c7983 */ /* 0x000ea20000300800 */
[----:B------:R-:W-:-:S03]  /*186c0*/  IMAD.MOV.U32 R143, RZ, RZ, R79 ;  /* 0x000000ffff8f7224 */ /* 0x000fc600078e004f */
[----:B------:R-:W2:Y:S04]  /*186d0*/  LDL.LU R77, [R1+0x4e8] ;  /* 0x0004e800014d7983 */ /* 0x000ea80000300800 */
[----:B------:R-:W2:Y:S04]  /*186e0*/  LDL.LU R78, [R1+0x3e0] ;  /* 0x0003e000014e7983 */ /* 0x000ea80000300800 */
[----:B------:R-:W2:Y:S01]  /*186f0*/  LDL.LU R79, [R1+0x3e8] ;  /* 0x0003e800014f7983 */ /* 0x000ea20000300800 */
[----:B------:R-:W-:Y:S02]  /*18700*/  IMAD.MOV.U32 R178, RZ, RZ, R205 ;  /* 0x000000ffffb27224 */ /* 0x000fe400078e00cd */
[----:B------:R-:W-:Y:S01]  /*18710*/  IMAD.MOV.U32 R179, RZ, RZ, R207 ;  /* 0x000000ffffb37224 */ /* 0x000fe200078e00cf */
[----:B----4-:R-:W-:Y:S01]  /*18720*/  STSM.16.M88.4 [R0], R160 ;  /* 0x000000a000007844 */ /* 0x010fe20000000200 */
        /* <DEDUP_REMOVED lines=11> */
[----:B------:R-:W2:Y:S04]  /*187e0*/  LDL.LU R178, [R1+0x1e0] ;  /* 0x0001e00001b27983 */ /* 0x000ea80000300800 */
[----:B------:R-:W2:Y:S04]  /*187f0*/  LDL.LU R179, [R1+0x1e8] ;  /* 0x0001e80001b37983 */ /* 0x000ea80000300800 */
[----:B------:R-:W4:Y:S04]  /*18800*/  LDL.LU R184, [R1+0xe0] ;  /* 0x0000e00001b87983 */ /* 0x000f280000300800 */
[----:B------:R-:W4:Y:S04]  /*18810*/  LDL.LU R185, [R1+0xe8] ;  /* 0x0000e80001b97983 */ /* 0x000f280000300800 */
[----:B------:R-:W3:Y:S01]  /*18820*/  LDS.128 R168, [R252] ;  /* 0x00000000fca87984 */ /* 0x000ee20000000c00 */
[----:B------:R-:W-:Y:S06]  /*18830*/  BAR.SYNC.DEFER_BLOCKING 0x0 ;  /* 0x0000000000007b1d */ /* 0x000fec0000010000 */
[----:B------:R-:W-:Y:S02]  /*18840*/  STSM.16.M88.4 [R0], R140 ;  /* 0x0000008c00007844 */ /* 0x000fe40000000200 */
[----:B------:R-:W-:Y:S06]  /*18850*/  BAR.SYNC.DEFER_BLOCKING 0x0 ;  /* 0x0000000000007b1d */ /* 0x000fec0000010000 */
[----:B------:R-:W3:Y:S02]  /*18860*/  LDS.128 R140, [R252] ;  /* 0x00000000fc8c7984 */ /* 0x000ee40000000c00 */
[----:B------:R-:W-:Y:S06]  /*18870*/  BAR.SYNC.DEFER_BLOCKING 0x0 ;  /* 0x0000000000007b1d */ /* 0x000fec0000010000 */
[----:B------:R-:W-:Y:S02]  /*18880*/  STSM.16.M88.4 [R0], R76 ;  /* 0x0000004c00007844 */ /* 0x000fe40000000200 */
[----:B------:R-:W-:Y:S06]  /*18890*/  BAR.SYNC.DEFER_BLOCKING 0x0 ;  /* 0x0000000000007b1d */ /* 0x000fec0000010000 */
[----:B------:R-:W3:Y:S02]  /*188a0*/  LDS.128 R76, [R252] ;  /* 0x00000000fc4c7984 */ /* 0x000ee40000000c00 */
[----:B------:R-:W-:Y:S01]  /*188b0*/  BAR.SYNC.DEFER_BLOCKING 0x0 ;  /* 0x0000000000007b1d */ /* 0x000fe20000010000 */
[----:B------:R-:W-:-:S02]  /*188c0*/  IMAD.MOV.U32 R186, RZ, RZ, R208 ;  /* 0x000000ffffba7224 */ /* 0x000fc400078e00d0 */
[----:B------:R-:W-:-:S03]  /*188d0*/  IMAD.MOV.U32 R187, RZ, RZ, R210 ;  /* 0x000000ffffbb7224 */ /* 0x000fc600078e00d2 */
[----:B--2---:R2:W-:Y:S02]  /*188e0*/  STSM.16.M88.4 [R0], R176 ;  /* 0x000000b000007844 */ /* 0x0045e40000000200 */
[----:B------:R-:W-:Y:S06]  /*188f0*/  BAR.SYNC.DEFER_BLOCKING 0x0 ;  /* 0x0000000000007b1d */ /* 0x000fec0000010000 */
[----:B------:R-:W3:Y:S02]  /*18900*/  LDS.128 R180, [R252] ;  /* 0x00000000fcb47984 */ /* 0x000ee40000000c00 */
[----:B------:R-:W-:Y:S06]  /*18910*/  BAR.SYNC.DEFER_BLOCKING 0x0 ;  /* 0x0000000000007b1d */ /* 0x000fec0000010000 */
[----:B----4-:R-:W-:Y:S02]  /*18920*/  STSM.16.M88.4 [R0], R184 ;  /* 0x000000b800007844 */ /* 0x010fe40000000200 */
[----:B------:R-:W-:Y:S01]  /*18930*/  BAR.SYNC.DEFER_BLOCKING 0x0 ;  /* 0x0000000000007b1d */ /* 0x000fe20000010000 */
[----:B--2---:R-:W-:Y:S01]  /*18940*/  MOV R176, R144 ;  /* 0x0000009000b07202 */ /* 0x004fe20000000f00 */
[----:B------:R-:W-:-:S02]  /*18950*/  IMAD.MOV.U32 R177, RZ, RZ, R146 ;  /* 0x000000ffffb17224 */ /* 0x000fc400078e0092 */
[----:B------:R-:W-:Y:S02]  /*18960*/  IMAD.MOV.U32 R178, RZ, RZ, R80 ;  /* 0x000000ffffb27224 */ /* 0x000fe400078e0050 */
[----:B------:R-:W2:Y:S01]  /*18970*/  LDS.128 R184, [R252] ;  /* 0x00000000fcb87984 */ /* 0x000ea20000000c00 */
[----:B------:R-:W-:Y:S01]  /*18980*/  IMAD.MOV.U32 R179, RZ, RZ, R82 ;  /* 0x000000ffffb37224 */ /* 0x000fe200078e0052 */
[----:B------:R-:W-:Y:S06]  /*18990*/  BAR.SYNC.DEFER_BLOCKING 0x0 ;  /* 0x0000000000007b1d */ /* 0x000fec0000010000 */
[----:B------:R4:W-:Y:S01]  /*189a0*/  STSM.16.M88.4 [R0], R176 ;  /* 0x000000b000007844 */ /* 0x0009e20000000200 */
[----:B------:R-:W-:-:S03]  /*189b0*/  IMAD.MOV.U32 R144, RZ, RZ, R145 ;  /* 0x000000ffff907224 */ /* 0x000fc600078e0091 */
[----:B----4-:R-:W4:Y:S04]  /*189c0*/  LDL.LU R176, [R1+0x4e4] ;  /* 0x0004e40001b07983 */ /* 0x010f280000300800 */
        /* <DEDUP_REMOVED lines=10> */
[----:B------:R-:W2:Y:S04]  /*18a70*/  LDL.LU R225, [R1+0x4f8] ;  /* 0x0004f80001e17983 */ /* 0x000ea80000300800 */
[----:B------:R-:W2:Y:S04]  /*18a80*/  LDL.LU R226, [R1+0x3f0] ;  /* 0x0003f00001e27983 */ /* 0x000ea80000300800 */
[----:B------:R-:W2:Y:S01]  /*18a90*/  LDL.LU R227, [R1+0x3f8] ;  /* 0x0003f80001e37983 */ /* 0x000ea20000300800 */
[----:B------:R-:W-:-:S02]  /*18aa0*/  IMAD.MOV.U32 R146, RZ, RZ, R81 ;  /* 0x000000ffff927224 */ /* 0x000fc400078e0051 */
[----:B------:R-:W-:Y:S01]  /*18ab0*/  IMAD.MOV.U32 R145, RZ, RZ, R147 ;  /* 0x000000ffff917224 */ /* 0x000fe200078e0093 */
[----:B------:R-:W2:Y:S01]  /*18ac0*/  LDL.LU R80, [R1+0x2f0] ;  /* 0x0002f00001507983 */ /* 0x000ea20000300800 */
[----:B------:R-:W-:-:S03]  /*18ad0*/  IMAD.MOV.U32 R147, RZ, RZ, R83 ;  /* 0x000000ffff937224 */ /* 0x000fc600078e0053 */
[----:B------:R-:W2:Y:S04]  /*18ae0*/  LDL.LU R81, [R1+0x2f8] ;  /* 0x0002f80001517983 */ /* 0x000ea80000300800 */
[----:B------:R-:W2:Y:S04]  /*18af0*/  LDL.LU R82, [R1+0x1f0] ;  /* 0x0001f00001527983 */ /* 0x000ea80000300800 */
[----:B------:R-:W2:Y:S01]  /*18b00*/  LDL.LU R83, [R1+0x1f8] ;  /* 0x0001f80001537983 */ /* 0x000ea20000300800 */
[----:B------:R-:W-:Y:S01]  /*18b10*/  BAR.SYNC.DEFER_BLOCKING 0x0 ;  /* 0x0000000000007b1d */ /* 0x000fe20000010000 */
[----:B------:R-:W-:-:S05]  /*18b20*/  IMAD.MOV.U32 R198, RZ, RZ, R209 ;  /* 0x000000ffffc67224 */ /* 0x000fca00078e00d1 */
[----:B------:R-:W2:Y:S04]  /*18b30*/  LDL.LU R208, [R1+0xf0] ;  /* 0x0000f00001d07983 */ /* 0x000ea80000300800 */
[----:B------:R-:W2:Y:S04]  /*18b40*/  LDL.LU R209, [R1+0xf8] ;  /* 0x0000f80001d17983 */ /* 0x000ea80000300800 */
[----:B------:R-:W1:Y:S01]  /*18b50*/  LDS.128 R192, [R252] ;  /* 0x00000000fcc07984 */ /* 0x000e620000000c00 */
[----:B------:R-:W-:Y:S01]  /*18b60*/  BAR.SYNC.DEFER_BLOCKING 0x0 ;  /* 0x0000000000007b1d */ /* 0x000fe20000010000 */
[----:B------:R-:W-:-:S05]  /*18b70*/  IMAD.MOV.U32 R199, RZ, RZ, R211 ;  /* 0x000000ffffc77224 */ /* 0x000fca00078e00d3 */
[----:B----4-:R-:W-:Y:S02]  /*18b80*/  STSM.16.M88.4 [R0], R176 ;  /* 0x000000b000007844 */ /* 0x010fe40000000200 */
[----:B------:R-:W-:Y:S06]  /*18b90*/  BAR.SYNC.DEFER_BLOCKING 0x0 ;  /* 0x0000000000007b1d */ /* 0x000fec0000010000 */
[----:B------:R-:W4:Y:S02]  /*18ba0*/  LDS.128 R176, [R252] ;  /* 0x00000000fcb07984 */ /* 0x000f240000000c00 */
[----:B------:R-:W-:Y:S06]  /*18bb0*/  BAR.SYNC.DEFER_BLOCKING 0x0 ;  /* 0x0000000000007b1d */ /* 0x000fec0000010000 */
[----:B---3--:R-:W-:Y:S02]  /*18bc0*/  STSM.16.M88.4 [R0], R188 ;  /* 0x000000bc00007844 */ /* 0x008fe40000000200 */
[----:B------:R-:W-:Y:S06]  /*18bd0*/  BAR.SYNC.DEFER_BLOCKING 0x0 ;  /* 0x0000000000007b1d */ /* 0x000fec0000010000 */
[----:B------:R-:W3:Y:S02]  /*18be0*/  LDS.128 R200, [R252] ;  /* 0x00000000fcc87984 */ /* 0x000ee40000000c00 */
[----:B------:R-:W-:Y:S06]  /*18bf0*/  BAR.SYNC.DEFER_BLOCKING 0x0 ;  /* 0x0000000000007b1d */ /* 0x000fec0000010000 */
[----:B--2---:R-:W-:Y:S02]  /*18c00*/  STSM.16.M88.4 [R0], R196 ;  /* 0x000000c400007844 */ /* 0x004fe40000000200 */
[----:B------:R-:W-:Y:S06]  /*18c10*/  BAR.SYNC.DEFER_BLOCKING 0x0 ;  /* 0x0000000000007b1d */ /* 0x000fec0000010000 */
[----:B------:R-:W2:Y:S02]  /*18c20*/  LDS.128 R188, [R252] ;  /* 0x00000000fcbc7984 */ /* 0x000ea40000000c00 */
[----:B------:R-:W-:Y:S06]  /*18c30*/  BAR.SYNC.DEFER_BLOCKING 0x0 ;  /* 0x0000000000007b1d */ /* 0x000fec0000010000 */
[----:B------:R-:W-:Y:S02]  /*18c40*/  STSM.16.M88.4 [R0], R144 ;  /* 0x0000009000007844 */ /* 0x000fe40000000200 */
        /* <DEDUP_REMOVED lines=8> */
[----:B------:R-:W-:Y:S01]  /*18cd0*/  BAR.SYNC.DEFER_BLOCKING 0x0 ;  /* 0x0000000000007b1d */ /* 0x000fe20000010000 */
[----:B------:R-:W-:-:S02]  /*18ce0*/  IMAD.MOV.U32 R210, RZ, RZ, R212 ;  /* 0x000000ffffd27224 */ /* 0x000fc400078e00d4 */
[----:B------:R-:W-:-:S03]  /*18cf0*/  IMAD.MOV.U32 R211, RZ, RZ, R214 ;  /* 0x000000ffffd37224 */ /* 0x000fc600078e00d6 */
[----:B------:R-:W2:Y:S02]  /*18d00*/  LDS.128 R80, [R252] ;  /* 0x00000000fc507984 */ /* 0x000ea40000000c00 */
[----:B------:R-:W-:Y:S06]  /*18d10*/  BAR.SYNC.DEFER_BLOCKING 0x0 ;  /* 0x0000000000007b1d */ /* 0x000fec0000010000 */
[----:B------:R-:W-:Y:S02]  /*18d20*/  STSM.16.M88.4 [R0], R208 ;  /* 0x000000d000007844 */ /* 0x000fe40000000200 */
[----:B------:R-:W-:Y:S01]  /*18d30*/  BAR.SYNC.DEFER_BLOCKING 0x0 ;  /* 0x0000000000007b1d */ /* 0x000fe20000010000 */
[----:B------:R-:W-:-:S02]  /*18d40*/  IMAD.MOV.U32 R204, RZ, RZ, R148 ;  /* 0x000000ffffcc7224 */ /* 0x000fc400078e0094 */
[----:B------:R-:W-:-:S03]  /*18d50*/  IMAD.MOV.U32 R205, RZ, RZ, R150 ;  /* 0x000000ffffcd7224 */ /* 0x000fc600078e0096 */
[----:B------:R-:W2:Y:S01]  /*18d60*/  LDS.128 R208, [R252] ;  /* 0x00000000fcd07984 */ /* 0x000ea20000000c00 */
[----:B------:R-:W-:Y:S02]  /*18d70*/  IMAD.MOV.U32 R206, RZ, RZ, R84 ;  /* 0x000000ffffce7224 */ /* 0x000fe400078e0054 */
[----:B------:R-:W-:Y:S01]  /*18d80*/  IMAD.MOV.U32 R207, RZ, RZ, R86 ;  /* 0x000000ffffcf7224 */ /* 0x000fe200078e0056 */
        /* <DEDUP_REMOVED lines=11> */
[----:B------:R-:W1:Y:S01]  /*18e40*/  LDS.128 R228, [R252] ;  /* 0x00000000fce47984 */ /* 0x000e620000000c00 */
[----:B------:R-:W-:Y:S06]  /*18e50*/  BAR.SYNC.DEFER_BLOCKING 0x0 ;  /* 0x0000000000007b1d */ /* 0x000fec0000010000 */
[----:B----4-:R-:W-:Y:S02]  /*18e60*/  STSM.16.M88.4 [R0], R204 ;  /* 0x000000cc00007844 */ /* 0x010fe40000000200 */
[----:B------:R-:W-:Y:S06]  /*18e70*/  BAR.SYNC.DEFER_BLOCKING 0x0 ;  /* 0x0000000000007b1d */ /* 0x000fec0000010000 */
[----:B------:R-:W4:Y:S02]  /*18e80*/  LDS.128 R204, [R252] ;  /* 0x00000000fccc7984 */ /* 0x000f240000000c00 */
[----:B------:R-:W-:Y:S06]  /*18e90*/  BAR.SYNC.DEFER_BLOCKING 0x0 ;  /* 0x0000000000007b1d */ /* 0x000fec0000010000 */
[----:B---3--:R3:W-:Y:S04]  /*18ea0*/  STSM.16.M88.4 [R0], R224 ;  /* 0x000000e000007844 */ /* 0x0087e80000000200 */
[----:B---3--:R-:W3:Y:S04]  /*18eb0*/  LDL.LU R224, [R1+0xf4] ;  /* 0x0000f40001e07983 */ /* 0x008ee80000300800 */
[----:B------:R-:W3:Y:S01]  /*18ec0*/  LDL.LU R225, [R1+0xfc] ;  /* 0x0000fc0001e17983 */ /* 0x000ee20000300800 */
[----:B------:R-:W-:Y:S01]  /*18ed0*/  MOV R226, R213 ;  /* 0x000000d500e27202 */ /* 0x000fe20000000f00 */
[----:B------:R-:W-:Y:S01]  /*18ee0*/  IMAD.MOV.U32 R227, RZ, RZ, R215 ;  /* 0x000000ffffe37224 */ /* 0x000fe200078e00d7 */
[----:B------:R-:W-:Y:S01]  /*18ef0*/  BAR.SYNC.DEFER_BLOCKING 0x0 ;  /* 0x0000000000007b1d */ /* 0x000fe20000010000 */
[----:B------:R-:W-:-:S02]  /*18f00*/  IMAD.MOV.U32 R148, RZ, RZ, R149 ;  /* 0x000000ffff947224 */ /* 0x000fc400078e0095 */
[----:B------:R-:W-:Y:S02]  /*18f10*/  IMAD.MOV.U32 R150, RZ, RZ, R85 ;  /* 0x000000ffff967224 */ /* 0x000fe400078e0055 */
[----:B------:R-:W-:Y:S01]  /*18f20*/  IMAD R17, R13, R244, RZ ;  /* 0x000000f40d117224 */ /* 0x000fe200078e02ff */
[----:B------:R-:W-:Y:S01]  /*18f30*/  ISETP.LT.AND P1, PT, R12, UR25, !P1 ;  /* 0x000000190c007c0c */ /* 0x000fe2000cf21270 */
[----:B------:R-:W2:Y:S04]  /*18f40*/  LDL.LU R249, [R1+0x510] ;  /* 0x0005100001f97983 */ /* 0x000ea80000300800 */
[----:B------:R-:W4:Y:S01]  /*18f50*/  LDS.128 R212, [R252] ;  /* 0x00000000fcd47984 */ /* 0x000f220000000c00 */
[----:B------:R-:W-:Y:S01]  /*18f60*/  BAR.SYNC.DEFER_BLOCKING 0x0 ;  /* 0x0000000000007b1d */ /* 0x000fe20000010000 */
[----:B------:R-:W-:-:S02]  /*18f70*/  IMAD.MOV.U32 R149, RZ, RZ, R151 ;  /* 0x000000ffff957224 */ /* 0x000fc400078e0097 */
[----:B------:R-:W-:-:S03]  /*18f80*/  IMAD.MOV.U32 R151, RZ, RZ, R87 ;  /* 0x000000ffff977224 */ /* 0x000fc600078e0057 */
[----:B------:R-:W4:Y:S04]  /*18f90*/  LDL.LU R243, [R1+0x200] ;  /* 0x0002000001f37983 */ /* 0x000f280000300800 */
[----:B------:R-:W4:Y:S04]  /*18fa0*/  LDL.LU R251, [R1+0x100] ;  /* 0x0001000001fb7983 */ /* 0x000f280000300800 */
[----:B------:R-:W4:Y:S04]  /*18fb0*/  LDL.LU R242, [R1+0x4] ;  /* 0x0000040001f27983 */ /* 0x000f280000300800 */
[----:B---3--:R3:W-:Y:S01]  /*18fc0*/  STSM.16.M88.4 [R0], R224 ;  /* 0x000000e000007844 */ /* 0x0087e20000000200 */
[----:B------:R-:W-:Y:S06]  /*18fd0*/  BAR.SYNC.DEFER_BLOCKING 0x0 ;  /* 0x0000000000007b1d */ /* 0x000fec0000010000 */
[----:B------:R-:W1:Y:S02]  /*18fe0*/  LDS.128 R84, [R252] ;  /* 0x00000000fc547984 */ /* 0x000e640000000c00 */
[----:B------:R-:W-:Y:S01]  /*18ff0*/  BAR.SYNC.DEFER_BLOCKING 0x0 ;  /* 0x0000000000007b1d */ /* 0x000fe20000010000 */
[----:B---3--:R-:W-:-:S04]  /*19000*/  LEA R224, P5, R17, UR6, 0x2 ;  /* 0x0000000611e07c11 */ /* 0x008fc8000f8a10ff */
[----:B------:R-:W-:Y:S01]  /*19010*/  LEA.HI.X.SX32 R225, R17, UR7, 0x2, P5 ;  /* 0x0000000711e17c11 */ /* 0x000fe2000a8f16ff */
[----:B------:R-:W-:Y:S02]  /*19020*/  STSM.16.M88.4 [R0], R148 ;  /* 0x0000009400007844 */ /* 0x000fe40000000200 */
[----:B------:R-:W-:Y:S01]  /*19030*/  IMAD.WIDE R226, R246, 0x4, R224 ;  /* 0x00000004f6e27825 */ /* 0x000fe200078e02e0 */
[----:B------:R-:W-:Y:S06]  /*19040*/  BAR.SYNC.DEFER_BLOCKING 0x0 ;  /* 0x0000000000007b1d */ /* 0x000fec0000010000 */
[----:B------:R3:W-:Y:S04]  /*19050*/  @P1 STG.E desc[UR16][R226.64], R14 ;  /* 0x0000000ee2001986 */ /* 0x0007e8000c101910 */
[----:B---3--:R-:W3:Y:S01]  /*19060*/  LDL.LU R14, [R1+0x9a8] ;  /* 0x0009a800010e7983 */ /* 0x008ee20000300800 */
[----:B------:R-:W-:Y:S01]  /*19070*/  IMAD R3, R244, 0x80, R17 ;  /* 0x00000080f4037824 */ /* 0x000fe200078e0211 */
[----:B------:R-:W-:Y:S01]  /*19080*/  ISETP.GE.AND P3, PT, R2, UR4, PT ;  /* 0x0000000402007c0c */ /* 0x000fe2000bf66270 */
[----:B------:R-:W-:Y:S01]  /*19090*/  ULDC.64 UR4, c[0x0][0x228] ;  /* 0x00008a0000047ab9 */ /* 0x000fe20000000a00 */
[----:B------:R-:W4:Y:S01]  /*190a0*/  LDL.LU R250, [R1] ;  /* 0x0000000001fa7983 */ /* 0x000f220000300800 */
[----:B------:R-:W-:-:S04]  /*190b0*/  IMAD R2, R244, 0x80, R3 ;  /* 0x00000080f4027824 */ /* 0x000fc800078e0203 */
[----:B------:R-:W-:Y:S01]  /*190c0*/  IMAD R0, R244, 0x80, R2 ;  /* 0x00000080f4007824 */ /* 0x000fe200078e0202 */
[----:B------:R-:W-:-:S04]  /*190d0*/  LEA R18, P4, R3, UR6, 0x2 ;  /* 0x0000000603127c11 */ /* 0x000fc8000f8810ff */
[----:B------:R-:W-:Y:S02]  /*190e0*/  LEA R148, P5, R0, UR6, 0x2 ;  /* 0x0000000600947c11 */ /* 0x000fe4000f8a10ff */
[----:B------:R-:W-:Y:S02]  /*190f0*/  LEA.HI.X.SX32 R19, R3, UR7, 0x2, P4 ;  /* 0x0000000703137c11 */ /* 0x000fe4000a0f16ff */
[----:B------:R-:W-:Y:S02]  /*19100*/  LEA R150, P4, R2, UR6, 0x2 ;  /* 0x0000000602967c11 */ /* 0x000fe4000f8810ff */
[----:B------:R-:W-:Y:S01]  /*19110*/  LEA.HI.X.SX32 R149, R0, UR7, 0x2, P5 ;  /* 0x0000000700957c11 */ /* 0x000fe2000a8f16ff */
[----:B------:R-:W-:Y:S01]  /*19120*/  VIADD R0, R12, 0x3 ;  /* 0x000000030c007836 */ /* 0x000fe20000000000 */
[----:B------:R-:W-:Y:S01]  /*19130*/  ISETP.LT.AND P6, PT, R16, UR4, !P0 ;  /* 0x0000000410007c0c */ /* 0x000fe2000c7c1270 */
[----:B------:R-:W-:Y:S01]  /*19140*/  ULDC UR4, c[0x0][0x22c] ;  /* 0x00008b0000047ab9 */ /* 0x000fe20000000800 */
[----:B------:R-:W-:-:S02]  /*19150*/  LEA.HI.X.SX32 R151, R2, UR7, 0x2, P4 ;  /* 0x0000000702977c11 */ /* 0x000fc4000a0f16ff */
[----:B---3--:R-:W-:Y:S01]  /*19160*/  ISETP.LT.AND P1, PT, R14, UR10, !P0 ;  /* 0x0000000a0e007c0c */ /* 0x008fe2000c721270 */
[----:B------:R-:W-:Y:S01]  /*19170*/  IMAD.WIDE R244, R246, 0x4, R18 ;  /* 0x00000004f6f47825 */ /* 0x000fe200078e0212 */
[----:B------:R-:W-:Y:S01]  /*19180*/  ISETP.LT.AND P4, PT, R15, UR12, !P0 ;  /* 0x0000000c0f007c0c */ /* 0x000fe2000c781270 */
[----:B------:R-:W-:Y:S01]  /*19190*/  ULDC.64 UR6, c[0x0][0x228] ;  /* 0x00008a0000067ab9 */ /* 0x000fe20000000a00 */
[----:B------:R-:W-:Y:S01]  /*191a0*/  ISETP.GE.AND P0, PT, R0, UR4, PT ;  /* 0x0000000400007c0c */ /* 0x000fe2000bf06270 */
[C---:B------:R-:W-:Y:S01]  /*191b0*/  IMAD.WIDE R2, R246.reuse, 0x4, R150 ;  /* 0x00000004f6027825 */ /* 0x040fe200078e0296 */
[----:B------:R-:W3:Y:S01]  /*191c0*/  LDL.LU R0, [R1+0x300] ;  /* 0x0003000001007983 */ /* 0x000ee20000300800 */
[----:B------:R-:W-:Y:S01]  /*191d0*/  ISETP.LT.AND P5, PT, R13, UR8, !P3 ;  /* 0x000000080d007c0c */ /* 0x000fe2000dfa1270 */
[----:B------:R-:W-:Y:S01]  /*191e0*/  ULDC UR4, c[0x0][0x22c] ;  /* 0x00008b0000047ab9 */ /* 0x000fe20000000800 */
[----:B------:R-:W-:Y:S01]  /*191f0*/  VIADD R17, R246, UR28 ;  /* 0x0000001cf6117c36 */ /* 0x000fe20008000000 */
[----:B------:R1:W-:Y:S01]  /*19200*/  @P6 STG.E desc[UR16][R244.64], R247 ;  /* 0x000000f7f4006986 */ /* 0x0003e2000c101910 */
[----:B------:R-:W-:Y:S01]  /*19210*/  ISETP.LT.AND P6, PT, R16, UR6, !P3 ;  /* 0x0000000610007c0c */ /* 0x000fe2000dfc1270 */
[----:B------:R-:W-:Y:S01]  /*19220*/  IMAD.WIDE R226, R246, 0x4, R148 ;  /* 0x00000004f6e27825 */ /* 0x000fe200078e0294 */
[----:B------:R-:W-:Y:S01]  /*19230*/  ULDC UR6, c[0x0][0x228] ;  /* 0x00008a0000067ab9 */ /* 0x000fe20000000800 */
[----:B------:R-:W-:Y:S01]  /*19240*/  ULDC UR8, c[0x0][0x228] ;  /* 0x00008a0000087ab9 */ /* 0x000fe20000000800 */
[----:B--2---:R2:W-:Y:S01]  /*19250*/  @P4 STG.E desc[UR16][R2.64], R249 ;  /* 0x000000f902004986 */ /* 0x0045e2000c101910 */
[----:B------:R-:W-:Y:S01]  /*19260*/  ISETP.LT.AND P4, PT, R15, UR22, !P3 ;  /* 0x000000160f007c0c */ /* 0x000fe2000df81270 */
[----:B------:R-:W-:Y:S01]  /*19270*/  ULDC UR10, c[0x0][0x228] ;  /* 0x00008a00000a7ab9 */ /* 0x000fe20000000800 */
[----:B------:R-:W-:Y:S01]  /*19280*/  ULDC UR12, c[0x0][0x228] ;  /* 0x00008a00000c7ab9 */ /* 0x000fe20000000800 */
[----:B-1----:R-:W-:-:S04]  /*19290*/  IMAD.WIDE R244, R17, 0x4, R224 ;  /* 0x0000000411f47825 */ /* 0x002fc800078e02e0 */
[----:B--2---:R-:W-:Y:S01]  /*192a0*/  VIADD R2, R12, 0x4 ;  /* 0x000000040c027836 */ /* 0x004fe20000000000 */
[----:B------:R-:W2:Y:S01]  /*192b0*/  LDL.LU R249, [R1+0x9a4] ;  /* 0x0009a40001f97983 */ /* 0x000ea20000300800 */
[----:B------:R-:W-:-:S03]  /*192c0*/  IMAD.WIDE R246, R17, 0x4, R18 ;  /* 0x0000000411f67825 */ /* 0x000fc600078e0212 */
[----:B---3--:R1:W-:Y:S01]  /*192d0*/  @P1 STG.E desc[UR16][R226.64], R0 ;  /* 0x00000000e2001986 */ /* 0x0083e2000c101910 */
[----:B------:R-:W-:Y:S01]  /*192e0*/  ISETP.GE.AND P1, PT, R2, UR4, PT ;  /* 0x0000000402007c0c */ /* 0x000fe2000bf26270 */
[----:B------:R-:W-:Y:S01]  /*192f0*/  IMAD.WIDE R2, R17, 0x4, R150 ;  /* 0x0000000411027825 */ /* 0x000fe200078e0296 */
[----:B------:R-:W-:Y:S01]  /*19300*/  ISETP.LT.AND P3, PT, R14, UR20, !P3 ;  /* 0x000000140e007c0c */ /* 0x000fe2000df61270 */
[----:B----4-:R3:W-:Y:S01]  /*19310*/  @P5 STG.E desc[UR16][R244.64], R243 ;  /* 0x000000f3f4005986 */ /* 0x0107e2000c101910 */
[----:B------:R-:W-:-:S03]  /*19320*/  ULDC UR4, c[0x0][0x228] ;  /* 0x00008a0000047ab9 */ /* 0x000fc60000000800 */
[----:B------:R4:W-:Y:S01]  /*19330*/  @P6 STG.E desc[UR16][R246.64], R251 ;  /* 0x000000fbf6006986 */ /* 0x0009e2000c101910 */
[----:B-1----:R-:W-:-:S03]  /*19340*/  VIADD R0, R17, UR28 ;  /* 0x0000001c11007c36 */ /* 0x002fc60008000000 */
[----:B------:R1:W-:Y:S01]  /*19350*/  @P4 STG.E desc[UR16][R2.64], R250 ;  /* 0x000000fa02004986 */ /* 0x0003e2000c101910 */
[----:B------:R-:W-:-:S03]  /*19360*/  IMAD.WIDE R226, R17, 0x4, R148 ;  /* 0x0000000411e27825 */ /* 0x000fc600078e0294 */
[----:B---3--:R-:W3:Y:S04]  /*19370*/  LDL.LU R243, [R1+0x514] ;  /* 0x0005140001f37983 */ /* 0x008ee80000300800 */
[----:B----4-:R-:W4:Y:S04]  /*19380*/  LDL.LU R251, [R1+0x304] ;  /* 0x0003040001fb7983 */ /* 0x010f280000300800 */
[----:B------:R-:W2:Y:S04]  /*19390*/  LDL.LU R17, [R1+0x524] ;  /* 0x0005240001117983 */ /* 0x000ea80000300800 */
[----:B-1----:R-:W4:Y:S04]  /*193a0*/  LDL.LU R250, [R1+0x9a0] ;  /* 0x0009a00001fa7983 */ /* 0x002f280000300800 */
[----:B------:R-:W3:Y:S01]  /*193b0*/  LDL.LU R3, [R1+0x504] ;  /* 0x0005040001037983 */ /* 0x000ee20000300800 */
[----:B------:R-:W-:-:S02]  /*193c0*/  ISETP.LT.AND P5, PT, R13, UR18, !P2 ;  /* 0x000000120d007c0c */ /* 0x000fc4000d7a1270 */
[----:B------:R-:W-:Y:S02]  /*193d0*/  ISETP.LT.AND P6, PT, R16, UR14, !P2 ;  /* 0x0000000e10007c0c */ /* 0x000fe4000d7c1270 */
[----:B------:R-:W-:Y:S01]  /*193e0*/  ISETP.LT.AND P4, PT, R15, UR26, !P2 ;  /* 0x0000001a0f007c0c */ /* 0x000fe2000d781270 */
[C---:B------:R-:W-:Y:S01]  /*193f0*/  IMAD.WIDE R244, R0.reuse, 0x4, R224 ;  /* 0x0000000400f47825 */ /* 0x040fe200078e02e0 */
[----:B------:R1:W-:Y:S03]  /*19400*/  @P3 STG.E desc[UR16][R226.64], R248 ;  /* 0x000000f8e2003986 */ /* 0x0003e6000c101910 */
[----:B------:R-:W-:-:S04]  /*19410*/  IMAD.WIDE R246, R0, 0x4, R18 ;  /* 0x0000000400f67825 */ /* 0x000fc800078e0212 */
[----:B-1----:R-:W-:Y:S01]  /*19420*/  VIADD R248, R12, 0x5 ;  /* 0x000000050cf87836 */ /* 0x002fe20000000000 */
[----:B---3--:R1:W-:Y:S01]  /*19430*/  @P5 STG.E desc[UR16][R244.64], R3 ;  /* 0x00000003f4005986 */ /* 0x0083e2000c101910 */
[----:B------:R-:W-:Y:S01]  /*19440*/  ISETP.LT.AND P5, PT, R16, UR4, !P0 ;  /* 0x0000000410007c0c */ /* 0x000fe2000c7a1270 */
[----:B------:R-:W-:Y:S02]  /*19450*/  ULDC UR4, c[0x0][0x22c] ;  /* 0x00008b0000047ab9 */ /* 0x000fe40000000800 */
[----:B--2---:R2:W-:Y:S01]  /*19460*/  @P6 STG.E desc[UR16][R246.64], R17 ;  /* 0x00000011f6006986 */ /* 0x0045e2000c101910 */
[----:B-1----:R-:W-:-:S04]  /*19470*/  IMAD.WIDE R2, R0, 0x4, R150 ;  /* 0x0000000400027825 */ /* 0x002fc800078e0296 */
[----:B--2---:R-:W-:Y:S01]  /*19480*/  VIADD R17, R0, UR28 ;  /* 0x0000001c00117c36 */ /* 0x004fe20008000000 */
[----:B------:R1:W-:Y:S01]  /*19490*/  @P4 STG.E desc[UR16][R2.64], R243 ;  /* 0x000000f302004986 */ /* 0x0003e2000c101910 */
[----:B------:R-:W-:Y:S01]  /*194a0*/  ISETP.GE.AND P4, PT, R248, UR4, PT ;  /* 0x00000004f8007c0c */ /* 0x000fe2000bf86270 */
[----:B------:R-:W-:Y:S02]  /*194b0*/  ULDC UR4, c[0x0][0x228] ;  /* 0x00008a0000047ab9 */ /* 0x000fe40000000800 */
[----:B-1----:R-:W2:Y:S01]  /*194c0*/  LDL.LU R243, [R1+0x518] ;  /* 0x0005180001f37983 */ /* 0x002ea20000300800 */
[----:B------:R-:W-:-:S03]  /*194d0*/  IMAD.WIDE R2, R0, 0x4, R148 ;  /* 0x0000000400027825 */ /* 0x000fc600078e0294 */
[----:B------:R-:W3:Y:S04]  /*194e0*/  LDL.LU R0, [R1+0x104] ;  /* 0x0001040001007983 */ /* 0x000ee80000300800 */
[----:B------:R-:W2:Y:S01]  /*194f0*/  LDL.LU R248, [R1+0x204] ;  /* 0x0002040001f87983 */ /* 0x000ea20000300800 */
[----:B------:R-:W-:Y:S01]  /*19500*/  ISETP.LT.AND P3, PT, R13, UR24, !P0 ;  /* 0x000000180d007c0c */ /* 0x000fe2000c761270 */
[----:B------:R-:W-:Y:S02]  /*19510*/  ULDC.64 UR24, c[0x0][0x228] ;  /* 0x00008a0000187ab9 */ /* 0x000fe40000000a00 */
[----:B------:R-:W-:Y:S01]  /*19520*/  ISETP.LT.AND P2, PT, R14, UR24, !P2 ;  /* 0x000000180e007c0c */ /* 0x000fe2000d741270 */
[----:B------:R-:W-:Y:S01]  /*19530*/  IMAD.WIDE R226, R17, 0x4, R224 ;  /* 0x0000000411e27825 */ /* 0x000fe200078e02e0 */
[----:B------:R-:W-:Y:S01]  /*19540*/  ISETP.LT.AND P6, PT, R15, UR6, !P0 ;  /* 0x000000060f007c0c */ /* 0x000fe2000c7c1270 */
[----:B------:R-:W-:-:S02]  /*19550*/  ULDC UR6, c[0x0][0x228] ;  /* 0x00008a0000067ab9 */ /* 0x000fc40000000800 */
[----:B------:R-:W-:-:S08]  /*19560*/  IMAD.WIDE R244, R17, 0x4, R18 ;  /* 0x0000000411f47825 */ /* 0x000fd000078e0212 */
[----:B----4-:R1:W-:Y:S01]  /*19570*/  @P2 STG.E desc[UR16][R2.64], R251 ;  /* 0x000000fb02002986 */ /* 0x0103e2000c101910 */
[----:B------:R-:W-:-:S04]  /*19580*/  IMAD.WIDE R246, R17, 0x4, R150 ;  /* 0x0000000411f67825 */ /* 0x000fc800078e0296 */
[----:B-1----:R-:W-:Y:S01]  /*19590*/  VIADD R2, R12, 0x6 ;  /* 0x000000060c027836 */ /* 0x002fe20000000000 */
[----:B------:R-:W4:Y:S04]  /*195a0*/  LDL.LU R251, [R1+0x99c] ;  /* 0x00099c0001fb7983 */ /* 0x000f280000300800 */
[----:B--2---:R-:W-:Y:S01]  /*195b0*/  @P3 STG.E desc[UR16][R226.64], R248 ;  /* 0x000000f8e2003986 */ /* 0x004fe2000c101910 */
[----:B------:R-:W-:Y:S01]  /*195c0*/  ISETP.LT.AND P3, PT, R14, UR4, !P0 ;  /* 0x000000040e007c0c */ /* 0x000fe2000c761270 */
[----:B------:R-:W-:Y:S02]  /*195d0*/  ULDC UR4, c[0x0][0x22c] ;  /* 0x00008b0000047ab9 */ /* 0x000fe40000000800 */
[----:B------:R-:W-:Y:S01]  /*195e0*/  ISETP.GE.AND P2, PT, R2, UR4, PT ;  /* 0x0000000402007c0c */ /* 0x000fe2000bf46270 */
[----:B------:R-:W-:Y:S01]  /*195f0*/  IMAD.WIDE R2, R17, 0x4, R148 ;  /* 0x0000000411027825 */ /* 0x000fe200078e0294 */
[----:B---3--:R1:W-:Y:S01]  /*19600*/  @P5 STG.E desc[UR16][R244.64], R0 ;  /* 0x00000000f4005986 */ /* 0x0083e2000c101910 */
[----:B------:R-:W-:Y:S01]  /*19610*/  ISETP.LT.AND P0, PT, R13, UR6, !P1 ;  /* 0x000000060d007c0c */ /* 0x000fe2000cf01270 */
[----:B------:R-:W-:Y:S01]  /*19620*/  ULDC UR4, c[0x0][0x22c] ;  /* 0x00008b0000047ab9 */ /* 0x000fe20000000800 */
[----:B-1----:R-:W-:Y:S01]  /*19630*/  IADD3 R0, R17, UR28, RZ ;  /* 0x0000001c11007c10 */ /* 0x002fe2000fffe0ff */
[----:B------:R1:W-:Y:S01]  /*19640*/  @P6 STG.E desc[UR16][R246.64], R242 ;  /* 0x000000f2f6006986 */ /* 0x0003e2000c101910 */
[----:B------:R-:W-:Y:S01]  /*19650*/  ISETP.LT.AND P5, PT, R16, UR8, !P1 ;  /* 0x0000000810007c0c */ /* 0x000fe2000cfa1270 */
[----:B------:R-:W-:Y:S01]  /*19660*/  VIADD R248, R12, 0x7 ;  /* 0x000000070cf87836 */ /* 0x000fe20000000000 */
[----:B------:R-:W-:Y:S01]  /*19670*/  ULDC UR6, c[0x0][0x228] ;  /* 0x00008a0000067ab9 */ /* 0x000fe20000000800 */
[----:B------:R2:W-:Y:S04]  /*19680*/  @P3 STG.E desc[UR16][R2.64], R249 ;  /* 0x000000f902003986 */ /* 0x0005e8000c101910 */
[----:B-1----:R-:W3:Y:S01]  /*19690*/  LDL.LU R242, [R1+0x208] ;  /* 0x0002080001f27983 */ /* 0x002ee20000300800 */
[----:B------:R-:W-:Y:S01]  /*196a0*/  ISETP.LT.AND P6, PT, R15, UR10, !P1 ;  /* 0x0000000a0f007c0c */ /* 0x000fe2000cfc1270 */
[----:B------:R-:W-:-:S04]  /*196b0*/  IMAD.WIDE R226, R0, 0x4, R224 ;  /* 0x0000000400e27825 */ /* 0x000fc800078e02e0 */
[C---:B------:R-:W-:Y:S01]  /*196c0*/  IMAD.WIDE R244, R0.reuse, 0x4, R18 ;  /* 0x0000000400f47825 */ /* 0x040fe200078e0212 */
[----:B------:R-:W4:Y:S03]  /*196d0*/  LDL.LU R17, [R1+0x528] ;  /* 0x0005280001117983 */ /* 0x000f260000300800 */
[----:B------:R-:W-:Y:S01]  /*196e0*/  IMAD.WIDE R246, R0, 0x4, R150 ;  /* 0x0000000400f67825 */ /* 0x000fe200078e0296 */
[----:B--2---:R-:W2:Y:S01]  /*196f0*/  LDL.LU R3, [R1+0x508] ;  /* 0x0005080001037983 */ /* 0x004ea20000300800 */
[----:B------:R-:W-:Y:S01]  /*19700*/  ISETP.GE.AND P3, PT, R248, UR4, PT ;  /* 0x00000004f8007c0c */ /* 0x000fe2000bf66270 */
[----:B------:R-:W-:Y:S01]  /*19710*/  ULDC UR4, c[0x0][0x228] ;  /* 0x00008a0000047ab9 */ /* 0x000fe20000000800 */
[----:B------:R-:W-:Y:S01]  /*19720*/  ULDC UR8, c[0x0][0x228] ;  /* 0x00008a0000087ab9 */ /* 0x000fe20000000800 */
[----:B------:R-:W3:Y:S01]  /*19730*/  LDL.LU R249, [R1+0x308] ;  /* 0x0003080001f97983 */ /* 0x000ee20000300800 */
[----:B------:R-:W-:-:S03]  /*19740*/  ULDC UR10, c[0x0][0x228] ;  /* 0x00008a00000a7ab9 */ /* 0x000fc60000000800 */
[----:B------:R-:W3:Y:S01]  /*19750*/  LDL.LU R248, [R1+0x8] ;  /* 0x0000080001f87983 */ /* 0x000ee20000300800 */
[----:B------:R-:W-:Y:S01]  /*19760*/  ISETP.LT.AND P1, PT, R14, UR4, !P1 ;  /* 0x000000040e007c0c */ /* 0x000fe2000cf21270 */
[----:B------:R-:W-:Y:S02]  /*19770*/  ULDC UR4, c[0x0][0x228] ;  /* 0x00008a0000047ab9 */ /* 0x000fe40000000800 */
[----:B--2---:R-:W-:Y:S04]  /*19780*/  @P0 STG.E desc[UR16][R226.64], R3 ;  /* 0x00000003e2000986 */ /* 0x004fe8000c101910 */
[----:B----4-:R-:W-:Y:S04]  /*19790*/  @P5 STG.E desc[UR16][R244.64], R17 ;  /* 0x00000011f4005986 */ /* 0x010fe8000c101910 */
[----:B------:R1:W-:Y:S04]  /*197a0*/  @P6 STG.E desc[UR16][R246.64], R243 ;  /* 0x000000f3f6006986 */ /* 0x0003e8000c101910 */
[----:B-1----:R-:W2:Y:S04]  /*197b0*/  LDL.LU R247, [R1+0x108] ;  /* 0x0001080001f77983 */ /* 0x002ea80000300800 */
[----:B------:R-:W4:Y:S01]  /*197c0*/  LDL.LU R243, [R1+0x50c] ;  /* 0x00050c0001f37983 */ /* 0x000f220000300800 */
[----:B------:R-:W-:Y:S01]  /*197d0*/  ISETP.LT.AND P0, PT, R13, UR4, !P4 ;  /* 0x000000040d007c0c */ /* 0x000fe2000e701270 */
[C---:B------:R-:W-:Y:S01]  /*197e0*/  VIADD R17, R0.reuse, UR28 ;  /* 0x0000001c00117c36 */ /* 0x040fe20008000000 */
[----:B------:R-:W-:Y:S01]  /*197f0*/  ULDC UR4, c[0x0][0x228] ;  /* 0x00008a0000047ab9 */ /* 0x000fe20000000800 */
[----:B------:R-:W-:Y:S01]  /*19800*/  IMAD.WIDE R2, R0, 0x4, R148 ;  /* 0x0000000400027825 */ /* 0x000fe200078e0294 */
[----:B------:R-:W-:Y:S01]  /*19810*/  ISETP.LT.AND P6, PT, R16, UR6, !P4 ;  /* 0x0000000610007c0c */ /* 0x000fe2000e7c1270 */
[----:B------:R-:W-:-:S02]  /*19820*/  ULDC UR6, c[0x0][0x228] ;  /* 0x00008a0000067ab9 */ /* 0x000fc40000000800 */
[----:B------:R-:W-:Y:S01]  /*19830*/  VIADD R244, R12, 0x8 ;  /* 0x000000080cf47836 */ /* 0x000fe20000000000 */
[----:B------:R-:W-:Y:S01]  /*19840*/  ISETP.LT.AND P5, PT, R15, UR4, !P4 ;  /* 0x000000040f007c0c */ /* 0x000fe2000e7a1270 */
[----:B------:R-:W-:Y:S01]  /*19850*/  IMAD.WIDE R226, R17, 0x4, R224 ;  /* 0x0000000411e27825 */ /* 0x000fe200078e02e0 */
[----:B------:R-:W-:Y:S01]  /*19860*/  ULDC UR4, c[0x0][0x22c] ;  /* 0x00008b0000047ab9 */ /* 0x000fe20000000800 */
[----:B---3--:R1:W-:Y:S01]  /*19870*/  @P1 STG.E desc[UR16][R2.64], R249 ;  /* 0x000000f902001986 */ /* 0x0083e2000c101910 */
[----:B------:R-:W-:Y:S01]  /*19880*/  ISETP.GE.AND P1, PT, R244, UR4, PT ;  /* 0x00000004f4007c0c */ /* 0x000fe2000bf26270 */
[----:B------:R-:W-:Y:S01]  /*19890*/  ULDC UR4, c[0x0][0x228] ;  /* 0x00008a0000047ab9 */ /* 0x000fe20000000800 */
[----:B------:R-:W-:Y:S01]  /*198a0*/  ISETP.LT.AND P4, PT, R14, UR8, !P4 ;  /* 0x000000080e007c0c */ /* 0x000fe2000e781270 */
[----:B------:R3:W-:Y:S01]  /*198b0*/  @P0 STG.E desc[UR16][R226.64], R242 ;  /* 0x000000f2e2000986 */ /* 0x0007e2000c101910 */
[----:B------:R-:W-:Y:S01]  /*198c0*/  ISETP.LT.AND P0, PT, R13, UR4, !P2 ;  /* 0x000000040d007c0c */ /* 0x000fe2000d701270 */
[----:B------:R-:W-:Y:S01]  /*198d0*/  IMAD.WIDE R244, R17, 0x4, R148 ;  /* 0x0000000411f47825 */ /* 0x000fe200078e0294 */
[----:B------:R-:W-:Y:S01]  /*198e0*/  ULDC UR4, c[0x0][0x228] ;  /* 0x00008a0000047ab9 */ /* 0x000fe20000000800 */
[----:B------:R-:W-:-:S02]  /*198f0*/  ULDC UR8, c[0x0][0x228] ;  /* 0x00008a0000087ab9 */ /* 0x000fc40000000800 */
[C---:B-1----:R-:W-:Y:S01]  /*19900*/  IMAD.WIDE R2, R17.reuse, 0x4, R18 ;  /* 0x0000000411027825 */ /* 0x042fe200078e0212 */
[----:B------:R-:W4:Y:S03]  /*19910*/  LDL.LU R249, [R1+0x51c] ;  /* 0x00051c0001f97983 */ /* 0x000f260000300800 */
[C---:B---3--:R-:W-:Y:S01]  /*19920*/  IMAD.WIDE R226, R17.reuse, 0x4, R150 ;  /* 0x0000000411e27825 */ /* 0x048fe200078e0296 */
[----:B------:R-:W3:Y:S03]  /*19930*/  LDL.LU R242, [R1+0x20c] ;  /* 0x00020c0001f27983 */ /* 0x000ee60000300800 */
[----:B------:R-:W-:-:S04]  /*19940*/  VIADD R17, R17, UR28 ;  /* 0x0000001c11117c36 */ /* 0x000fc80008000000 */
[C---:B------:R-:W-:Y:S01]  /*19950*/  VIADD R0, R17.reuse, UR28 ;  /* 0x0000001c11007c36 */ /* 0x040fe20008000000 */
[----:B--2---:R1:W-:Y:S04]  /*19960*/  @P6 STG.E desc[UR16][R2.64], R247 ;  /* 0x000000f702006986 */ /* 0x0043e8000c101910 */
[----:B------:R2:W-:Y:S04]  /*19970*/  @P5 STG.E desc[UR16][R226.64], R248 ;  /* 0x000000f8e2005986 */ /* 0x0005e8000c101910 */
[----:B------:R4:W-:Y:S01]  /*19980*/  @P4 STG.E desc[UR16][R244.64], R250 ;  /* 0x000000faf4004986 */ /* 0x0009e2000c101910 */
[----:B-1----:R-:W-:Y:S01]  /*19990*/  IMAD.WIDE R2, R17, 0x4, R224 ;  /* 0x0000000411027825 */ /* 0x002fe200078e02e0 */
[----:B------:R-:W-:Y:S01]  /*199a0*/  ISETP.LT.AND P4, PT, R16, UR4, !P2 ;  /* 0x0000000410007c0c */ /* 0x000fe2000d781270 */
[----:B------:R-:W-:-:S02]  /*199b0*/  ULDC UR4, c[0x0][0x22c] ;  /* 0x00008b0000047ab9 */ /* 0x000fc40000000800 */
[----:B--2---:R-:W-:Y:S01]  /*199c0*/  VIADD R248, R12, 0x9 ;  /* 0x000000090cf87836 */ /* 0x004fe20000000000 */
[----:B----4-:R1:W-:Y:S01]  /*199d0*/  @P0 STG.E desc[UR16][R2.64], R243 ;  /* 0x000000f302000986 */ /* 0x0103e2000c101910 */
[----:B------:R-:W-:-:S03]  /*199e0*/  IMAD.WIDE R226, R17, 0x4, R150 ;  /* 0x0000000411e27825 */ /* 0x000fc600078e0296 */
[----:B------:R-:W2:Y:S01]  /*199f0*/  LDL.LU R250, [R1+0x10c] ;  /* 0x00010c0001fa7983 */ /* 0x000ea20000300800 */
[C---:B------:R-:W-:Y:S01]  /*19a00*/  IMAD.WIDE R244, R17.reuse, 0x4, R148 ;  /* 0x0000000411f47825 */ /* 0x040fe200078e0294 */
[----:B------:R-:W-:Y:S01]  /*19a10*/  ISETP.GE.AND P0, PT, R248, UR4, PT ;  /* 0x00000004f8007c0c */ /* 0x000fe2000bf06270 */
[----:B------:R-:W-:Y:S01]  /*19a20*/  ULDC UR4, c[0x0][0x228] ;  /* 0x00008a0000047ab9 */ /* 0x000fe20000000800 */
[----:B-1----:R-:W4:Y:S01]  /*19a30*/  LDL.LU R243, [R1+0xc] ;  /* 0x00000c0001f37983 */ /* 0x002f220000300800 */
[----:B------:R-:W-:-:S03]  /*19a40*/  IMAD.WIDE R2, R17, 0x4, R18 ;  /* 0x0000000411027825 */ /* 0x000fc600078e0212 */
[----:B------:R-:W3:Y:S04]  /*19a50*/  LDL.LU R17, [R1+0x30c] ;  /* 0x00030c0001117983 */ /* 0x000ee80000300800 */
[----:B------:R-:W2:Y:S01]  /*19a60*/  LDL.LU R248, [R1+0x52c] ;  /* 0x00052c0001f87983 */ /* 0x000ea20000300800 */
[----:B------:R-:W-:Y:S01]  /*19a70*/  ISETP.LT.AND P5, PT, R15, UR6, !P2 ;  /* 0x000000060f007c0c */ /* 0x000fe2000d7a1270 */
[----:B------:R-:W-:Y:S01]  /*19a80*/  IMAD.WIDE R246, R0, 0x4, R224 ;  /* 0x0000000400f67825 */ /* 0x000fe200078e02e0 */
[----:B------:R-:W-:Y:S01]  /*19a90*/  ISETP.LT.AND P2, PT, R14, UR8, !P2 ;  /* 0x000000080e007c0c */ /* 0x000fe2000d741270 */
[----:B------:R-:W-:Y:S01]  /*19aa0*/  ULDC UR6, c[0x0][0x228] ;  /* 0x00008a0000067ab9 */ /* 0x000fe20000000800 */
[----:B------:R-:W-:Y:S01]  /*19ab0*/  ISETP.LT.AND P6, PT, R13, UR10, !P3 ;  /* 0x0000000a0d007c0c */ /* 0x000fe2000dfc1270 */
[----:B------:R-:W-:Y:S01]  /*19ac0*/  ULDC UR8, c[0x0][0x228] ;  /* 0x00008a0000087ab9 */ /* 0x000fe20000000800 */
[----:B------:R-:W-:Y:S01]  /*19ad0*/  ULDC UR10, c[0x0][0x228] ;  /* 0x00008a00000a7ab9 */ /* 0x000fe20000000800 */
[----:B--2---:R1:W-:Y:S06]  /*19ae0*/  @P4 STG.E desc[UR16][R2.64], R248 ;  /* 0x000000f802004986 */ /* 0x0043ec000c101910 */
[----:B------:R2:W-:Y:S04]  /*19af0*/  @P5 STG.E desc[UR16][R226.64], R249 ;  /* 0x000000f9e2005986 */ /* 0x0005e8000c101910 */
[----:B---3--:R-:W-:Y:S04]  /*19b00*/  @P2 STG.E desc[UR16][R244.64], R17 ;  /* 0x00000011f4002986 */ /* 0x008fe8000c101910 */
[----:B-1----:R-:W3:Y:S04]  /*19b10*/  LDL.LU R248, [R1+0x550] ;  /* 0x0005500001f87983 */ /* 0x002ee80000300800 */
[----:B--2---:R-:W2:Y:S04]  /*19b20*/  LDL.LU R249, [R1+0x530] ;  /* 0x0005300001f97983 */ /* 0x004ea80000300800 */
[----:B------:R1:W-:Y:S04]  /*19b30*/  @P6 STG.E desc[UR16][R246.64], R242 ;  /* 0x000000f2f6006986 */ /* 0x0003e8000c101910 */
[----:B-1----:R-:W2:Y:S01]  /*19b40*/  LDL.LU R242, [R1+0x540] ;  /* 0x0005400001f27983 */ /* 0x002ea20000300800 */
[----:B------:R-:W-:Y:S01]  /*19b50*/  ISETP.LT.AND P2, PT, R16, UR4, !P3 ;  /* 0x0000000410007c0c */ /* 0x000fe2000df41270 */
[----:B------:R-:W-:-:S02]  /*19b60*/  ULDC UR4, c[0x0][0x228] ;  /* 0x00008a0000047ab9 */ /* 0x000fc40000000800 */
[----:B------:R-:W-:Y:S01]  /*19b70*/  ISETP.LT.AND P4, PT, R15, UR4, !P3 ;  /* 0x000000040f007c0c */ /* 0x000fe2000df81270 */
[----:B------:R-:W-:Y:S01]  /*19b80*/  IMAD.WIDE R2, R0, 0x4, R18 ;  /* 0x0000000400027825 */ /* 0x000fe200078e0212 */
[----:B------:R-:W-:Y:S01]  /*19b90*/  ISETP.LT.AND P3, PT, R14, UR6, !P3 ;  /* 0x000000060e007c0c */ /* 0x000fe2000df61270 */
[----:B------:R-:W-:Y:S02]  /*19ba0*/  ULDC UR4, c[0x0][0x22c] ;  /* 0x00008b0000047ab9 */ /* 0x000fe40000000800 */
[----:B------:R-:W-:Y:S02]  /*19bb0*/  VIADD R244, R12, 0xa ;  /* 0x0000000a0cf47836 */ /* 0x000fe40000000000 */
[----:B------:R-:W-:Y:S01]  /*19bc0*/  IMAD.WIDE R226, R0, 0x4, R150 ;  /* 0x0000000400e27825 */ /* 0x000fe200078e0296 */
[----:B------:R-:W-:Y:S01]  /*19bd0*/  ISETP.LT.AND P5, PT, R13, UR8, !P1 ;  /* 0x000000080d007c0c */ /* 0x000fe2000cfa1270 */
[----:B------:R-:W-:Y:S01]  /*19be0*/  ULDC UR6, c[0x0][0x228] ;  /* 0x00008a0000067ab9 */ /* 0x000fe20000000800 */
[----:B------:R1:W-:Y:S01]  /*19bf0*/  @P2 STG.E desc[UR16][R2.64], R250 ;  /* 0x000000fa02002986 */ /* 0x0003e2000c101910 */
[----:B------:R-:W-:Y:S01]  /*19c00*/  ISETP.GE.AND P2, PT, R244, UR4, PT ;  /* 0x00000004f4007c0c */ /* 0x000fe2000bf46270 */
[----:B------:R-:W-:Y:S01]  /*19c10*/  ULDC UR4, c[0x0][0x228] ;  /* 0x00008a0000047ab9 */ /* 0x000fe20000000800 */
[----:B------:R-:W-:Y:S01]  /*19c20*/  ISETP.LT.AND P6, PT, R16, UR10, !P1 ;  /* 0x0000000a10007c0c */ /* 0x000fe2000cfc1270 */
[----:B----4-:R4:W-:Y:S01]  /*19c30*/  @P4 STG.E desc[UR16][R226.64], R243 ;  /* 0x000000f3e2004986 */ /* 0x0109e2000c101910 */
[C---:B------:R-:W-:Y:S01]  /*19c40*/  VIADD R17, R0.reuse, UR28 ;  /* 0x0000001c00117c36 */ /* 0x040fe20008000000 */
[----:B------:R-:W-:Y:S01]  /*19c50*/  ISETP.LT.AND P4, PT, R15, UR4, !P1 ;  /* 0x000000040f007c0c */ /* 0x000fe2000cf81270 */
[----:B------:R-:W-:Y:S01]  /*19c60*/  ULDC UR4, c[0x0][0x228] ;  /* 0x00008a0000047ab9 */ /* 0x000fe20000000800 */
[----:B------:R-:W-:Y:S01]  /*19c70*/  ULDC UR8, c[0x0][0x228] ;  /* 0x00008a0000087ab9 */ /* 0x000fe20000000800 */
[----:B-1----:R-:W-:Y:S01]  /*19c80*/  IMAD.WIDE R2, R0, 0x4, R148 ;  /* 0x0000000400027825 */ /* 0x002fe200078e0294 */
[----:B------:R-:W2:Y:S01]  /*19c90*/  LDL.LU R250, [R1+0x110] ;  /* 0x0001100001fa7983 */ /* 0x000ea20000300800 */
[----:B------:R-:W-:-:S02]  /*19ca0*/  ULDC UR10, c[0x0][0x228] ;  /* 0x00008a00000a7ab9 */ /* 0x000fc40000000800 */
[C---:B----4-:R-:W-:Y:S01]  /*19cb0*/  IMAD.WIDE R226, R17.reuse, 0x4, R224 ;  /* 0x0000000411e27825 */ /* 0x050fe200078e02e0 */
[----:B------:R1:W-:Y:S03]  /*19cc0*/  @P3 STG.E desc[UR16][R2.64], R251 ;  /* 0x000000fb02003986 */ /* 0x0003e6000c101910 */
[C---:B------:R-:W-:Y:S01]  /*19cd0*/  IMAD.WIDE R244, R17.reuse, 0x4, R18 ;  /* 0x0000000411f47825 */ /* 0x040fe200078e0212 */
[----:B------:R-:W4:Y:S01]  /*19ce0*/  LDL.LU R243, [R1+0x10] ;  /* 0x0000100001f37983 */ /* 0x000f220000300800 */
[----:B------:R-:W-:Y:S01]  /*19cf0*/  ISETP.LT.AND P1, PT, R14, UR4, !P1 ;  /* 0x000000040e007c0c */ /* 0x000fe2000cf21270 */
[----:B------:R-:W-:Y:S01]  /*19d00*/  ULDC UR4, c[0x0][0x22c] ;  /* 0x00008b0000047ab9 */ /* 0x000fe20000000800 */
[C---:B-1----:R-:W-:Y:S01]  /*19d10*/  IMAD.WIDE R2, R17.reuse, 0x4, R150 ;  /* 0x0000000411027825 */ /* 0x042fe200078e0296 */
[----:B------:R-:W4:Y:S03]  /*19d20*/  LDL.LU R251, [R1+0x554] ;  /* 0x0005540001fb7983 */ /* 0x000f260000300800 */
[----:B------:R-:W-:Y:S01]  /*19d30*/  VIADD R0, R17, UR28 ;  /* 0x0000001c11007c36 */ /* 0x000fe20008000000 */
[----:B---3--:R1:W-:Y:S04]  /*19d40*/  @P5 STG.E desc[UR16][R226.64], R248 ;  /* 0x000000f8e2005986 */ /* 0x0083e8000c101910 */
[----:B--2---:R2:W-:Y:S01]  /*19d50*/  @P6 STG.E desc[UR16][R244.64], R249 ;  /* 0x000000f9f4006986 */ /* 0x0045e2000c101910 */
[----:B-1----:R-:W-:-:S03]  /*19d60*/  VIADD R248, R12, 0xb ;  /* 0x0000000b0cf87836 */ /* 0x002fc60000000000 */
[----:B--2---:R-:W2:Y:S04]  /*19d70*/  LDL.LU R249, [R1+0x534] ;  /* 0x0005340001f97983 */ /* 0x004ea80000300800 */
[----:B------:R1:W-:Y:S01]  /*19d80*/  @P4 STG.E desc[UR16][R2.64], R242 ;  /* 0x000000f202004986 */ /* 0x0003e2000c101910 */
[----:B------:R-:W-:Y:S02]  /*19d90*/  ISETP.GE.AND P4, PT, R248, UR4, PT ;  /* 0x00000004f8007c0c */ /* 0x000fe4000bf86270 */
[----:B------:R-:W-:Y:S02]  /*19da0*/  ISETP.LT.AND P3, PT, R13, UR6, !P0 ;  /* 0x000000060d007c0c */ /* 0x000fe4000c761270 */
[----:B------:R-:W-:Y:S01]  /*19db0*/  ISETP.LT.AND P5, PT, R16, UR8, !P0 ;  /* 0x0000000810007c0c */ /* 0x000fe2000c7a1270 */
[C---:B------:R-:W-:Y:S01]  /*19dc0*/  IMAD.WIDE R226, R0.reuse, 0x4, R224 ;  /* 0x0000000400e27825 */ /* 0x040fe200078e02e0 */
[----:B------:R-:W-:Y:S01]  /*19dd0*/  ISETP.LT.AND P6, PT, R15, UR10, !P0 ;  /* 0x0000000a0f007c0c */ /* 0x000fe2000c7c1270 */
[----:B------:R-:W-:Y:S01]  /*19de0*/  ULDC UR4, c[0x0][0x228] ;  /* 0x00008a0000047ab9 */ /* 0x000fe20000000800 */
[----:B------:R-:W-:Y:S01]  /*19df0*/  ULDC UR6, c[0x0][0x228] ;  /* 0x00008a0000067ab9 */ /* 0x000fe20000000800 */
[----:B------:R-:W-:Y:S01]  /*19e00*/  IMAD.WIDE R244, R0, 0x4, R18 ;  /* 0x0000000400f47825 */ /* 0x000fe200078e0212 */
[----:B------:R-:W-:Y:S01]  /*19e10*/  ULDC UR8, c[0x0][0x228] ;  /* 0x00008a0000087ab9 */ /* 0x000fe20000000800 */
[----:B-1----:R-:W3:Y:S01]  /*19e20*/  LDL.LU R242, [R1+0x544] ;  /* 0x0005440001f27983 */ /* 0x002ee20000300800 */
[----:B------:R-:W-:Y:S01]  /*19e30*/  ULDC UR10, c[0x0][0x228] ;  /* 0x00008a00000a7ab9 */ /* 0x000fe20000000800 */
[----:B------:R-:W-:-:S02]  /*19e40*/  IMAD.WIDE R2, R17, 0x4, R148 ;  /* 0x0000000411027825 */ /* 0x000fc400078e0294 */
[----:B------:R-:W4:Y:S04]  /*19e50*/  LDL.LU R17, [R1+0x310] ;  /* 0x0003100001117983 */ /* 0x000f280000300800 */
[----:B------:R-:W2:Y:S01]  /*19e60*/  LDL.LU R248, [R1+0x400] ;  /* 0x0004000001f87983 */ /* 0x000ea20000300800 */
[----:B------:R-:W-:-:S03]  /*19e70*/  IMAD.WIDE R246, R0, 0x4, R150 ;  /* 0x0000000400f67825 */ /* 0x000fc600078e0296 */
[----:B--2---:R1:W-:Y:S04]  /*19e80*/  @P1 STG.E desc[UR16][R2.64], R248 ;  /* 0x000000f802001986 */ /* 0x0043e8000c101910 */
[----:B----4-:R2:W-:Y:S01]  /*19e90*/  @P3 STG.E desc[UR16][R226.64], R17 ;  /* 0x00000011e2003986 */ /* 0x0105e2000c101910 */
[----:B------:R-:W-:Y:S01]  /*19ea0*/  ISETP.LT.AND P3, PT, R14, UR4, !P0 ;  /* 0x000000040e007c0c */ /* 0x000fe2000c761270 */
[----:B------:R-:W-:Y:S02]  /*19eb0*/  ULDC UR4, c[0x0][0x22c] ;  /* 0x00008b0000047ab9 */ /* 0x000fe40000000800 */
[----:B------:R4:W-:Y:S01]  /*19ec0*/  @P5 STG.E desc[UR16][R244.64], R250 ;  /* 0x000000faf4005986 */ /* 0x0009e2000c101910 */
[----:B-1----:R-:W-:-:S03]  /*19ed0*/  VIADD R2, R12, 0xc ;  /* 0x0000000c0c027836 */ /* 0x002fc60000000000 */
[----:B------:R1:W-:Y:S01]  /*19ee0*/  @P6 STG.E desc[UR16][R246.64], R243 ;  /* 0x000000f3f6006986 */ /* 0x0003e2000c101910 */
[----:B--2---:R-:W-:Y:S01]  /*19ef0*/  VIADD R17, R0, UR28 ;  /* 0x0000001c00117c36 */ /* 0x004fe20008000000 */
[----:B------:R-:W-:Y:S01]  /*19f00*/  ISETP.GE.AND P1, PT, R2, UR4, PT ;  /* 0x0000000402007c0c */ /* 0x000fe2000bf26270 */
[----:B------:R-:W-:Y:S01]  /*19f10*/  IMAD.WIDE R2, R0, 0x4, R148 ;  /* 0x0000000400027825 */ /* 0x000fe200078e0294 */
[----:B----4-:R-:W2:Y:S01]  /*19f20*/  LDL.LU R250, [R1+0x404] ;  /* 0x0004040001fa7983 */ /* 0x010ea20000300800 */
[----:B------:R-:W-:Y:S02]  /*19f30*/  ISETP.LT.AND P0, PT, R13, UR6, !P2 ;  /* 0x000000060d007c0c */ /* 0x000fe4000d701270 */
[----:B------:R-:W-:Y:S02]  /*19f40*/  ISETP.LT.AND P5, PT, R16, UR8, !P2 ;  /* 0x0000000810007c0c */ /* 0x000fe4000d7a1270 */
[----:B------:R-:W-:Y:S01]  /*19f50*/  ISETP.LT.AND P6, PT, R15, UR10, !P2 ;  /* 0x0000000a0f007c0c */ /* 0x000fe2000d7c1270 */
[----:B-1----:R-:W4:Y:S01]  /*19f60*/  LDL.LU R243, [R1+0x314] ;  /* 0x0003140001f37983 */ /* 0x002f220000300800 */
[----:B------:R-:W-:Y:S01]  /*19f70*/  VIADD R248, R12, 0xd ;  /* 0x0000000d0cf87836 */ /* 0x000fe20000000000 */
[----:B------:R-:W-:Y:S01]  /*19f80*/  ULDC UR4, c[0x0][0x22c] ;  /* 0x00008b0000047ab9 */ /* 0x000fe20000000800 */
[C---:B------:R-:W-:Y:S01]  /*19f90*/  IMAD.WIDE R226, R17.reuse, 0x4, R224 ;  /* 0x0000000411e27825 */ /* 0x040fe200078e02e0 */
[----:B------:R-:W3:Y:S01]  /*19fa0*/  LDL.LU R0, [R1+0x210] ;  /* 0x0002100001007983 */ /* 0x000ee20000300800 */
[----:B------:R-:W-:Y:S01]  /*19fb0*/  ULDC UR6, c[0x0][0x228] ;  /* 0x00008a0000067ab9 */ /* 0x000fe20000000800 */
[----:B------:R-:W-:Y:S01]  /*19fc0*/  ULDC UR8, c[0x0][0x228] ;  /* 0x00008a0000087ab9 */ /* 0x000fe20000000800 */
[----:B------:R-:W-:Y:S01]  /*19fd0*/  IMAD.WIDE R244, R17, 0x4, R18 ;  /* 0x0000000411f47825 */ /* 0x000fe200078e0212 */
[----:B------:R-:W-:-:S03]  /*19fe0*/  ULDC UR10, c[0x0][0x228] ;  /* 0x00008a00000a7ab9 */ /* 0x000fc60000000800 */
[----:B------:R-:W-:Y:S01]  /*19ff0*/  IMAD.WIDE R246, R17, 0x4, R150 ;  /* 0x0000000411f67825 */ /* 0x000fe200078e0296 */
[----:B---3--:R-:W-:Y:S01]  /*1a000*/  @P3 STG.E desc[UR16][R2.64], R0 ;  /* 0x0000000002003986 */ /* 0x008fe2000c101910 */
[----:B------:R-:W-:Y:S01]  /*1a010*/  ISETP.GE.AND P3, PT, R248, UR4, PT ;  /* 0x00000004f8007c0c */ /* 0x000fe2000bf66270 */
[----:B------:R-:W-:Y:S02]  /*1a020*/  ULDC UR4, c[0x0][0x228] ;  /* 0x00008a0000047ab9 */ /* 0x000fe40000000800 */
[----:B------:R-:W-:Y:S04]  /*1a030*/  @P0 STG.E desc[UR16][R226.64], R251 ;  /* 0x000000fbe2000986 */ /* 0x000fe8000c101910 */
[----:B------:R1:W-:Y:S04]  /*1a040*/  @P5 STG.E desc[UR16][R244.64], R249 ;  /* 0x000000f9f4005986 */ /* 0x0003e8000c101910 */
[----:B------:R-:W3:Y:S04]  /*1a050*/  LDL.LU R248, [R1+0x14] ;  /* 0x0000140001f87983 */ /* 0x000ee80000300800 */
[----:B------:R2:W-:Y:S04]  /*1a060*/  @P6 STG.E desc[UR16][R246.64], R242 ;  /* 0x000000f2f6006986 */ /* 0x0005e8000c101910 */
[----:B-1----:R-:W3:Y:S04]  /*1a070*/  LDL.LU R249, [R1+0x214] ;  /* 0x0002140001f97983 */ /* 0x002ee80000300800 */
[----:B--2---:R-:W2:Y:S04]  /*1a080*/  LDL.LU R247, [R1+0x114] ;  /* 0x0001140001f77983 */ /* 0x004ea80000300800 */
[----:B------:R-:W3:Y:S01]  /*1a090*/  LDL.LU R242, [R1+0x558] ;  /* 0x0005580001f27983 */ /* 0x000ee20000300800 */
[----:B------:R-:W-:Y:S01]  /*1a0a0*/  ISETP.LT.AND P2, PT, R14, UR4, !P2 ;  /* 0x000000040e007c0c */ /* 0x000fe2000d741270 */
[----:B------:R-:W-:-:S02]  /*1a0b0*/  ULDC UR4, c[0x0][0x228] ;  /* 0x00008a0000047ab9 */ /* 0x000fc40000000800 */
[----:B------:R-:W-:Y:S01]  /*1a0c0*/  ISETP.LT.AND P0, PT, R13, UR4, !P4 ;  /* 0x000000040d007c0c */ /* 0x000fe2000e701270 */
[C---:B------:R-:W-:Y:S01]  /*1a0d0*/  VIADD R0, R17.reuse, UR28 ;  /* 0x0000001c11007c36 */ /* 0x040fe20008000000 */
[----:B------:R-:W-:Y:S01]  /*1a0e0*/  ULDC UR4, c[0x0][0x228] ;  /* 0x00008a0000047ab9 */ /* 0x000fe20000000800 */
[----:B------:R-:W-:Y:S01]  /*1a0f0*/  IMAD.WIDE R2, R17, 0x4, R148 ;  /* 0x0000000411027825 */ /* 0x000fe200078e0294 */
[----:B------:R-:W-:Y:S01]  /*1a100*/  ISETP.LT.AND P6, PT, R16, UR6, !P4 ;  /* 0x0000000610007c0c */ /* 0x000fe2000e7c1270 */
[----:B------:R-:W3:Y:S02]  /*1a110*/  LDL.LU R251, [R1+0x548] ;  /* 0x0005480001fb7983 */ /* 0x000ee40000300800 */
[----:B------:R-:W-:Y:S01]  /*1a120*/  VIADD R244, R12, 0xe ;  /* 0x0000000e0cf47836 */ /* 0x000fe20000000000 */
[----:B------:R-:W-:Y:S01]  /*1a130*/  ISETP.LT.AND P5, PT, R15, UR4, !P4 ;  /* 0x000000040f007c0c */ /* 0x000fe2000e7a1270 */
[----:B------:R-:W-:Y:S01]  /*1a140*/  IMAD.WIDE R226, R0, 0x4, R224 ;  /* 0x0000000400e27825 */ /* 0x000fe200078e02e0 */
[----:B------:R-:W-:Y:S01]  /*1a150*/  ULDC UR4, c[0x0][0x22c] ;  /* 0x00008b0000047ab9 */ /* 0x000fe20000000800 */
[----:B------:R1:W-:Y:S01]  /*1a160*/  @P2 STG.E desc[UR16][R2.64], R250 ;  /* 0x000000fa02002986 */ /* 0x0003e2000c101910 */
[----:B------:R-:W-:Y:S01]  /*1a170*/  ISETP.GE.AND P2, PT, R244, UR4, PT ;  /* 0x00000004f4007c0c */ /* 0x000fe2000bf46270 */
[----:B------:R-:W-:Y:S01]  /*1a180*/  ULDC UR4, c[0x0][0x228] ;  /* 0x00008a0000047ab9 */ /* 0x000fe20000000800 */
[----:B------:R-:W-:Y:S01]  /*1a190*/  ISETP.LT.AND P4, PT, R14, UR8, !P4 ;  /* 0x000000080e007c0c */ /* 0x000fe2000e781270 */
[----:B----4-:R4:W-:Y:S01]  /*1a1a0*/  @P0 STG.E desc[UR16][R226.64], R243 ;  /* 0x000000f3e2000986 */ /* 0x0109e2000c101910 */
[----:B------:R-:W-:-:S02]  /*1a1b0*/  ISETP.LT.AND P0, PT, R13, UR4, !P1 ;  /* 0x000000040d007c0c */ /* 0x000fc4000cf01270 */
[C---:B------:R-:W-:Y:S01]  /*1a1c0*/  IADD3 R17, R0.reuse, UR28, RZ ;  /* 0x0000001c00117c10 */ /* 0x040fe2000fffe0ff */
[----:B------:R-:W-:Y:S01]  /*1a1d0*/  ULDC UR6, c[0x0][0x228] ;  /* 0x00008a0000067ab9 */ /* 0x000fe20000000800 */
[C---:B-1----:R-:W-:Y:S01]  /*1a1e0*/  IMAD.WIDE R2, R0.reuse, 0x4, R18 ;  /* 0x0000000400027825 */ /* 0x042fe200078e0212 */
[----:B------:R-:W3:Y:S01]  /*1a1f0*/  LDL.LU R250, [R1+0x408] ;  /* 0x0004080001fa7983 */ /* 0x000ee20000300800 */
[----:B------:R-:W-:Y:S01]  /*1a200*/  ULDC UR4, c[0x0][0x228] ;  /* 0x00008a0000047ab9 */ /* 0x000fe20000000800 */
[----:B------:R-:W-:Y:S01]  /*1a210*/  ULDC UR8, c[0x0][0x228] ;  /* 0x00008a0000087ab9 */ /* 0x000fe20000000800 */
[C---:B----4-:R-:W-:Y:S01]  /*1a220*/  IMAD.WIDE R226, R0.reuse, 0x4, R150 ;  /* 0x0000000400e27825 */ /* 0x050fe200078e0296 */
[----:B------:R-:W4:Y:S03]  /*1a230*/  LDL.LU R243, [R1+0x318] ;  /* 0x0003180001f37983 */ /* 0x000f260000300800 */
[----:B------:R-:W-:-:S04]  /*1a240*/  IMAD.WIDE R244, R0, 0x4, R148 ;  /* 0x0000000400f47825 */ /* 0x000fc800078e0294 */
[C---:B------:R-:W-:Y:S01]  /*1a250*/  VIADD R0, R17.reuse, UR28 ;  /* 0x0000001c11007c36 */ /* 0x040fe20008000000 */
[----:B--2---:R1:W-:Y:S04]  /*1a260*/  @P6 STG.E desc[UR16][R2.64], R247 ;  /* 0x000000f702006986 */ /* 0x0043e8000c101910 */
[----:B---3--:R2:W-:Y:S04]  /*1a270*/  @P5 STG.E desc[UR16][R226.64], R248 ;  /* 0x000000f8e2005986 */ /* 0x0085e8000c101910 */
[----:B------:R3:W-:Y:S01]  /*1a280*/  @P4 STG.E desc[UR16][R244.64], R249 ;  /* 0x000000f9f4004986 */ /* 0x0007e2000c101910 */
[----:B-1----:R-:W-:-:S04]  /*1a290*/  IMAD.WIDE R2, R17, 0x4, R224 ;  /* 0x0000000411027825 */ /* 0x002fc800078e02e0 */
[C---:B--2---:R-:W-:Y:S01]  /*1a2a0*/  IMAD.WIDE R226, R17.reuse, 0x4, R150 ;  /* 0x0000000411e27825 */ /* 0x044fe200078e0296 */
[----:B------:R1:W-:Y:S03]  /*1a2b0*/  @P0 STG.E desc[UR16][R2.64], R242 ;  /* 0x000000f202000986 */ /* 0x0003e6000c101910 */
[C---:B---3--:R-:W-:Y:S01]  /*1a2c0*/  IMAD.WIDE R244, R17.reuse, 0x4, R148 ;  /* 0x0000000411f47825 */ /* 0x048fe200078e0294 */
[----:B------:R-:W2:Y:S04]  /*1a2d0*/  LDL.LU R249, [R1+0x118] ;  /* 0x0001180001f97983 */ /* 0x000ea80000300800 */
[----:B-1----:R-:W3:Y:S01]  /*1a2e0*/  LDL.LU R242, [R1+0x18] ;  /* 0x0000180001f27983 */ /* 0x002ee20000300800 */
[----:B------:R-:W-:-:S03]  /*1a2f0*/  IMAD.WIDE R2, R17, 0x4, R18 ;  /* 0x0000000411027825 */ /* 0x000fc600078e0212 */
[----:B------:R-:W4:Y:S01]  /*1a300*/  LDL.LU R17, [R1+0x538] ;  /* 0x0005380001117983 */ /* 0x000f220000300800 */
[----:B------:R-:W-:Y:S02]  /*1a310*/  ISETP.LT.AND P4, PT, R16, UR4, !P1 ;  /* 0x0000000410007c0c */ /* 0x000fe4000cf81270 */
[----:B------:R-:W-:Y:S01]  /*1a320*/  ISETP.LT.AND P6, PT, R13, UR10, !P3 ;  /* 0x0000000a0d007c0c */ /* 0x000fe2000dfc1270 */
[----:B------:R-:W-:Y:S01]  /*1a330*/  VIADD R248, R12, 0xf ;  /* 0x0000000f0cf87836 */ /* 0x000fe20000000000 */
[----:B------:R-:W-:Y:S01]  /*1a340*/  ISETP.LT.AND P5, PT, R15, UR6, !P1 ;  /* 0x000000060f007c0c */ /* 0x000fe2000cfa1270 */
[----:B------:R-:W-:Y:S01]  /*1a350*/  IMAD.WIDE R246, R0, 0x4, R224 ;  /* 0x0000000400f67825 */ /* 0x000fe200078e02e0 */
[----:B------:R-:W-:Y:S01]  /*1a360*/  ISETP.LT.AND P1, PT, R14, UR8, !P1 ;  /* 0x000000080e007c0c */ /* 0x000fe2000cf21270 */
[----:B------:R-:W-:Y:S01]  /*1a370*/  ULDC UR4, c[0x0][0x22c] ;  /* 0x00008b0000047ab9 */ /* 0x000fe20000000800 */
[----:B------:R-:W-:Y:S01]  /*1a380*/  ULDC UR6, c[0x0][0x228] ;  /* 0x00008a0000067ab9 */ /* 0x000fe20000000800 */
[----:B------:R-:W-:Y:S01]  /*1a390*/  ISETP.GE.AND P0, PT, R248, UR4, PT ;  /* 0x00000004f8007c0c */ /* 0x000fe2000bf06270 */
[----:B------:R-:W-:Y:S01]  /*1a3a0*/  ULDC UR4, c[0x0][0x228] ;  /* 0x00008a0000047ab9 */ /* 0x000fe20000000800 */
[----:B------:R-:W3:Y:S01]  /*1a3b0*/  LDL.LU R248, [R1+0x55c] ;  /* 0x00055c0001f87983 */ /* 0x000ee20000300800 */
[----:B------:R-:W-:Y:S01]  /*1a3c0*/  ULDC UR8, c[0x0][0x228] ;  /* 0x00008a0000087ab9 */ /* 0x000fe20000000800 */
[----:B------:R-:W-:-:S02]  /*1a3d0*/  ULDC UR10, c[0x0][0x228] ;  /* 0x00008a00000a7ab9 */ /* 0x000fc40000000800 */
[----:B----4-:R-:W-:Y:S04]  /*1a3e0*/  @P4 STG.E desc[UR16][R2.64], R17 ;  /* 0x0000001102004986 */ /* 0x010fe8000c101910 */
[----:B------:R-:W-:Y:S04]  /*1a3f0*/  @P5 STG.E desc[UR16][R226.64], R251 ;  /* 0x000000fbe2005986 */ /* 0x000fe8000c101910 */
[----:B------:R1:W-:Y:S04]  /*1a400*/  @P1 STG.E desc[UR16][R244.64], R250 ;  /* 0x000000faf4001986 */ /* 0x0003e8000c101910 */
[----:B------:R4:W-:Y:S04]  /*1a410*/  @P6 STG.E desc[UR16][R246.64], R243 ;  /* 0x000000f3f6006986 */ /* 0x0009e8000c101910 */
[----:B-1----:R-:W3:Y:S04]  /*1a420*/  LDL.LU R250, [R1+0x53c] ;  /* 0x00053c0001fa7983 */ /* 0x002ee80000300800 */
[----:B----4-:R-:W4:Y:S04]  /*1a430*/  LDL.LU R247, [R1+0x218] ;  /* 0x0002180001f77983 */ /* 0x010f280000300800 */
[----:B------:R-:W4:Y:S01]  /*1a440*/  LDL.LU R243, [R1+0x54c] ;  /* 0x00054c0001f37983 */ /* 0x000f220000300800 */
[----:B------:R-:W-:Y:S01]  /*1a450*/  ISETP.LT.AND P1, PT, R16, UR4, !P3 ;  /* 0x0000000410007c0c */ /* 0x000fe2000df21270 */
[----:B------:R-:W-:-:S02]  /*1a460*/  ULDC UR4, c[0x0][0x228] ;  /* 0x00008a0000047ab9 */ /* 0x000fc40000000800 */
[----:B------:R-:W-:Y:S01]  /*1a470*/  ISETP.LT.AND P4, PT, R15, UR4, !P3 ;  /* 0x000000040f007c0c */ /* 0x000fe2000df81270 */
[----:B------:R-:W-:Y:S01]  /*1a480*/  IMAD.WIDE R226, R0, 0x4, R18 ;  /* 0x0000000400e27825 */ /* 0x000fe200078e0212 */
[----:B------:R-:W-:Y:S01]  /*1a490*/  ISETP.LT.AND P3, PT, R14, UR6, !P3 ;  /* 0x000000060e007c0c */ /* 0x000fe2000df61270 */
[----:B------:R-:W-:Y:S02]  /*1a4a0*/  ULDC UR4, c[0x0][0x22c] ;  /* 0x00008b0000047ab9 */ /* 0x000fe40000000800 */
[----:B------:R-:W-:Y:S01]  /*1a4b0*/  VIADD R244, R12, 0x10 ;  /* 0x000000100cf47836 */ /* 0x000fe20000000000 */
[----:B------:R-:W-:Y:S01]  /*1a4c0*/  ISETP.LT.AND P5, PT, R13, UR8, !P2 ;  /* 0x000000080d007c0c */ /* 0x000fe2000d7a1270 */
[----:B------:R-:W-:Y:S01]  /*1a4d0*/  IMAD.WIDE R2, R0, 0x4, R150 ;  /* 0x0000000400027825 */ /* 0x000fe200078e0296 */
[----:B------:R-:W-:Y:S01]  /*1a4e0*/  ISETP.LT.AND P6, PT, R16, UR10, !P2 ;  /* 0x0000000a10007c0c */ /* 0x000fe2000d7c1270 */
[----:B------:R-:W-:Y:S01]  /*1a4f0*/  ULDC UR6, c[0x0][0x228] ;  /* 0x00008a0000067ab9 */ /* 0x000fe20000000800 */
[----:B--2---:R1:W-:Y:S01]  /*1a500*/  @P1 STG.E desc[UR16][R226.64], R249 ;  /* 0x000000f9e2001986 */ /* 0x0043e2000c101910 */
[----:B------:R-:W-:Y:S01]  /*1a510*/  ISETP.GE.AND P1, PT, R244, UR4, PT ;  /* 0x00000004f4007c0c */ /* 0x000fe2000bf26270 */
[C---:B------:R-:W-:Y:S01]  /*1a520*/  VIADD R17, R0.reuse, UR28 ;  /* 0x0000001c00117c36 */ /* 0x040fe20008000000 */
[----:B------:R-:W-:Y:S01]  /*1a530*/  ULDC UR4, c[0x0][0x228] ;  /* 0x00008a0000047ab9 */ /* 0x000fe20000000800 */
[----:B---3--:R2:W-:Y:S01]  /*1a540*/  @P4 STG.E desc[UR16][R2.64], R242 ;  /* 0x000000f202004986 */ /* 0x0085e2000c101910 */
[----:B------:R-:W-:Y:S01]  /*1a550*/  ISETP.LT.AND P4, PT, R15, UR4, !P2 ;  /* 0x000000040f007c0c */ /* 0x000fe2000d781270 */
[----:B------:R-:W-:Y:S01]  /*1a560*/  IMAD.WIDE R244, R17, 0x4, R18 ;  /* 0x0000000411f47825 */ /* 0x000fe200078e0212 */
[----:B------:R-:W-:Y:S01]  /*1a570*/  ULDC UR4, c[0x0][0x228] ;  /* 0x00008a0000047ab9 */ /* 0x000fe20000000800 */
[----:B------:R-:W-:Y:S01]  /*1a580*/  ULDC UR8, c[0x0][0x228] ;  /* 0x00008a0000087ab9 */ /* 0x000fe20000000800 */
[----:B------:R-:W-:Y:S01]  /*1a590*/  ULDC UR10, c[0x0][0x228] ;  /* 0x00008a00000a7ab9 */ /* 0x000fe20000000800 */
[----:B-1----:R-:W-:-:S04]  /*1a5a0*/  IMAD.WIDE R226, R0, 0x4, R148 ;  /* 0x0000000400e27825 */ /* 0x002fc800078e0294 */
[C---:B--2---:R-:W-:Y:S01]  /*1a5b0*/  IMAD.WIDE R2, R17.reuse, 0x4, R224 ;  /* 0x0000000411027825 */ /* 0x044fe200078e02e0 */
[----:B------:R-:W2:Y:S04]  /*1a5c0*/  LDL.LU R242, [R1+0x40c] ;  /* 0x00040c0001f27983 */ /* 0x000ea80000300800 */
[----:B------:R-:W3:Y:S01]  /*1a5d0*/  LDL.LU R251, [R1+0x11c] ;  /* 0x00011c0001fb7983 */ /* 0x000ee20000300800 */
[----:B------:R-:W-:-:S03]  /*1a5e0*/  VIADD R0, R17, UR28 ;  /* 0x0000001c11007c36 */ /* 0x000fc60008000000 */
[----:B------:R-:W3:Y:S04]  /*1a5f0*/  LDL.LU R249, [R1+0x1c] ;  /* 0x00001c0001f97983 */ /* 0x000ee80000300800 */
[----:B----4-:R-:W-:Y:S04]  /*1a600*/  @P3 STG.E desc[UR16][R226.64], R247 ;  /* 0x000000f7e2003986 */ /* 0x010fe8000c101910 */
[----:B------:R1:W-:Y:S04]  /*1a610*/  @P5 STG.E desc[UR16][R2.64], R248 ;  /* 0x000000f802005986 */ /* 0x0003e8000c101910 */
[----:B------:R-:W-:Y:S01]  /*1a620*/  @P6 STG.E desc[UR16][R244.64], R250 ;  /* 0x000000faf4006986 */ /* 0x000fe2000c101910 */
[----:B-1----:R-:W-:-:S05]  /*1a630*/  IMAD.WIDE R2, R17, 0x4, R150 ;  /* 0x0000000411027825 */ /* 0x002fca00078e0296 */
[----:B------:R1:W-:Y:S04]  /*1a640*/  @P4 STG.E desc[UR16][R2.64], R243 ;  /* 0x000000f302004986 */ /* 0x0003e8000c101910 */
[----:B-1----:R-:W4:Y:S01]  /*1a650*/  LDL.LU R243, [R1+0x21c] ;  /* 0x00021c0001f37983 */ /* 0x002f220000300800 */
[----:B------:R-:W-:-:S03]  /*1a660*/  IMAD.WIDE R2, R17, 0x4, R148 ;  /* 0x0000000411027825 */ /* 0x000fc600078e0294 */
[----:B------:R-:W4:Y:S04]  /*1a670*/  LDL.LU R250, [R1+0x570] ;  /* 0x0005700001fa7983 */ /* 0x000f280000300800 */
[----:B------:R-:W3:Y:S01]  /*1a680*/  LDL.LU R17, [R1+0x31c] ;  /* 0x00031c0001117983 */ /* 0x000ee20000300800 */
[----:B------:R-:W-:Y:S02]  /*1a690*/  ISETP.LT.AND P2, PT, R14, UR4, !P2 ;  /* 0x000000040e007c0c */ /* 0x000fe4000d741270 */
[----:B------:R-:W-:Y:S01]  /*1a6a0*/  ISETP.LT.AND P3, PT, R13, UR6, !P0 ;  /* 0x000000060d007c0c */ /* 0x000fe2000c761270 */
[----:B------:R-:W-:Y:S01]  /*1a6b0*/  VIADD R248, R12, 0x11 ;  /* 0x000000110cf87836 */ /* 0x000fe20000000000 */
[----:B------:R-:W-:Y:S01]  /*1a6c0*/  ISETP.LT.AND P5, PT, R16, UR8, !P0 ;  /* 0x0000000810007c0c */ /* 0x000fe2000c7a1270 */
[C---:B------:R-:W-:Y:S01]  /*1a6d0*/  IMAD.WIDE R226, R0.reuse, 0x4, R224 ;  /* 0x0000000400e27825 */ /* 0x040fe200078e02e0 */
[----:B------:R-:W-:Y:S01]  /*1a6e0*/  ISETP.LT.AND P6, PT, R15, UR10, !P0 ;  /* 0x0000000a0f007c0c */ /* 0x000fe2000c7c1270 */
[----:B------:R-:W-:Y:S01]  /*1a6f0*/  ULDC UR4, c[0x0][0x22c] ;  /* 0x00008b0000047ab9 */ /* 0x000fe20000000800 */
[----:B------:R-:W-:Y:S01]  /*1a700*/  ULDC UR6, c[0x0][0x228] ;  /* 0x00008a0000067ab9 */ /* 0x000fe20000000800 */
[----:B------:R-:W-:Y:S01]  /*1a710*/  IMAD.WIDE R244, R0, 0x4, R18 ;  /* 0x0000000400f47825 */ /* 0x000fe200078e0212 */
[----:B------:R-:W-:Y:S01]  /*1a720*/  ISETP.GE.AND P4, PT, R248, UR4, PT ;  /* 0x00000004f8007c0c */ /* 0x000fe2000bf86270 */
[----:B------:R-:W-:Y:S01]  /*1a730*/  ULDC UR4, c[0x0][0x228] ;  /* 0x00008a0000047ab9 */ /* 0x000fe20000000800 */
[----:B------:R-:W-:Y:S01]  /*1a740*/  ULDC UR8, c[0x0][0x228] ;  /* 0x00008a0000087ab9 */ /* 0x000fe20000000800 */
[----:B--2---:R1:W-:Y:S01]  /*1a750*/  @P2 STG.E desc[UR16][R2.64], R242 ;  /* 0x000000f202002986 */ /* 0x0043e2000c101910 */
[----:B------:R-:W-:Y:S01]  /*1a760*/  IMAD.WIDE R246, R0, 0x4, R150 ;  /* 0x0000000400f67825 */ /* 0x000fe200078e0296 */
[----:B------:R-:W-:-:S03]  /*1a770*/  ULDC UR10, c[0x0][0x228] ;  /* 0x00008a00000a7ab9 */ /* 0x000fc60000000800 */
[----:B-1----:R-:W-:Y:S01]  /*1a780*/  VIADD R2, R12, 0x12 ;  /* 0x000000120c027836 */ /* 0x002fe20000000000 */
[----:B------:R-:W2:Y:S04]  /*1a790*/  LDL.LU R242, [R1+0x560] ;  /* 0x0005600001f27983 */ /* 0x000ea80000300800 */
[----:B---3--:R1:W-:Y:S01]  /*1a7a0*/  @P3 STG.E desc[UR16][R226.64], R17 ;  /* 0x00000011e2003986 */ /* 0x0083e2000c101910 */
[----:B------:R-:W-:Y:S01]  /*1a7b0*/  ISETP.LT.AND P3, PT, R14, UR4, !P0 ;  /* 0x000000040e007c0c */ /* 0x000fe2000c761270 */
[----:B------:R-:W-:Y:S02]  /*1a7c0*/  ULDC UR4, c[0x0][0x22c] ;  /* 0x00008b0000047ab9 */ /* 0x000fe40000000800 */
[----:B------:R3:W-:Y:S01]  /*1a7d0*/  @P5 STG.E desc[UR16][R244.64], R251 ;  /* 0x000000fbf4005986 */ /* 0x0007e2000c101910 */
[----:B------:R-:W-:Y:S01]  /*1a7e0*/  ISETP.GE.AND P2, PT, R2, UR4, PT ;  /* 0x0000000402007c0c */ /* 0x000fe2000bf46270 */
[----:B------:R-:W-:-:S04]  /*1a7f0*/  IMAD.WIDE R2, R0, 0x4, R148 ;  /* 0x0000000400027825 */ /* 0x000fc800078e0294 */
[----:B-1----:R-:W-:Y:S01]  /*1a800*/  VIADD R17, R0, UR28 ;  /* 0x0000001c00117c36 */ /* 0x002fe20008000000 */
[----:B------:R1:W-:Y:S04]  /*1a810*/  @P6 STG.E desc[UR16][R246.64], R249 ;  /* 0x000000f9f6006986 */ /* 0x0003e8000c101910 */
[----:B---3--:R-:W3:Y:S01]  /*1a820*/  LDL.LU R251, [R1+0x410] ;  /* 0x0004100001fb7983 */ /* 0x008ee20000300800 */
[----:B------:R-:W-:Y:S02]  /*1a830*/  ISETP.LT.AND P0, PT, R13, UR6, !P1 ;  /* 0x000000060d007c0c */ /* 0x000fe4000cf01270 */
[----:B------:R-:W-:Y:S01]  /*1a840*/  ISETP.LT.AND P5, PT, R16, UR8, !P1 ;  /* 0x0000000810007c0c */ /* 0x000fe2000cfa1270 */
[----:B------:R-:W-:Y:S01]  /*1a850*/  VIADD R248, R12, 0x13 ;  /* 0x000000130cf87836 */ /* 0x000fe20000000000 */
[----:B------:R-:W-:Y:S01]  /*1a860*/  ISETP.LT.AND P6, PT, R15, UR10, !P1 ;  /* 0x0000000a0f007c0c */ /* 0x000fe2000cfc1270 */
[----:B------:R-:W-:Y:S01]  /*1a870*/  IMAD.WIDE R226, R17, 0x4, R224 ;  /* 0x0000000411e27825 */ /* 0x000fe200078e02e0 */
[----:B----4-:R4:W-:Y:S01]  /*1a880*/  @P3 STG.E desc[UR16][R2.64], R243 ;  /* 0x000000f302003986 */ /* 0x0109e2000c101910 */
[----:B------:R-:W-:Y:S01]  /*1a890*/  ULDC UR4, c[0x0][0x22c] ;  /* 0x00008b0000047ab9 */ /* 0x000fe20000000800 */
[----:B------:R-:W-:-:S02]  /*1a8a0*/  ULDC UR6, c[0x0][0x228] ;  /* 0x00008a0000067ab9 */ /* 0x000fc40000000800 */
[----:B-1----:R-:W3:Y:S01]  /*1a8b0*/  LDL.LU R249, [R1+0x320] ;  /* 0x0003200001f97983 */ /* 0x002ee20000300800 */
[C---:B------:R-:W-:Y:S01]  /*1a8c0*/  IMAD.WIDE R244, R17.reuse, 0x4, R18 ;  /* 0x0000000411f47825 */ /* 0x040fe200078e0212 */
[----:B------:R-:W-:Y:S01]  /*1a8d0*/  ULDC UR8, c[0x0][0x228] ;  /* 0x00008a0000087ab9 */ /* 0x000fe20000000800 */
[----:B------:R-:W-:Y:S01]  /*1a8e0*/  ULDC UR10, c[0x0][0x228] ;  /* 0x00008a00000a7ab9 */ /* 0x000fe20000000800 */
[----:B------:R-:W2:Y:S01]  /*1a8f0*/  LDL.LU R0, [R1+0x580] ;  /* 0x0005800001007983 */ /* 0x000ea20000300800 */
[----:B------:R-:W-:-:S03]  /*1a900*/  IMAD.WIDE R246, R17, 0x4, R150 ;  /* 0x0000000411f67825 */ /* 0x000fc600078e0296 */
[----:B----4-:R-:W4:Y:S01]  /*1a910*/  LDL.LU R243, [R1+0x220] ;  /* 0x0002200001f37983 */ /* 0x010f220000300800 */
[----:B------:R-:W-:Y:S01]  /*1a920*/  ISETP.GE.AND P3, PT, R248, UR4, PT ;  /* 0x00000004f8007c0c */ /* 0x000fe2000bf66270 */
[----:B------:R-:W-:Y:S02]  /*1a930*/  ULDC UR4, c[0x0][0x228] ;  /* 0x00008a0000047ab9 */ /* 0x000fe40000000800 */
[----:B------:R-:W4:Y:S01]  /*1a940*/  LDL.LU R248, [R1+0x120] ;  /* 0x0001200001f87983 */ /* 0x000f220000300800 */
[----:B------:R-:W-:Y:S01]  /*1a950*/  ISETP.LT.AND P1, PT, R14, UR4, !P1 ;  /* 0x000000040e007c0c */ /* 0x000fe2000cf21270 */
[----:B------:R-:W-:Y:S01]  /*1a960*/  ULDC UR4, c[0x0][0x228] ;  /* 0x00008a0000047ab9 */ /* 0x000fe20000000800 */
[----:B------:R-:W-:Y:S01]  /*1a970*/  IMAD.WIDE R2, R17, 0x4, R148 ;  /* 0x0000000411027825 */ /* 0x000fe200078e0294 */
[----:B--2---:R-:W-:Y:S04]  /*1a980*/  @P0 STG.E desc[UR16][R226.64], R0 ;  /* 0x00000000e2000986 */ /* 0x004fe8000c101910 */
[----:B------:R1:W-:Y:S04]  /*1a990*/  @P5 STG.E desc[UR16][R244.64], R250 ;  /* 0x000000faf4005986 */ /* 0x0003e8000c101910 */
[----:B------:R2:W-:Y:S04]  /*1a9a0*/  @P6 STG.E desc[UR16][R246.64], R242 ;  /* 0x000000f2f6006986 */ /* 0x0005e8000c101910 */
[----:B-1----:R-:W4:Y:S04]  /*1a9b0*/  LDL.LU R250, [R1+0x20] ;  /* 0x0000200001fa7983 */ /* 0x002f280000300800 */
[----:B--2---:R-:W2:Y:S01]  /*1a9c0*/  LDL.LU R242, [R1+0x584] ;  /* 0x0005840001f27983 */ /* 0x004ea20000300800 */
[----:B------:R-:W-:Y:S01]  /*1a9d0*/  ISETP.LT.AND P0, PT, R13, UR4, !P4 ;  /* 0x000000040d007c0c */ /* 0x000fe2000e701270 */
[----:B------:R-:W-:Y:S01]  /*1a9e0*/  VIADD R0, R17, UR28 ;  /* 0x0000001c11007c36 */ /* 0x000fe20008000000 */
[----:B------:R-:W-:Y:S01]  /*1a9f0*/  ULDC UR4, c[0x0][0x228] ;  /* 0x00008a0000047ab9 */ /* 0x000fe20000000800 */
[----:B------:R-:W-:Y:S01]  /*1aa00*/  VIADD R244, R12, 0x14 ;  /* 0x000000140cf47836 */ /* 0x000fe20000000000 */
[----:B------:R-:W-:Y:S01]  /*1aa10*/  ISETP.LT.AND P6, PT, R16, UR6, !P4 ;  /* 0x0000000610007c0c */ /* 0x000fe2000e7c1270 */
[----:B------:R-:W-:Y:S01]  /*1aa20*/  IMAD.WIDE R226, R0, 0x4, R224 ;  /* 0x0000000400e27825 */ /* 0x000fe200078e02e0 */
[----:B------:R-:W-:Y:S01]  /*1aa30*/  ISETP.LT.AND P5, PT, R15, UR4, !P4 ;  /* 0x000000040f007c0c */ /* 0x000fe2000e7a1270 */
[----:B------:R-:W-:Y:S01]  /*1aa40*/  ULDC UR4, c[0x0][0x22c] ;  /* 0x00008b0000047ab9 */ /* 0x000fe20000000800 */
[----:B---3--:R1:W-:Y:S01]  /*1aa50*/  @P1 STG.E desc[UR16][R2.64], R251 ;  /* 0x000000fb02001986 */ /* 0x0083e2000c101910 */
[----:B------:R-:W-:Y:S01]  /*1aa60*/  ISETP.GE.AND P1, PT, R244, UR4, PT ;  /* 0x00000004f4007c0c */ /* 0x000fe2000bf26270 */
[----:B------:R-:W-:Y:S01]  /*1aa70*/  ULDC UR4, c[0x0][0x228] ;  /* 0x00008a0000047ab9 */ /* 0x000fe20000000800 */
[----:B------:R-:W-:Y:S01]  /*1aa80*/  ISETP.LT.AND P4, PT, R14, UR8, !P4 ;  /* 0x000000080e007c0c */ /* 0x000fe2000e781270 */
[C---:B------:R-:W-:Y:S01]  /*1aa90*/  VIADD R17, R0.reuse, UR28 ;  /* 0x0000001c00117c36 */ /* 0x040fe20008000000 */
[----:B------:R3:W-:Y:S01]  /*1aaa0*/  @P0 STG.E desc[UR16][R226.64], R249 ;  /* 0x000000f9e2000986 */ /* 0x0007e2000c101910 */
[----:B------:R-:W-:Y:S01]  /*1aab0*/  ISETP.LT.AND P0, PT, R13, UR4, !P2 ;  /* 0x000000040d007c0c */ /* 0x000fe2000d701270 */
[C---:B------:R-:W-:Y:S01]  /*1aac0*/  IMAD.WIDE R244, R0.reuse, 0x4, R148 ;  /* 0x0000000400f47825 */ /* 0x040fe200078e0294 */
[----:B------:R-:W-:Y:S01]  /*1aad0*/  ULDC UR4, c[0x0][0x228] ;  /* 0x00008a0000047ab9 */ /* 0x000fe20000000800 */
[----:B------:R-:W-:Y:S01]  /*1aae0*/  ULDC UR6, c[0x0][0x228] ;  /* 0x00008a0000067ab9 */ /* 0x000fe20000000800 */
[----:B------:R-:W-:Y:S01]  /*1aaf0*/  ULDC UR8, c[0x0][0x228] ;  /* 0x00008a0000087ab9 */ /* 0x000fe20000000800 */
[C---:B-1----:R-:W-:Y:S01]  /*1ab00*/  IMAD.WIDE R2, R0.reuse, 0x4, R18 ;  /* 0x0000000400027825 */ /* 0x042fe200078e0212 */
[----:B------:R-:W2:Y:S03]  /*1ab10*/  LDL.LU R251, [R1+0x574] ;  /* 0x0005740001fb7983 */ /* 0x000ea60000300800 */
[----:B---3--:R-:W-:Y:S01]  /*1ab20*/  IMAD.WIDE R226, R0, 0x4, R150 ;  /* 0x0000000400e27825 */ /* 0x008fe200078e0296 */
[----:B----4-:R1:W-:Y:S04]  /*1ab30*/  @P6 STG.E desc[UR16][R2.64], R243 ;  /* 0x000000f302006986 */ /* 0x0103e8000c101910 */
[----:B------:R-:W3:Y:S01]  /*1ab40*/  LDL.LU R249, [R1+0x564] ;  /* 0x0005640001f97983 */ /* 0x000ee20000300800 */
[----:B------:R-:W-:-:S03]  /*1ab50*/  VIADD R0, R17, UR28 ;  /* 0x0000001c11007c36 */ /* 0x000fc60008000000 */
[----:B------:R4:W-:Y:S01]  /*1ab60*/  @P5 STG.E desc[UR16][R226.64], R248 ;  /* 0x000000f8e2005986 */ /* 0x0009e2000c101910 */
[----:B-1----:R-:W-:-:S03]  /*1ab70*/  IMAD.WIDE R2, R17, 0x4, R224 ;  /* 0x0000000411027825 */ /* 0x002fc600078e02e0 */
[----:B------:R-:W3:Y:S01]  /*1ab80*/  LDL.LU R243, [R1+0x324] ;  /* 0x0003240001f37983 */ /* 0x000ee20000300800 */
[----:B----4-:R-:W-:-:S03]  /*1ab90*/  IMAD.WIDE R226, R17, 0x4, R150 ;  /* 0x0000000411e27825 */ /* 0x010fc600078e0296 */
[----:B------:R1:W-:Y:S04]  /*1aba0*/  @P4 STG.E desc[UR16][R244.64], R250 ;  /* 0x000000faf4004986 */ /* 0x0003e8000c101910 */
[----:B--2---:R2:W-:Y:S04]  /*1abb0*/  @P0 STG.E desc[UR16][R2.64], R242 ;  /* 0x000000f202000986 */ /* 0x0045e8000c101910 */
[----:B-1----:R-:W4:Y:S01]  /*1abc0*/  LDL.LU R250, [R1+0x224] ;  /* 0x0002240001fa7983 */ /* 0x002f220000300800 */
[----:B------:R-:W-:-:S03]  /*1abd0*/  IMAD.WIDE R244, R17, 0x4, R148 ;  /* 0x0000000411f47825 */ /* 0x000fc600078e0294 */
[----:B--2---:R-:W2:Y:S01]  /*1abe0*/  LDL.LU R242, [R1+0x124] ;  /* 0x0001240001f27983 */ /* 0x004ea20000300800 */
[----:B------:R-:W-:-:S03]  /*1abf0*/  IMAD.WIDE R2, R17, 0x4, R18 ;  /* 0x0000000411027825 */ /* 0x000fc600078e0212 */
[----:B------:R-:W4:Y:S01]  /*1ac00*/  LDL.LU R17, [R1+0x414] ;  /* 0x0004140001117983 */ /* 0x000f220000300800 */
[----:B------:R-:W-:Y:S01]  /*1ac10*/  ISETP.LT.AND P4, PT, R16, UR4, !P2 ;  /* 0x0000000410007c0c */ /* 0x000fe2000d781270 */
[----:B------:R-:W-:Y:S01]  /*1ac20*/  VIADD R248, R12, 0x15 ;  /* 0x000000150cf87836 */ /* 0x000fe20000000000 */
[----:B------:R-:W-:Y:S01]  /*1ac30*/  ISETP.LT.AND P5, PT, R15, UR6, !P2 ;  /* 0x000000060f007c0c */ /* 0x000fe2000d7a1270 */
[----:B------:R-:W-:Y:S01]  /*1ac40*/  ULDC UR4, c[0x0][0x22c] ;  /* 0x00008b0000047ab9 */ /* 0x000fe20000000800 */
[----:B------:R-:W-:Y:S02]  /*1ac50*/  ISETP.LT.AND P2, PT, R14, UR8, !P2 ;  /* 0x000000080e007c0c */ /* 0x000fe4000d741270 */
[----:B------:R-:W-:Y:S01]  /*1ac60*/  ISETP.LT.AND P6, PT, R13, UR10, !P3 ;  /* 0x0000000a0d007c0c */ /* 0x000fe2000dfc1270 */
[----:B------:R-:W-:Y:S01]  /*1ac70*/  IMAD.WIDE R246, R0, 0x4, R224 ;  /* 0x0000000400f67825 */ /* 0x000fe200078e02e0 */
[----:B------:R-:W-:Y:S01]  /*1ac80*/  ISETP.GE.AND P0, PT, R248, UR4, PT ;  /* 0x00000004f8007c0c */ /* 0x000fe2000bf06270 */
[----:B------:R-:W-:Y:S01]  /*1ac90*/  ULDC UR4, c[0x0][0x228] ;  /* 0x00008a0000047ab9 */ /* 0x000fe20000000800 */
[----:B------:R-:W2:Y:S01]  /*1aca0*/  LDL.LU R248, [R1+0x24] ;  /* 0x0000240001f87983 */ /* 0x000ea20000300800 */
[----:B------:R-:W-:Y:S01]  /*1acb0*/  ULDC UR6, c[0x0][0x228] ;  /* 0x00008a0000067ab9 */ /* 0x000fe20000000800 */
[----:B------:R-:W-:Y:S01]  /*1acc0*/  ULDC UR8, c[0x0][0x228] ;  /* 0x00008a0000087ab9 */ /* 0x000fe20000000800 */
[----:B------:R-:W-:Y:S01]  /*1acd0*/  ULDC UR10, c[0x0][0x228] ;  /* 0x00008a00000a7ab9 */ /* 0x000fe20000000800 */
[----:B------:R1:W-:Y:S04]  /*1ace0*/  @P4 STG.E desc[UR16][R2.64], R251 ;  /* 0x000000fb02004986 */ /* 0x0003e8000c101910 */
[----:B---3--:R3:W-:Y:S04]  /*1acf0*/  @P5 STG.E desc[UR16][R226.64], R249 ;  /* 0x000000f9e2005986 */ /* 0x0087e8000c101910 */
[----:B-1----:R-:W2:Y:S04]  /*1ad00*/  LDL.LU R251, [R1+0x588] ;  /* 0x0005880001fb7983 */ /* 0x002ea80000300800 */
[----:B---3--:R-:W3:Y:S04]  /*1ad10*/  LDL.LU R249, [R1+0x578] ;  /* 0x0005780001f97983 */ /* 0x008ee80000300800 */
[----:B----4-:R-:W-:Y:S04]  /*1ad20*/  @P2 STG.E desc[UR16][R244.64], R17 ;  /* 0x00000011f4002986 */ /* 0x010fe8000c101910 */
[----:B------:R1:W-:Y:S04]  /*1ad30*/  @P6 STG.E desc[UR16][R246.64], R243 ;  /* 0x000000f3f6006986 */ /* 0x0003e8000c101910 */
[----:B-1----:R-:W4:Y:S01]  /*1ad40*/  LDL.LU R243, [R1+0x568] ;  /* 0x0005680001f37983 */ /* 0x002f220000300800 */
        /* <DEDUP_REMOVED lines=8> */
[C---:B------:R-:W-:Y:S01]  /*1add0*/  IMAD.WIDE R2, R0.reuse, 0x4, R150 ;  /* 0x0000000400027825 */ /* 0x040fe200078e0296 */
[----:B------:R-:W-:Y:S01]  /*1ade0*/  IADD3 R17, R0, UR28, RZ ;  /* 0x0000001c00117c10 */ /* 0x000fe2000fffe0ff */
[----:B------:R-:W-:Y:S01]  /*1adf0*/  ULDC UR6, c[0x0][0x228] ;  /* 0x00008a0000067ab9 */ /* 0x000fe20000000800 */
[----:B------:R1:W-:Y:S01]  /*1ae00*/  @P2 STG.E desc[UR16][R226.64], R250 ;  /* 0x000000fae2002986 */ /* 0x0003e2000c101910 */
[----:B------:R-:W-:Y:S01]  /*1ae10*/  ISETP.GE.AND P2, PT, R244, UR4, PT ;  /* 0x00000004f4007c0c */ /* 0x000fe2000bf46270 */
[----:B------:R-:W-:Y:S01]  /*1ae20*/  ULDC UR4, c[0x0][0x228] ;  /* 0x00008a0000047ab9 */ /* 0x000fe20000000800 */
[----:B------:R-:W-:Y:S01]  /*1ae30*/  ISETP.LT.AND P6, PT, R16, UR10, !P1 ;  /* 0x0000000a10007c0c */ /* 0x000fe2000cfc1270 */
[----:B--2---:R2:W-:Y:S01]  /*1ae40*/  @P4 STG.E desc[UR16][R2.64], R242 ;  /* 0x000000f202004986 */ /* 0x0045e2000c101910 */
[----:B------:R-:W-:Y:S01]  /*1ae50*/  ISETP.LT.AND P4, PT, R15, UR4, !P1 ;  /* 0x000000040f007c0c */ /* 0x000fe2000cf81270 */
[C---:B------:R-:W-:Y:S01]  /*1ae60*/  IMAD.WIDE R244, R17.reuse, 0x4, R18 ;  /* 0x0000000411f47825 */ /* 0x040fe200078e0212 */
[----:B------:R-:W-:Y:S01]  /*1ae70*/  ULDC UR4, c[0x0][0x228] ;  /* 0x00008a0000047ab9 */ /* 0x000fe20000000800 */
[----:B------:R-:W-:Y:S01]  /*1ae80*/  ULDC UR8, c[0x0][0x228] ;  /* 0x00008a0000087ab9 */ /* 0x000fe20000000800 */
[----:B------:R-:W-:Y:S01]  /*1ae90*/  ULDC UR10, c[0x0][0x228] ;  /* 0x00008a00000a7ab9 */ /* 0x000fe20000000800 */
[----:B-1----:R-:W-:Y:S01]  /*1aea0*/  IMAD.WIDE R226, R0, 0x4, R148 ;  /* 0x0000000400e27825 */ /* 0x002fe200078e0294 */
[----:B------:R-:W4:Y:S03]  /*1aeb0*/  LDL.LU R250, [R1+0x228] ;  /* 0x0002280001fa7983 */ /* 0x000f260000300800 */
[----:B--2---:R-:W-:Y:S01]  /*1aec0*/  IMAD.WIDE R2, R17, 0x4, R224 ;  /* 0x0000000411027825 */ /* 0x004fe200078e02e0 */
[----:B------:R1:W-:Y:S04]  /*1aed0*/  @P3 STG.E desc[UR16][R226.64], R248 ;  /* 0x000000f8e2003986 */ /* 0x0003e8000c101910 */
[----:B------:R2:W-:Y:S01]  /*1aee0*/  @P5 STG.E desc[UR16][R2.64], R251 ;  /* 0x000000fb02005986 */ /* 0x0005e2000c101910 */
[----:B------:R-:W-:Y:S01]  /*1aef0*/  ISETP.LT.AND P1, PT, R14, UR4, !P1 ;  /* 0x000000040e007c0c */ /* 0x000fe2000cf21270 */
[----:B------:R-:W-:-:S02]  /*1af00*/  ULDC UR4, c[0x0][0x22c] ;  /* 0x00008b0000047ab9 */ /* 0x000fc40000000800 */
[----:B------:R-:W4:Y:S01]  /*1af10*/  LDL.LU R242, [R1+0x128] ;  /* 0x0001280001f27983 */ /* 0x000f220000300800 */
[----:B-1----:R-:W-:Y:S02]  /*1af20*/  VIADD R248, R12, 0x17 ;  /* 0x000000170cf87836 */ /* 0x002fe40000000000 */
[C---:B--2---:R-:W-:Y:S01]  /*1af30*/  IMAD.WIDE R2, R17.reuse, 0x4, R150 ;  /* 0x0000000411027825 */ /* 0x044fe200078e0296 */
[----:B---3--:R1:W-:Y:S04]  /*1af40*/  @P6 STG.E desc[UR16][R244.64], R249 ;  /* 0x000000f9f4006986 */ /* 0x0083e8000c101910 */
[----:B------:R-:W2:Y:S01]  /*1af50*/  LDL.LU R251, [R1+0x58c] ;  /* 0x00058c0001fb7983 */ /* 0x000ea20000300800 */
[----:B------:R-:W-:-:S03]  /*1af60*/  VIADD R0, R17, UR28 ;  /* 0x0000001c11007c36 */ /* 0x000fc60008000000 */
[----:B-1----:R-:W3:Y:S04]  /*1af70*/  LDL.LU R249, [R1+0x57c] ;  /* 0x00057c0001f97983 */ /* 0x002ee80000300800 */
[----:B----4-:R1:W-:Y:S01]  /*1af80*/  @P4 STG.E desc[UR16][R2.64], R243 ;  /* 0x000000f302004986 */ /* 0x0103e2000c101910 */
[----:B------:R-:W-:Y:S02]  /*1af90*/  ISETP.GE.AND P4, PT, R248, UR4, PT ;  /* 0x00000004f8007c0c */ /* 0x000fe4000bf86270 */
[----:B------:R-:W-:Y:S02]  /*1afa0*/  ISETP.LT.AND P3, PT, R13, UR6, !P0 ;  /* 0x000000060d007c0c */ /* 0x000fe4000c761270 */
[----:B------:R-:W-:Y:S02]  /*1afb0*/  ISETP.LT.AND P5, PT, R16, UR8, !P0 ;  /* 0x0000000810007c0c */ /* 0x000fe4000c7a1270 */
[----:B------:R-:W-:Y:S01]  /*1afc0*/  ISETP.LT.AND P6, PT, R15, UR10, !P0 ;  /* 0x0000000a0f007c0c */ /* 0x000fe2000c7c1270 */
[----:B------:R-:W-:Y:S01]  /*1afd0*/  IMAD.WIDE R226, R0, 0x4, R224 ;  /* 0x0000000400e27825 */ /* 0x000fe200078e02e0 */
[----:B------:R-:W-:Y:S01]  /*1afe0*/  ULDC UR4, c[0x0][0x228] ;  /* 0x00008a0000047ab9 */ /* 0x000fe20000000800 */
[----:B------:R-:W-:Y:S01]  /*1aff0*/  ULDC UR6, c[0x0][0x228] ;  /* 0x00008a0000067ab9 */ /* 0x000fe20000000800 */
[----:B------:R-:W-:Y:S01]  /*1b000*/  ULDC UR8, c[0x0][0x228] ;  /* 0x00008a0000087ab9 */ /* 0x000fe20000000800 */
[----:B-1----:R-:W4:Y:S01]  /*1b010*/  LDL.LU R243, [R1+0x56c] ;  /* 0x00056c0001f37983 */ /* 0x002f220000300800 */
[----:B------:R-:W-:Y:S01]  /*1b020*/  IMAD.WIDE R2, R17, 0x4, R148 ;  /* 0x0000000411027825 */ /* 0x000fe200078e0294 */
[----:B------:R-:W-:-:S02]  /*1b030*/  ULDC UR10, c[0x0][0x228] ;  /* 0x00008a00000a7ab9 */ /* 0x000fc40000000800 */
[----:B------:R-:W2:Y:S04]  /*1b040*/  LDL.LU R17, [R1+0x328] ;  /* 0x0003280001117983 */ /* 0x000ea80000300800 */
[----:B------:R-:W3:Y:S01]  /*1b050*/  LDL.LU R248, [R1+0x418] ;  /* 0x0004180001f87983 */ /* 0x000ee20000300800 */
[----:B------:R-:W-:-:S04]  /*1b060*/  IMAD.WIDE R244, R0, 0x4, R18 ;  /* 0x0000000400f47825 */ /* 0x000fc800078e0212 */
[----:B------:R-:W-:Y:S01]  /*1b070*/  IMAD.WIDE R246, R0, 0x4, R150 ;  /* 0x0000000400f67825 */ /* 0x000fe200078e0296 */
[----:B---3--:R1:W-:Y:S04]  /*1b080*/  @P1 STG.E desc[UR16][R2.64], R248 ;  /* 0x000000f802001986 */ /* 0x0083e8000c101910 */
[----:B--2---:R2:W-:Y:S01]  /*1b090*/  @P3 STG.E desc[UR16][R226.64], R17 ;  /* 0x00000011e2003986 */ /* 0x0045e2000c101910 */
        /* <DEDUP_REMOVED lines=8> */
[----:B---3--:R-:W2:Y:S01]  /*1b120*/  LDL.LU R250, [R1+0x41c] ;  /* 0x00041c0001fa7983 */ /* 0x008ea20000300800 */
[----:B------:R-:W-:Y:S02]  /*1b130*/  ISETP.LT.AND P0, PT, R13, UR6, !P2 ;  /* 0x000000060d007c0c */ /* 0x000fe4000d701270 */
[----:B------:R-:W-:Y:S02]  /*1b140*/  ISETP.LT.AND P5, PT, R16, UR8, !P2 ;  /* 0x0000000810007c0c */ /* 0x000fe4000d7a1270 */
[----:B------:R-:W-:Y:S01]  /*1b150*/  ISETP.LT.AND P6, PT, R15, UR10, !P2 ;  /* 0x0000000a0f007c0c */ /* 0x000fe2000d7c1270 */
[----:B-1----:R-:W3:Y:S01]  /*1b160*/  LDL.LU R242, [R1+0x32c] ;  /* 0x00032c0001f27983 */ /* 0x002ee20000300800 */
[----:B------:R-:W-:Y:S01]  /*1b170*/  VIADD R248, R12, 0x19 ;  /* 0x000000190cf87836 */ /* 0x000fe20000000000 */
[----:B------:R-:W-:Y:S01]  /*1b180*/  ULDC UR4, c[0x0][0x22c] ;  /* 0x00008b0000047ab9 */ /* 0x000fe20000000800 */
[C---:B------:R-:W-:Y:S01]  /*1b190*/  IMAD.WIDE R226, R17.reuse, 0x4, R224 ;  /* 0x0000000411e27825 */ /* 0x040fe200078e02e0 */
[----:B------:R-:W4:Y:S01]  /*1b1a0*/  LDL.LU R0, [R1+0x28] ;  /* 0x0000280001007983 */ /* 0x000f220000300800 */
[----:B------:R-:W-:Y:S01]  /*1b1b0*/  ULDC UR6, c[0x0][0x228] ;  /* 0x00008a0000067ab9 */ /* 0x000fe20000000800 */
[----:B------:R-:W-:Y:S01]  /*1b1c0*/  ULDC UR8, c[0x0][0x228] ;  /* 0x00008a0000087ab9 */ /* 0x000fe20000000800 */
[----:B------:R-:W-:Y:S01]  /*1b1d0*/  IMAD.WIDE R244, R17, 0x4, R18 ;  /* 0x0000000411f47825 */ /* 0x000fe200078e0212 */
[----:B------:R-:W-:-:S03]  /*1b1e0*/  ULDC UR10, c[0x0][0x228] ;  /* 0x00008a00000a7ab9 */ /* 0x000fc60000000800 */
[----:B------:R-:W-:Y:S01]  /*1b1f0*/  IMAD.WIDE R246, R17, 0x4, R150 ;  /* 0x0000000411f67825 */ /* 0x000fe200078e0296 */
[----:B----4-:R-:W-:Y:S01]  /*1b200*/  @P3 STG.E desc[UR16][R2.64], R0 ;  /* 0x0000000002003986 */ /* 0x010fe2000c101910 */
[----:B------:R-:W-:Y:S01]  /*1b210*/  ISETP.GE.AND P3, PT, R248, UR4, PT ;  /* 0x00000004f8007c0c */ /* 0x000fe2000bf66270 */
[----:B------:R-:W-:Y:S02]  /*1b220*/  ULDC UR4, c[0x0][0x228] ;  /* 0x00008a0000047ab9 */ /* 0x000fe40000000800 */
[----:B------:R-:W-:Y:S04]  /*1b230*/  @P0 STG.E desc[UR16][R226.64], R251 ;  /* 0x000000fbe2000986 */ /* 0x000fe8000c101910 */
[----:B------:R1:W-:Y:S04]  /*1b240*/  @P5 STG.E desc[UR16][R244.64], R249 ;  /* 0x000000f9f4005986 */ /* 0x0003e8000c101910 */
[----:B------:R-:W4:Y:S04]  /*1b250*/  LDL.LU R248, [R1+0x12c] ;  /* 0x00012c0001f87983 */ /* 0x000f280000300800 */
[----:B------:R2:W-:Y:S04]  /*1b260*/  @P6 STG.E desc[UR16][R246.64], R243 ;  /* 0x000000f3f6006986 */ /* 0x0005e8000c101910 */
[----:B-1----:R-:W4:Y:S04]  /*1b270*/  LDL.LU R249, [R1+0x2c] ;  /* 0x00002c0001f97983 */ /* 0x002f280000300800 */
[----:B--2---:R-:W2:Y:S04]  /*1b280*/  LDL.LU R247, [R1+0x22c] ;  /* 0x00022c0001f77983 */ /* 0x004ea80000300800 */
[----:B------:R-:W4:Y:S01]  /*1b290*/  LDL.LU R243, [R1+0x590] ;  /* 0x0005900001f37983 */ /* 0x000f220000300800 */
[----:B------:R-:W-:Y:S01]  /*1b2a0*/  ISETP.LT.AND P2, PT, R14, UR4, !P2 ;  /* 0x000000040e007c0c */ /* 0x000fe2000d741270 */
[----:B------:R-:W-:-:S02]  /*1b2b0*/  ULDC UR4, c[0x0][0x228] ;  /* 0x00008a0000047ab9 */ /* 0x000fc40000000800 */
[----:B------:R-:W-:Y:S01]  /*1b2c0*/  ISETP.LT.AND P0, PT, R13, UR4, !P4 ;  /* 0x000000040d007c0c */ /* 0x000fe2000e701270 */
[C---:B------:R-:W-:Y:S01]  /*1b2d0*/  VIADD R0, R17.reuse, UR28 ;  /* 0x0000001c11007c36 */ /* 0x040fe20008000000 */
[----:B------:R-:W-:Y:S01]  /*1b2e0*/  ULDC UR4, c[0x0][0x228] ;  /* 0x00008a0000047ab9 */ /* 0x000fe20000000800 */
[----:B------:R-:W-:Y:S01]  /*1b2f0*/  IMAD.WIDE R2, R17, 0x4, R148 ;  /* 0x0000000411027825 */ /* 0x000fe200078e0294 */
[----:B------:R-:W-:Y:S01]  /*1b300*/  ISETP.LT.AND P6, PT, R16, UR6, !P4 ;  /* 0x0000000610007c0c */ /* 0x000fe2000e7c1270 */
[----:B------:R-:W4:Y:S02]  /*1b310*/  LDL.LU R251, [R1+0x5a0] ;  /* 0x0005a00001fb7983 */ /* 0x000f240000300800 */
        /* <DEDUP_REMOVED lines=8> */
[----:B---3--:R3:W-:Y:S01]  /*1b3a0*/  @P0 STG.E desc[UR16][R226.64], R242 ;  /* 0x000000f2e2000986 */ /* 0x0087e2000c101910 */
[----:B------:R-:W-:Y:S01]  /*1b3b0*/  ISETP.LT.AND P0, PT, R13, UR4, !P1 ;  /* 0x000000040d007c0c */ /* 0x000fe2000cf01270 */
[C---:B------:R-:W-:Y:S01]  /*1b3c0*/  VIADD R17, R0.reuse, UR28 ;  /* 0x0000001c00117c36 */ /* 0x040fe20008000000 */
[----:B------:R-:W-:Y:S01]  /*1b3d0*/  ULDC UR4, c[0x0][0x228] ;  /* 0x00008a0000047ab9 */ /* 0x000fe20000000800 */
[----:B------:R-:W-:Y:S01]  /*1b3e0*/  ULDC UR6, c[0x0][0x228] ;  /* 0x00008a0000067ab9 */ /* 0x000fe20000000800 */
[----:B-1----:R-:W-:Y:S01]  /*1b3f0*/  IMAD.WIDE R2, R0, 0x4, R18 ;  /* 0x0000000400027825 */ /* 0x002fe200078e0212 */
[----:B------:R-:W4:Y:S01]  /*1b400*/  LDL.LU R250, [R1+0x420] ;  /* 0x0004200001fa7983 */ /* 0x000f220000300800 */
[----:B------:R-:W-:-:S02]  /*1b410*/  ULDC UR8, c[0x0][0x228] ;  /* 0x00008a0000087ab9 */ /* 0x000fc40000000800 */
[C---:B---3--:R-:W-:Y:S01]  /*1b420*/  IMAD.WIDE R226, R0.reuse, 0x4, R150 ;  /* 0x0000000400e27825 */ /* 0x048fe200078e0296 */
[----:B------:R-:W3:Y:S03]  /*1b430*/  LDL.LU R242, [R1+0x330] ;  /* 0x0003300001f27983 */ /* 0x000ee60000300800 */
[----:B------:R-:W-:-:S04]  /*1b440*/  IMAD.WIDE R244, R0, 0x4, R148 ;  /* 0x0000000400f47825 */ /* 0x000fc800078e0294 */
[C---:B------:R-:W-:Y:S01]  /*1b450*/  VIADD R0, R17.reuse, UR28 ;  /* 0x0000001c11007c36 */ /* 0x040fe20008000000 */
[----:B--2---:R1:W-:Y:S04]  /*1b460*/  @P6 STG.E desc[UR16][R2.64], R247 ;  /* 0x000000f702006986 */ /* 0x0043e8000c101910 */
[----:B----4-:R2:W-:Y:S04]  /*1b470*/  @P5 STG.E desc[UR16][R226.64], R248 ;  /* 0x000000f8e2005986 */ /* 0x0105e8000c101910 */
[----:B------:R4:W-:Y:S01]  /*1b480*/  @P4 STG.E desc[UR16][R244.64], R249 ;  /* 0x000000f9f4004986 */ /* 0x0009e2000c101910 */
[----:B-1----:R-:W-:-:S04]  /*1b490*/  IMAD.WIDE R2, R17, 0x4, R224 ;  /* 0x0000000411027825 */ /* 0x002fc800078e02e0 */
[C---:B--2---:R-:W-:Y:S01]  /*1b4a0*/  IMAD.WIDE R226, R17.reuse, 0x4, R150 ;  /* 0x0000000411e27825 */ /* 0x044fe200078e0296 */
[----:B------:R1:W-:Y:S03]  /*1b4b0*/  @P0 STG.E desc[UR16][R2.64], R243 ;  /* 0x000000f302000986 */ /* 0x0003e6000c101910 */
[C---:B----4-:R-:W-:Y:S01]  /*1b4c0*/  IMAD.WIDE R244, R17.reuse, 0x4, R148 ;  /* 0x0000000411f47825 */ /* 0x050fe200078e0294 */
[----:B------:R-:W2:Y:S04]  /*1b4d0*/  LDL.LU R249, [R1+0x230] ;  /* 0x0002300001f97983 */ /* 0x000ea80000300800 */
[----:B-1----:R-:W4:Y:S01]  /*1b4e0*/  LDL.LU R243, [R1+0x130] ;  /* 0x0001300001f37983 */ /* 0x002f220000300800 */
[----:B------:R-:W-:-:S03]  /*1b4f0*/  IMAD.WIDE R2, R17, 0x4, R18 ;  /* 0x0000000411027825 */ /* 0x000fc600078e0212 */
[----:B------:R-:W3:Y:S01]  /*1b500*/  LDL.LU R17, [R1+0x5b0] ;  /* 0x0005b00001117983 */ /* 0x000ee20000300800 */
[----:B------:R-:W-:Y:S01]  /*1b510*/  ISETP.LT.AND P4, PT, R16, UR4, !P1 ;  /* 0x0000000410007c0c */ /* 0x000fe2000cf81270 */
[----:B------:R-:W-:Y:S01]  /*1b520*/  VIADD R248, R12, 0x1b ;  /* 0x0000001b0cf87836 */ /* 0x000fe20000000000 */
[----:B------:R-:W-:Y:S01]  /*1b530*/  ISETP.LT.AND P5, PT, R15, UR6, !P1 ;  /* 0x000000060f007c0c */ /* 0x000fe2000cfa1270 */
[----:B------:R-:W-:Y:S01]  /*1b540*/  ULDC UR4, c[0x0][0x22c] ;  /* 0x00008b0000047ab9 */ /* 0x000fe20000000800 */
[----:B------:R-:W-:Y:S01]  /*1b550*/  ISETP.LT.AND P1, PT, R14, UR8, !P1 ;  /* 0x000000080e007c0c */ /* 0x000fe2000cf21270 */
[----:B------:R-:W-:Y:S01]  /*1b560*/  IMAD.WIDE R246, R0, 0x4, R224 ;  /* 0x0000000400f67825 */ /* 0x000fe200078e02e0 */
[----:B------:R-:W-:Y:S01]  /*1b570*/  ISETP.GE.AND P0, PT, R248, UR4, PT ;  /* 0x00000004f8007c0c */ /* 0x000fe2000bf06270 */
[----:B------:R-:W-:Y:S01]  /*1b580*/  ULDC UR4, c[0x0][0x228] ;  /* 0x00008a0000047ab9 */ /* 0x000fe20000000800 */
[----:B------:R-:W-:Y:S01]  /*1b590*/  ISETP.LT.AND P6, PT, R13, UR10, !P3 ;  /* 0x0000000a0d007c0c */ /* 0x000fe2000dfc1270 */
[----:B------:R-:W-:Y:S01]  /*1b5a0*/  ULDC UR6, c[0x0][0x228] ;  /* 0x00008a0000067ab9 */ /* 0x000fe20000000800 */
[----:B------:R-:W-:Y:S01]  /*1b5b0*/  ULDC UR8, c[0x0][0x228] ;  /* 0x00008a0000087ab9 */ /* 0x000fe20000000800 */
[----:B------:R-:W-:-:S02]  /*1b5c0*/  ULDC UR10, c[0x0][0x228] ;  /* 0x00008a00000a7ab9 */ /* 0x000fc40000000800 */
[----:B---3--:R1:W-:Y:S04]  /*1b5d0*/  @P4 STG.E desc[UR16][R2.64], R17 ;  /* 0x0000001102004986 */ /* 0x0083e8000c101910 */
[----:B------:R-:W-:Y:S04]  /*1b5e0*/  @P5 STG.E desc[UR16][R226.64], R251 ;  /* 0x000000fbe2005986 */ /* 0x000fe8000c101910 */
[----:B------:R3:W-:Y:S01]  /*1b5f0*/  @P1 STG.E desc[UR16][R244.64], R250 ;  /* 0x000000faf4001986 */ /* 0x0007e2000c101910 */
[----:B------:R-:W-:Y:S01]  /*1b600*/  ISETP.LT.AND P1, PT, R16, UR4, !P3 ;  /* 0x0000000410007c0c */ /* 0x000fe2000df21270 */
[----:B------:R-:W-:Y:S01]  /*1b610*/  ULDC UR4, c[0x0][0x228] ;  /* 0x00008a0000047ab9 */ /* 0x000fe20000000800 */
[----:B-1----:R-:W-:Y:S01]  /*1b620*/  VIADD R3, R12, 0x1c ;  /* 0x0000001c0c037836 */ /* 0x002fe20000000000 */
[----:B------:R-:W-:Y:S01]  /*1b630*/  ISETP.LT.AND P4, PT, R15, UR4, !P3 ;  /* 0x000000040f007c0c */ /* 0x000fe2000df81270 */
[----:B------:R1:W-:Y:S01]  /*1b640*/  @P6 STG.E desc[UR16][R246.64], R242 ;  /* 0x000000f2f6006986 */ /* 0x0003e2000c101910 */
[----:B------:R-:W-:-:S03]  /*1b650*/  ULDC UR4, c[0x0][0x22c] ;  /* 0x00008b0000047ab9 */ /* 0x000fc60000000800 */
[----:B------:R-:W4:Y:S01]  /*1b660*/  LDL.LU R17, [R1+0x594] ;  /* 0x0005940001117983 */ /* 0x000f220000300800 */
[----:B---3--:R-:W-:-:S03]  /*1b670*/  IMAD.WIDE R244, R0, 0x4, R18 ;  /* 0x0000000400f47825 */ /* 0x008fc600078e0212 */
[----:B------:R-:W3:Y:S04]  /*1b680*/  LDL.LU R250, [R1+0x5b4] ;  /* 0x0005b40001fa7983 */ /* 0x000ee80000300800 */
[----:B--2---:R2:W-:Y:S01]  /*1b690*/  @P1 STG.E desc[UR16][R244.64], R249 ;  /* 0x000000f9f4001986 */ /* 0x0045e2000c101910 */
[----:B------:R-:W-:Y:S01]  /*1b6a0*/  ISETP.GE.AND P1, PT, R3, UR4, PT ;  /* 0x0000000403007c0c */ /* 0x000fe2000bf26270 */
[----:B------:R-:W-:Y:S01]  /*1b6b0*/  IMAD.WIDE R226, R0, 0x4, R150 ;  /* 0x0000000400e27825 */ /* 0x000fe200078e0296 */
[----:B------:R-:W-:Y:S01]  /*1b6c0*/  ISETP.LT.AND P3, PT, R14, UR6, !P3 ;  /* 0x000000060e007c0c */ /* 0x000fe2000df61270 */
[----:B-1----:R-:W3:Y:S01]  /*1b6d0*/  LDL.LU R242, [R1+0x5a4] ;  /* 0x0005a40001f27983 */ /* 0x002ee20000300800 */
[----:B------:R-:W-:Y:S01]  /*1b6e0*/  ISETP.LT.AND P5, PT, R13, UR8, !P2 ;  /* 0x000000080d007c0c */ /* 0x000fe2000d7a1270 */
[----:B------:R-:W-:Y:S01]  /*1b6f0*/  VIADD R2, R0, UR28 ;  /* 0x0000001c00027c36 */ /* 0x000fe20008000000 */
[----:B------:R-:W-:Y:S01]  /*1b700*/  ISETP.LT.AND P6, PT, R16, UR10, !P2 ;  /* 0x0000000a10007c0c */ /* 0x000fe2000d7c1270 */
[----:B------:R-:W3:Y:S01]  /*1b710*/  LDL.LU R3, [R1+0x30] ;  /* 0x0000300001037983 */ /* 0x000ee20000300800 */
[----:B------:R-:W-:-:S03]  /*1b720*/  ULDC UR4, c[0x0][0x228] ;  /* 0x00008a0000047ab9 */ /* 0x000fc60000000800 */
[----:B----4-:R1:W-:Y:S01]  /*1b730*/  @P4 STG.E desc[UR16][R226.64], R243 ;  /* 0x000000f3e2004986 */ /* 0x0103e2000c101910 */
[----:B--2---:R-:W-:Y:S01]  /*1b740*/  IMAD.WIDE R244, R0, 0x4, R148 ;  /* 0x0000000400f47825 */ /* 0x004fe200078e0294 */
[----:B------:R-:W-:Y:S01]  /*1b750*/  ULDC UR6, c[0x0][0x228] ;  /* 0x00008a0000067ab9 */ /* 0x000fe20000000800 */
[----:B------:R-:W-:Y:S01]  /*1b760*/  ULDC UR8, c[0x0][0x228] ;  /* 0x00008a0000087ab9 */ /* 0x000fe20000000800 */
[----:B------:R-:W-:Y:S01]  /*1b770*/  ULDC UR10, c[0x0][0x228] ;  /* 0x00008a00000a7ab9 */ /* 0x000fe20000000800 */
[----:B-1----:R-:W2:Y:S04]  /*1b780*/  LDL.LU R243, [R1+0x424] ;  /* 0x0004240001f37983 */ /* 0x002ea80000300800 */
[----:B------:R-:W4:Y:S04]  /*1b790*/  LDL.LU R248, [R1+0x334] ;  /* 0x0003340001f87983 */ /* 0x000f280000300800 */
[----:B------:R-:W4:Y:S04]  /*1b7a0*/  LDL.LU R251, [R1+0x234] ;  /* 0x0002340001fb7983 */ /* 0x000f280000300800 */
[----:B------:R-:W4:Y:S01]  /*1b7b0*/  LDL.LU R249, [R1+0x134] ;  /* 0x0001340001f97983 */ /* 0x000f220000300800 */
[----:B------:R-:W-:Y:S01]  /*1b7c0*/  ISETP.LT.AND P4, PT, R15, UR4, !P2 ;  /* 0x000000040f007c0c */ /* 0x000fe2000d781270 */
[----:B------:R-:W-:Y:S01]  /*1b7d0*/  IMAD.WIDE R226, R2, 0x4, R224 ;  /* 0x0000000402e27825 */ /* 0x000fe200078e02e0 */
[----:B------:R-:W-:-:S02]  /*1b7e0*/  ULDC UR4, c[0x0][0x228] ;  /* 0x00008a0000047ab9 */ /* 0x000fc40000000800 */
[----:B------:R-:W-:Y:S01]  /*1b7f0*/  ISETP.LT.AND P2, PT, R14, UR4, !P2 ;  /* 0x000000040e007c0c */ /* 0x000fe2000d741270 */
[----:B------:R-:W-:Y:S01]  /*1b800*/  IMAD.WIDE R246, R2, 0x4, R18 ;  /* 0x0000000402f67825 */ /* 0x000fe200078e0212 */
[----:B------:R-:W-:-:S03]  /*1b810*/  ULDC UR4, c[0x0][0x22c] ;  /* 0x00008b0000047ab9 */ /* 0x000fc60000000800 */
[----:B------:R-:W-:Y:S01]  /*1b820*/  VIADD R0, R2, UR28 ;  /* 0x0000001c02007c36 */ /* 0x000fe20008000000 */
[----:B---3--:R-:W-:Y:S01]  /*1b830*/  @P3 STG.E desc[UR16][R244.64], R3 ;  /* 0x00000003f4003986 */ /* 0x008fe2000c101910 */
[----:B------:R-:W-:Y:S01]  /*1b840*/  ISETP.LT.AND P3, PT, R13, UR6, !P0 ;  /* 0x000000060d007c0c */ /* 0x000fe2000c761270 */
[----:B------:R-:W-:Y:S02]  /*1b850*/  ULDC UR6, c[0x0][0x228] ;  /* 0x00008a0000067ab9 */ /* 0x000fe40000000800 */
[----:B------:R1:W-:Y:S01]  /*1b860*/  @P5 STG.E desc[UR16][R226.64], R17 ;  /* 0x00000011e2005986 */ /* 0x0003e2000c101910 */
[----:B------:R-:W-:Y:S01]  /*1b870*/  ISETP.LT.AND P5, PT, R16, UR8, !P0 ;  /* 0x0000000810007c0c */ /* 0x000fe2000c7a1270 */
[----:B------:R-:W-:Y:S02]  /*1b880*/  ULDC UR8, c[0x0][0x228] ;  /* 0x00008a0000087ab9 */ /* 0x000fe40000000800 */
[----:B------:R-:W-:Y:S01]  /*1b890*/  @P6 STG.E desc[UR16][R246.64], R250 ;  /* 0x000000faf6006986 */ /* 0x000fe2000c101910 */
[----:B------:R-:W-:Y:S01]  /*1b8a0*/  ISETP.LT.AND P6, PT, R15, UR10, !P0 ;  /* 0x0000000a0f007c0c */ /* 0x000fe2000c7c1270 */
[----:B------:R-:W-:Y:S01]  /*1b8b0*/  ULDC UR10, c[0x0][0x228] ;  /* 0x00008a00000a7ab9 */ /* 0x000fe20000000800 */
[----:B-1----:R-:W-:-:S04]  /*1b8c0*/  IMAD.WIDE R226, R2, 0x4, R150 ;  /* 0x0000000402e27825 */ /* 0x002fc800078e0296 */
[----:B------:R-:W-:Y:S01]  /*1b8d0*/  VIADD R17, R12, 0x1d ;  /* 0x0000001d0c117836 */ /* 0x000fe20000000000 */
[----:B------:R1:W-:Y:S01]  /*1b8e0*/  @P4 STG.E desc[UR16][R226.64], R242 ;  /* 0x000000f2e2004986 */ /* 0x0003e2000c101910 */
[----:B------:R-:W-:-:S03]  /*1b8f0*/  IMAD.WIDE R2, R2, 0x4, R148 ;  /* 0x0000000402027825 */ /* 0x000fc600078e0294 */
[----:B------:R-:W-:Y:S01]  /*1b900*/  ISETP.GE.AND P4, PT, R17, UR4, PT ;  /* 0x0000000411007c0c */ /* 0x000fe2000bf86270 */
[C---:B------:R-:W-:Y:S01]  /*1b910*/  IMAD.WIDE R244, R0.reuse, 0x4, R18 ;  /* 0x0000000400f47825 */ /* 0x040fe200078e0212 */
[----:B--2---:R2:W-:Y:S01]  /*1b920*/  @P2 STG.E desc[UR16][R2.64], R243 ;  /* 0x000000f302002986 */ /* 0x0045e2000c101910 */
[----:B------:R-:W-:Y:S02]  /*1b930*/  ULDC UR4, c[0x0][0x228] ;  /* 0x00008a0000047ab9 */ /* 0x000fe40000000800 */
[C---:B-1----:R-:W-:Y:S01]  /*1b940*/  IMAD.WIDE R226, R0.reuse, 0x4, R224 ;  /* 0x0000000400e27825 */ /* 0x042fe200078e02e0 */
[----:B------:R-:W3:Y:S03]  /*1b950*/  LDL.LU R242, [R1+0x34] ;  /* 0x0000340001f27983 */ /* 0x000ee60000300800 */
[----:B------:R-:W-:Y:S01]  /*1b960*/  IMAD.WIDE R246, R0, 0x4, R150 ;  /* 0x0000000400f67825 */ /* 0x000fe200078e0296 */
[----:B----4-:R1:W-:Y:S01]  /*1b970*/  @P3 STG.E desc[UR16][R226.64], R248 ;  /* 0x000000f8e2003986 */ /* 0x0103e2000c101910 */
[----:B------:R-:W-:Y:S01]  /*1b980*/  ISETP.LT.AND P3, PT, R14, UR4, !P0 ;  /* 0x000000040e007c0c */ /* 0x000fe2000c761270 */
[----:B------:R-:W-:Y:S01]  /*1b990*/  ULDC UR4, c[0x0][0x22c] ;  /* 0x00008b0000047ab9 */ /* 0x000fe20000000800 */
[----:B--2---:R-:W-:Y:S01]  /*1b9a0*/  VIADD R2, R12, 0x1e ;  /* 0x0000001e0c027836 */ /* 0x004fe20000000000 */
[----:B------:R-:W2:Y:S01]  /*1b9b0*/  LDL.LU R250, [R1+0x5b8] ;  /* 0x0005b80001fa7983 */ /* 0x000ea20000300800 */
[----:B------:R-:W-:-:S03]  /*1b9c0*/  IADD3 R17, R0, UR28, RZ ;  /* 0x0000001c00117c10 */ /* 0x000fc6000fffe0ff */
[----:B------:R-:W4:Y:S01]  /*1b9d0*/  LDL.LU R243, [R1+0x5a8] ;  /* 0x0005a80001f37983 */ /* 0x000f220000300800 */
[----:B------:R-:W-:Y:S01]  /*1b9e0*/  ISETP.GE.AND P2, PT, R2, UR4, PT ;  /* 0x0000000402007c0c */ /* 0x000fe2000bf46270 */
[----:B------:R-:W-:Y:S02]  /*1b9f0*/  IMAD.WIDE R2, R0, 0x4, R148 ;  /* 0x0000000400027825 */ /* 0x000fe400078e0294 */
[----:B------:R1:W-:Y:S01]  /*1ba00*/  @P5 STG.E desc[UR16][R244.64], R251 ;  /* 0x000000fbf4005986 */ /* 0x0003e2000c101910 */
[----:B------:R-:W-:Y:S01]  /*1ba10*/  ISETP.LT.AND P0, PT, R13, UR6, !P1 ;  /* 0x000000060d007c0c */ /* 0x000fe2000cf01270 */
[----:B-1----:R-:W-:Y:S01]  /*1ba20*/  VIADD R248, R12, 0x1f ;  /* 0x0000001f0cf87836 */ /* 0x002fe20000000000 */
[----:B------:R-:W-:Y:S01]  /*1ba30*/  ULDC UR4, c[0x0][0x22c] ;  /* 0x00008b0000047ab9 */ /* 0x000fe20000000800 */
[----:B------:R1:W-:Y:S04]  /*1ba40*/  @P6 STG.E desc[UR16][R246.64], R249 ;  /* 0x000000f9f6006986 */ /* 0x0003e8000c101910 */
[----:B------:R-:W4:Y:S01]  /*1ba50*/  LDL.LU R251, [R1+0x428] ;  /* 0x0004280001fb7983 */ /* 0x000f220000300800 */
[----:B------:R-:W-:Y:S01]  /*1ba60*/  ISETP.LT.AND P5, PT, R16, UR8, !P1 ;  /* 0x0000000810007c0c */ /* 0x000fe2000cfa1270 */
[----:B------:R-:W-:Y:S01]  /*1ba70*/  IMAD.WIDE R226, R17, 0x4, R224 ;  /* 0x0000000411e27825 */ /* 0x000fe200078e02e0 */
[----:B------:R-:W-:Y:S01]  /*1ba80*/  ISETP.LT.AND P6, PT, R15, UR10, !P1 ;  /* 0x0000000a0f007c0c */ /* 0x000fe2000cfc1270 */
[----:B-1----:R-:W4:Y:S01]  /*1ba90*/  LDL.LU R249, [R1+0x338] ;  /* 0x0003380001f97983 */ /* 0x002f220000300800 */
[----:B------:R-:W-:Y:S01]  /*1baa0*/  ULDC UR6, c[0x0][0x228] ;  /* 0x00008a0000067ab9 */ /* 0x000fe20000000800 */
[C---:B------:R-:W-:Y:S01]  /*1bab0*/  IMAD.WIDE R244, R17.reuse, 0x4, R18 ;  /* 0x0000000411f47825 */ /* 0x040fe200078e0212 */
[----:B------:R-:W-:Y:S01]  /*1bac0*/  ULDC UR8, c[0x0][0x228] ;  /* 0x00008a0000087ab9 */ /* 0x000fe20000000800 */
[----:B------:R-:W2:Y:S01]  /*1bad0*/  LDL.LU R0, [R1+0x598] ;  /* 0x0005980001007983 */ /* 0x000ea20000300800 */
[----:B------:R-:W-:Y:S01]  /*1bae0*/  ULDC UR10, c[0x0][0x228] ;  /* 0x00008a00000a7ab9 */ /* 0x000fe20000000800 */
[----:B------:R-:W-:-:S02]  /*1baf0*/  IMAD.WIDE R246, R17, 0x4, R150 ;  /* 0x0000000411f67825 */ /* 0x000fc400078e0296 */
[----:B---3--:R1:W-:Y:S01]  /*1bb00*/  @P3 STG.E desc[UR16][R2.64], R242 ;  /* 0x000000f202003986 */ /* 0x0083e2000c101910 */
[----:B------:R-:W-:Y:S01]  /*1bb10*/  ISETP.GE.AND P3, PT, R248, UR4, PT ;  /* 0x00000004f8007c0c */ /* 0x000fe2000bf66270 */
[----:B------:R-:W-:Y:S02]  /*1bb20*/  ULDC UR4, c[0x0][0x228] ;  /* 0x00008a0000047ab9 */ /* 0x000fe40000000800 */
[----:B-1----:R-:W3:Y:S04]  /*1bb30*/  LDL.LU R242, [R1+0x238] ;  /* 0x0002380001f27983 */ /* 0x002ee80000300800 */
[----:B------:R-:W3:Y:S04]  /*1bb40*/  LDL.LU R248, [R1+0x138] ;  /* 0x0001380001f87983 */ /* 0x000ee80000300800 */
[----:B--2---:R-:W-:Y:S04]  /*1bb50*/  @P0 STG.E desc[UR16][R226.64], R0 ;  /* 0x00000000e2000986 */ /* 0x004fe8000c101910 */
[----:B------:R1:W-:Y:S04]  /*1bb60*/  @P5 STG.E desc[UR16][R244.64], R250 ;  /* 0x000000faf4005986 */ /* 0x0003e8000c101910 */
[----:B----4-:R2:W-:Y:S04]  /*1bb70*/  @P6 STG.E desc[UR16][R246.64], R243 ;  /* 0x000000f3f6006986 */ /* 0x0105e8000c101910 */
[----:B-1----:R-:W4:Y:S04]  /*1bb80*/  LDL.LU R250, [R1+0x38] ;  /* 0x0000380001fa7983 */ /* 0x002f280000300800 */
[----:B--2---:R-:W2:Y:S01]  /*1bb90*/  LDL.LU R243, [R1+0x59c] ;  /* 0x00059c0001f37983 */ /* 0x004ea20000300800 */
[----:B------:R-:W-:Y:S01]  /*1bba0*/  ISETP.LT.AND P1, PT, R14, UR4, !P1 ;  /* 0x000000040e007c0c */ /* 0x000fe2000cf21270 */
[----:B------:R-:W-:-:S02]  /*1bbb0*/  ULDC UR4, c[0x0][0x228] ;  /* 0x00008a0000047ab9 */ /* 0x000fc40000000800 */
[----:B------:R-:W-:Y:S01]  /*1bbc0*/  ISETP.LT.AND P0, PT, R13, UR4, !P4 ;  /* 0x000000040d007c0c */ /* 0x000fe2000e701270 */
[C---:B------:R-:W-:Y:S01]  /*1bbd0*/  VIADD R0, R17.reuse, UR28 ;  /* 0x0000001c11007c36 */ /* 0x040fe20008000000 */
[----:B------:R-:W-:Y:S01]  /*1bbe0*/  ULDC UR4, c[0x0][0x228] ;  /* 0x00008a0000047ab9 */ /* 0x000fe20000000800 */
[----:B------:R-:W-:Y:S01]  /*1bbf0*/  IMAD.WIDE R2, R17, 0x4, R148 ;  /* 0x0000000411027825 */ /* 0x000fe200078e0294 */
[----:B------:R-:W-:Y:S01]  /*1bc00*/  ISETP.LT.AND P6, PT, R16, UR6, !P4 ;  /* 0x0000000610007c0c */ /* 0x000fe2000e7c1270 */
[----:B------:R-:W-:Y:S02]  /*1bc10*/  ULDC UR6, c[0x0][0x228] ;  /* 0x00008a0000067ab9 */ /* 0x000fe40000000800 */
        /* <DEDUP_REMOVED lines=8> */
[----:B------:R1:W-:Y:S01]  /*1bca0*/  @P0 STG.E desc[UR16][R226.64], R249 ;  /* 0x000000f9e2000986 */ /* 0x0003e2000c101910 */
[----:B------:R-:W-:Y:S01]  /*1bcb0*/  ISETP.LT.AND P0, PT, R13, UR4, !P2 ;  /* 0x000000040d007c0c */ /* 0x000fe2000d701270 */
[C---:B------:R-:W-:Y:S01]  /*1bcc0*/  VIADD R17, R0.reuse, UR28 ;  /* 0x0000001c00117c36 */ /* 0x040fe20008000000 */
[----:B------:R-:W-:Y:S01]  /*1bcd0*/  ULDC UR4, c[0x0][0x228] ;  /* 0x00008a0000047ab9 */ /* 0x000fe20000000800 */
[----:B-1----:R-:W-:Y:S01]  /*1bce0*/  IMAD.WIDE R2, R0, 0x4, R18 ;  /* 0x0000000400027825 */ /* 0x002fe200078e0212 */
[----:B------:R-:W2:Y:S01]  /*1bcf0*/  LDL.LU R251, [R1+0x5bc] ;  /* 0x0005bc0001fb7983 */ /* 0x000ea20000300800 */
[----:B------:R-:W-:-:S02]  /*1bd00*/  ULDC UR8, c[0x0][0x228] ;  /* 0x00008a0000087ab9 */ /* 0x000fc40000000800 */
[C---:B------:R-:W-:Y:S01]  /*1bd10*/  IMAD.WIDE R226, R0.reuse, 0x4, R150 ;  /* 0x0000000400e27825 */ /* 0x040fe200078e0296 */
[----:B------:R-:W2:Y:S03]  /*1bd20*/  LDL.LU R249, [R1+0x5ac] ;  /* 0x0005ac0001f97983 */ /* 0x000ea60000300800 */
[----:B------:R-:W-:-:S04]  /*1bd30*/  IMAD.WIDE R244, R0, 0x4, R148 ;  /* 0x0000000400f47825 */ /* 0x000fc800078e0294 */
[C---:B------:R-:W-:Y:S01]  /*1bd40*/  VIADD R0, R17.reuse, UR28 ;  /* 0x0000001c11007c36 */ /* 0x040fe20008000000 */
[----:B---3--:R1:W-:Y:S04]  /*1bd50*/  @P6 STG.E desc[UR16][R2.64], R242 ;  /* 0x000000f202006986 */ /* 0x0083e8000c101910 */
[----:B------:R3:W-:Y:S01]  /*1bd60*/  @P5 STG.E desc[UR16][R226.64], R248 ;  /* 0x000000f8e2005986 */ /* 0x0007e2000c101910 */
[----:B-1----:R-:W-:-:S03]  /*1bd70*/  IMAD.WIDE R2, R17, 0x4, R224 ;  /* 0x0000000411027825 */ /* 0x002fc600078e02e0 */
[----:B------:R-:W2:Y:S01]  /*1bd80*/  LDL.LU R242, [R1+0x33c] ;  /* 0x00033c0001f27983 */ /* 0x000ea20000300800 */
[----:B---3--:R-:W-:-:S03]  /*1bd90*/  IMAD.WIDE R226, R17, 0x4, R150 ;  /* 0x0000000411e27825 */ /* 0x008fc600078e0296 */
[----:B----4-:R1:W-:Y:S04]  /*1bda0*/  @P4 STG.E desc[UR16][R244.64], R250 ;  /* 0x000000faf4004986 */ /* 0x0103e8000c101910 */
[----:B--2---:R2:W-:Y:S04]  /*1bdb0*/  @P0 STG.E desc[UR16][R2.64], R243 ;  /* 0x000000f302000986 */ /* 0x0045e8000c101910 */
[----:B-1----:R-:W3:Y:S01]  /*1bdc0*/  LDL.LU R250, [R1+0x23c] ;  /* 0x00023c0001fa7983 */ /* 0x002ee20000300800 */
[----:B------:R-:W-:-:S03]  /*1bdd0*/  IMAD.WIDE R244, R17, 0x4, R148 ;  /* 0x0000000411f47825 */ /* 0x000fc600078e0294 */
[----:B--2---:R-:W2:Y:S01]  /*1bde0*/  LDL.LU R243, [R1+0x13c] ;  /* 0x00013c0001f37983 */ /* 0x004ea20000300800 */
[----:B------:R-:W-:-:S03]  /*1bdf0*/  IMAD.WIDE R2, R17, 0x4, R18 ;  /* 0x0000000411027825 */ /* 0x000fc600078e0212 */
[----:B------:R-:W4:Y:S01]  /*1be00*/  LDL.LU R17, [R1+0x42c] ;  /* 0x00042c0001117983 */ /* 0x000f220000300800 */
[----:B------:R-:W-:Y:S02]  /*1be10*/  ISETP.LT.AND P4, PT, R16, UR4, !P2 ;  /* 0x0000000410007c0c */ /* 0x000fe4000d781270 */
        /* <DEDUP_REMOVED lines=13> */
[----:B------:R1:W-:Y:S04]  /*1bef0*/  @P5 STG.E desc[UR16][R226.64], R249 ;  /* 0x000000f9e2005986 */ /* 0x0003e8000c101910 */
[----:B-1----:R-:W2:Y:S04]  /*1bf00*/  LDL.LU R251, [R1+0x5e0] ;  /* 0x0005e00001fb7983 */ /* 0x002ea80000300800 */
[----:B------:R-:W2:Y:S04]  /*1bf10*/  LDL.LU R249, [R1+0x5c0] ;  /* 0x0005c00001f97983 */ /* 0x000ea80000300800 */
        /* <DEDUP_REMOVED lines=13> */
[----:B---3--:R1:W-:Y:S01]  /*1bff0*/  @P2 STG.E desc[UR16][R2.64], R250 ;  /* 0x000000fa02002986 */ /* 0x0083e2000c101910 */
[----:B------:R-:W-:Y:S01]  /*1c000*/  ISETP.GE.AND P2, PT, R244, UR4, PT ;  /* 0x00000004f4007c0c */ /* 0x000fe2000bf46270 */
[----:B------:R-:W-:Y:S01]  /*1c010*/  ULDC UR4, c[0x0][0x228] ;  /* 0x00008a0000047ab9 */ /* 0x000fe20000000800 */
[----:B------:R-:W-:Y:S01]  /*1c020*/  ISETP.LT.AND P6, PT, R16, UR10, !P1 ;  /* 0x0000000a10007c0c */ /* 0x000fe2000cfc1270 */
[----:B--2---:R2:W-:Y:S01]  /*1c030*/  @P4 STG.E desc[UR16][R226.64], R243 ;  /* 0x000000f3e2004986 */ /* 0x0045e2000c101910 */
[----:B------:R-:W-:Y:S01]  /*1c040*/  ISETP.LT.AND P4, PT, R15, UR4, !P1 ;  /* 0x000000040f007c0c */ /* 0x000fe2000cf81270 */
[C---:B------:R-:W-:Y:S01]  /*1c050*/  VIADD R17, R0.reuse, UR28 ;  /* 0x0000001c00117c36 */ /* 0x040fe20008000000 */
[----:B------:R-:W-:Y:S01]  /*1c060*/  ULDC UR4, c[0x0][0x228] ;  /* 0x00008a0000047ab9 */ /* 0x000fe20000000800 */
[----:B------:R-:W-:Y:S01]  /*1c070*/  ULDC UR8, c[0x0][0x228] ;  /* 0x00008a0000087ab9 */ /* 0x000fe20000000800 */
[----:B------:R-:W-:Y:S01]  /*1c080*/  ULDC UR10, c[0x0][0x228] ;  /* 0x00008a00000a7ab9 */ /* 0x000fe20000000800 */
[----:B-1----:R-:W-:Y:S01]  /*1c090*/  IMAD.WIDE R2, R0, 0x4, R148 ;  /* 0x0000000400027825 */ /* 0x002fe200078e0294 */
[----:B------:R-:W3:Y:S03]  /*1c0a0*/  LDL.LU R250, [R1+0x140] ;  /* 0x0001400001fa7983 */ /* 0x000ee60000300800 */
[C---:B--2---:R-:W-:Y:S01]  /*1c0b0*/  IMAD.WIDE R226, R17.reuse, 0x4, R224 ;  /* 0x0000000411e27825 */ /* 0x044fe200078e02e0 */
[----:B------:R1:W-:Y:S03]  /*1c0c0*/  @P3 STG.E desc[UR16][R2.64], R248 ;  /* 0x000000f802003986 */ /* 0x0003e6000c101910 */
[----:B------:R-:W-:Y:S01]  /*1c0d0*/  IMAD.WIDE R244, R17, 0x4, R18 ;  /* 0x0000000411f47825 */ /* 0x000fe200078e0212 */
[----:B------:R-:W2:Y:S01]  /*1c0e0*/  LDL.LU R243, [R1+0x40] ;  /* 0x0000400001f37983 */ /* 0x000ea20000300800 */
[----:B------:R-:W-:Y:S01]  /*1c0f0*/  ISETP.LT.AND P1, PT, R14, UR4, !P1 ;  /* 0x000000040e007c0c */ /* 0x000fe2000cf21270 */
[----:B------:R-:W-:-:S02]  /*1c100*/  ULDC UR4, c[0x0][0x22c] ;  /* 0x00008b0000047ab9 */ /* 0x000fc40000000800 */
[----:B------:R1:W-:Y:S02]  /*1c110*/  @P5 STG.E desc[UR16][R226.64], R251 ;  /* 0x000000fbe2005986 */ /* 0x0003e4000c101910 */
[C---:B-1----:R-:W-:Y:S02]  /*1c120*/  IMAD.WIDE R2, R17.reuse, 0x4, R150 ;  /* 0x0000000411027825 */ /* 0x042fe400078e0296 */
[----:B------:R1:W-:Y:S02]  /*1c130*/  @P6 STG.E desc[UR16][R244.64], R249 ;  /* 0x000000f9f4006986 */ /* 0x0003e4000c101910 */
[----:B------:R-:W-:Y:S02]  /*1c140*/  VIADD R248, R12, 0x23 ;  /* 0x000000230cf87836 */ /* 0x000fe40000000000 */
[----:B------:R-:W-:Y:S01]  /*1c150*/  VIADD R0, R17, UR28 ;  /* 0x0000001c11007c36 */ /* 0x000fe20008000000 */
[----:B------:R-:W2:Y:S04]  /*1c160*/  LDL.LU R251, [R1+0x5e4] ;  /* 0x0005e40001fb7983 */ /* 0x000ea80000300800 */
[----:B-1----:R-:W2:Y:S04]  /*1c170*/  LDL.LU R249, [R1+0x5c4] ;  /* 0x0005c40001f97983 */ /* 0x002ea80000300800 */
[----:B----4-:R1:W-:Y:S01]  /*1c180*/  @P4 STG.E desc[UR16][R2.64], R242 ;  /* 0x000000f202004986 */ /* 0x0103e2000c101910 */
[----:B------:R-:W-:-:S02]  /*1c190*/  ISETP.GE.AND P4, PT, R248, UR4, PT ;  /* 0x00000004f8007c0c */ /* 0x000fc4000bf86270 */
        /* <DEDUP_REMOVED lines=10> */
[----:B------:R-:W3:Y:S04]  /*1c240*/  LDL.LU R17, [R1+0x340] ;  /* 0x0003400001117983 */ /* 0x000ee80000300800 */
[----:B------:R-:W2:Y:S01]  /*1c250*/  LDL.LU R248, [R1+0x430] ;  /* 0x0004300001f87983 */ /* 0x000ea20000300800 */
[----:B------:R-:W-:-:S04]  /*1c260*/  IMAD.WIDE R244, R0, 0x4, R18 ;  /* 0x0000000400f47825 */ /* 0x000fc800078e0212 */
[----:B------:R-:W-:Y:S01]  /*1c270*/  IMAD.WIDE R246, R0, 0x4, R150 ;  /* 0x0000000400f67825 */ /* 0x000fe200078e0296 */
[----:B--2---:R1:W-:Y:S04]  /*1c280*/  @P1 STG.E desc[UR16][R2.64], R248 ;  /* 0x000000f802001986 */ /* 0x0043e8000c101910 */
[----:B---3--:R2:W-:Y:S01]  /*1c290*/  @P3 STG.E desc[UR16][R226.64], R17 ;  /* 0x00000011e2003986 */ /* 0x0085e2000c101910 */
        /* <DEDUP_REMOVED lines=49> */
[----:B------:R-:W-:-:S02]  /*1c5b0*/  ISETP.LT.AND P0, PT, R13, UR4, !P1 ;  /* 0x000000040d007c0c */ /* 0x000fc4000cf01270 */
[C---:B------:R-:W-:Y:S01]  /*1c5c0*/  IADD3 R17, R0.reuse, UR28, RZ ;  /* 0x0000001c00117c10 */ /* 0x040fe2000fffe0ff */
[----:B------:R-:W-:Y:S01]  /*1c5d0*/  ULDC UR6, c[0x0][0x228] ;  /* 0x00008a0000067ab9 */ /* 0x000fe20000000800 */
[C---:B-1----:R-:W-:Y:S01]  /*1c5e0*/  IMAD.WIDE R2, R0.reuse, 0x4, R18 ;  /* 0x0000000400027825 */ /* 0x042fe200078e0212 */
[----:B------:R-:W4:Y:S01]  /*1c5f0*/  LDL.LU R250, [R1+0x438] ;  /* 0x0004380001fa7983 */ /* 0x000f220000300800 */
[----:B------:R-:W-:Y:S01]  /*1c600*/  ULDC UR4, c[0x0][0x228] ;  /* 0x00008a0000047ab9 */ /* 0x000fe20000000800 */
[----:B------:R-:W-:Y:S01]  /*1c610*/  ULDC UR8, c[0x0][0x228] ;  /* 0x00008a0000087ab9 */ /* 0x000fe20000000800 */
        /* <DEDUP_REMOVED lines=25> */
[----:B------:R-:W4:Y:S01]  /*1c7b0*/  LDL.LU R248, [R1+0x5ec] ;  /* 0x0005ec0001f87983 */ /* 0x000f220000300800 */
[----:B------:R-:W-:Y:S01]  /*1c7c0*/  ULDC UR8, c[0x0][0x228] ;  /* 0x00008a0000087ab9 */ /* 0x000fe20000000800 */
[----:B------:R-:W-:-:S02]  /*1c7d0*/  ULDC UR10, c[0x0][0x228] ;  /* 0x00008a00000a7ab9 */ /* 0x000fc40000000800 */
[----:B---3--:R-:W-:Y:S04]  /*1c7e0*/  @P4 STG.E desc[UR16][R2.64], R17 ;  /* 0x0000001102004986 */ /* 0x008fe8000c101910 */
[----:B------:R-:W-:Y:S04]  /*1c7f0*/  @P5 STG.E desc[UR16][R226.64], R251 ;  /* 0x000000fbe2005986 */ /* 0x000fe8000c101910 */
[----:B------:R1:W-:Y:S04]  /*1c800*/  @P1 STG.E desc[UR16][R244.64], R250 ;  /* 0x000000faf4001986 */ /* 0x0003e8000c101910 */
[----:B------:R3:W-:Y:S04]  /*1c810*/  @P6 STG.E desc[UR16][R246.64], R243 ;  /* 0x000000f3f6006986 */ /* 0x0007e8000c101910 */
[----:B-1----:R-:W4:Y:S04]  /*1c820*/  LDL.LU R250, [R1+0x5cc] ;  /* 0x0005cc0001fa7983 */ /* 0x002f280000300800 */
[----:B---3--:R-:W3:Y:S04]  /*1c830*/  LDL.LU R247, [R1+0x248] ;  /* 0x0002480001f77983 */ /* 0x008ee80000300800 */
[----:B------:R-:W3:Y:S01]  /*1c840*/  LDL.LU R243, [R1+0x5dc] ;  /* 0x0005dc0001f37983 */ /* 0x000ee20000300800 */
        /* <DEDUP_REMOVED lines=15> */
[----:B----4-:R2:W-:Y:S01]  /*1c940*/  @P4 STG.E desc[UR16][R2.64], R242 ;  /* 0x000000f202004986 */ /* 0x0105e2000c101910 */
        /* <DEDUP_REMOVED lines=8> */
[----:B------:R-:W4:Y:S01]  /*1c9d0*/  LDL.LU R251, [R1+0x14c] ;  /* 0x00014c0001fb7983 */ /* 0x000f220000300800 */
[----:B------:R-:W-:-:S03]  /*1c9e0*/  VIADD R0, R17, UR28 ;  /* 0x0000001c11007c36 */ /* 0x000fc60008000000 */
[----:B------:R-:W4:Y:S04]  /*1c9f0*/  LDL.LU R249, [R1+0x4c] ;  /* 0x00004c0001f97983 */ /* 0x000f280000300800 */
[----:B---3--:R-:W-:Y:S04]  /*1ca00*/  @P3 STG.E desc[UR16][R226.64], R247 ;  /* 0x000000f7e2003986 */ /* 0x008fe8000c101910 */
[----:B------:R1:W-:Y:S04]  /*1ca10*/  @P5 STG.E desc[UR16][R2.64], R248 ;  /* 0x000000f802005986 */ /* 0x0003e8000c101910 */
[----:B------:R-:W-:Y:S01]  /*1ca20*/  @P6 STG.E desc[UR16][R244.64], R250 ;  /* 0x000000faf4006986 */ /* 0x000fe2000c101910 */
[----:B-1----:R-:W-:-:S05]  /*1ca30*/  IMAD.WIDE R2, R17, 0x4, R150 ;  /* 0x0000000411027825 */ /* 0x002fca00078e0296 */
[----:B------:R1:W-:Y:S04]  /*1ca40*/  @P4 STG.E desc[UR16][R2.64], R243 ;  /* 0x000000f302004986 */ /* 0x0003e8000c101910 */
[----:B-1----:R-:W3:Y:S01]  /*1ca50*/  LDL.LU R243, [R1+0x24c] ;  /* 0x00024c0001f37983 */ /* 0x002ee20000300800 */
[----:B------:R-:W-:-:S03]  /*1ca60*/  IMAD.WIDE R2, R17, 0x4, R148 ;  /* 0x0000000411027825 */ /* 0x000fc600078e0294 */
[----:B------:R-:W3:Y:S04]  /*1ca70*/  LDL.LU R250, [R1+0x600] ;  /* 0x0006000001fa7983 */ /* 0x000ee80000300800 */
[----:B------:R-:W4:Y:S01]  /*1ca80*/  LDL.LU R17, [R1+0x34c] ;  /* 0x00034c0001117983 */ /* 0x000f220000300800 */
        /* <DEDUP_REMOVED lines=17> */
[----:B----4-:R1:W-:Y:S01]  /*1cba0*/  @P3 STG.E desc[UR16][R226.64], R17 ;  /* 0x00000011e2003986 */ /* 0x0103e2000c101910 */
[----:B------:R-:W-:Y:S01]  /*1cbb0*/  ISETP.LT.AND P3, PT, R14, UR4, !P0 ;  /* 0x000000040e007c0c */ /* 0x000fe2000c761270 */
[----:B------:R-:W-:Y:S02]  /*1cbc0*/  ULDC UR4, c[0x0][0x22c] ;  /* 0x00008b0000047ab9 */ /* 0x000fe40000000800 */
[----:B------:R4:W-:Y:S01]  /*1cbd0*/  @P5 STG.E desc[UR16][R244.64], R251 ;  /* 0x000000fbf4005986 */ /* 0x0009e2000c101910 */
[----:B------:R-:W-:Y:S01]  /*1cbe0*/  ISETP.GE.AND P2, PT, R2, UR4, PT ;  /* 0x0000000402007c0c */ /* 0x000fe2000bf46270 */
[----:B------:R-:W-:-:S04]  /*1cbf0*/  IMAD.WIDE R2, R0, 0x4, R148 ;  /* 0x0000000400027825 */ /* 0x000fc800078e0294 */
[----:B-1----:R-:W-:Y:S01]  /*1cc00*/  VIADD R17, R0, UR28 ;  /* 0x0000001c00117c36 */ /* 0x002fe20008000000 */
[----:B------:R1:W-:Y:S04]  /*1cc10*/  @P6 STG.E desc[UR16][R246.64], R249 ;  /* 0x000000f9f6006986 */ /* 0x0003e8000c101910 */
[----:B----4-:R-:W4:Y:S01]  /*1cc20*/  LDL.LU R251, [R1+0x440] ;  /* 0x0004400001fb7983 */ /* 0x010f220000300800 */
[----:B------:R-:W-:Y:S02]  /*1cc30*/  ISETP.LT.AND P0, PT, R13, UR6, !P1 ;  /* 0x000000060d007c0c */ /* 0x000fe4000cf01270 */
[----:B------:R-:W-:Y:S01]  /*1cc40*/  ISETP.LT.AND P5, PT, R16, UR8, !P1 ;  /* 0x0000000810007c0c */ /* 0x000fe2000cfa1270 */
[----:B------:R-:W-:Y:S01]  /*1cc50*/  VIADD R248, R12, 0x2b ;  /* 0x0000002b0cf87836 */ /* 0x000fe20000000000 */
[----:B------:R-:W-:Y:S01]  /*1cc60*/  ISETP.LT.AND P6, PT, R15, UR10, !P1 ;  /* 0x0000000a0f007c0c */ /* 0x000fe2000cfc1270 */
[----:B------:R-:W-:Y:S01]  /*1cc70*/  IMAD.WIDE R226, R17, 0x4, R224 ;  /* 0x0000000411e27825 */ /* 0x000fe200078e02e0 */
[----:B---3--:R3:W-:Y:S01]  /*1cc80*/  @P3 STG.E desc[UR16][R2.64], R243 ;  /* 0x000000f302003986 */ /* 0x0087e2000c101910 */
[----:B------:R-:W-:Y:S01]  /*1cc90*/  ULDC UR4, c[0x0][0x22c] ;  /* 0x00008b0000047ab9 */ /* 0x000fe20000000800 */
[----:B------:R-:W-:-:S02]  /*1cca0*/  ULDC UR6, c[0x0][0x228] ;  /* 0x00008a0000067ab9 */ /* 0x000fc40000000800 */
[----:B-1----:R-:W4:Y:S01]  /*1ccb0*/  LDL.LU R249, [R1+0x350] ;  /* 0x0003500001f97983 */ /* 0x002f220000300800 */
[C---:B------:R-:W-:Y:S01]  /*1ccc0*/  IMAD.WIDE R244, R17.reuse, 0x4, R18 ;  /* 0x0000000411f47825 */ /* 0x040fe200078e0212 */
[----:B------:R-:W-:Y:S01]  /*1ccd0*/  ULDC UR8, c[0x0][0x228] ;  /* 0x00008a0000087ab9 */ /* 0x000fe20000000800 */
[----:B------:R-:W-:Y:S01]  /*1cce0*/  ULDC UR10, c[0x0][0x228] ;  /* 0x00008a00000a7ab9 */ /* 0x000fe20000000800 */
[----:B------:R-:W2:Y:S01]  /*1ccf0*/  LDL.LU R0, [R1+0x610] ;  /* 0x0006100001007983 */ /* 0x000ea20000300800 */
[----:B------:R-:W-:-:S03]  /*1cd00*/  IMAD.WIDE R246, R17, 0x4, R150 ;  /* 0x0000000411f67825 */ /* 0x000fc600078e0296 */
[----:B---3--:R-:W3:Y:S01]  /*1cd10*/  LDL.LU R243, [R1+0x250] ;  /* 0x0002500001f37983 */ /* 0x008ee20000300800 */
[----:B------:R-:W-:Y:S01]  /*1cd20*/  ISETP.GE.AND P3, PT, R248, UR4, PT ;  /* 0x00000004f8007c0c */ /* 0x000fe2000bf66270 */
[----:B------:R-:W-:Y:S02]  /*1cd30*/  ULDC UR4, c[0x0][0x228] ;  /* 0x00008a0000047ab9 */ /* 0x000fe40000000800 */
[----:B------:R-:W3:Y:S01]  /*1cd40*/  LDL.LU R248, [R1+0x150] ;  /* 0x0001500001f87983 */ /* 0x000ee20000300800 */
[----:B------:R-:W-:Y:S01]  /*1cd50*/  ISETP.LT.AND P1, PT, R14, UR4, !P1 ;  /* 0x000000040e007c0c */ /* 0x000fe2000cf21270 */
[----:B------:R-:W-:Y:S01]  /*1cd60*/  ULDC UR4, c[0x0][0x228] ;  /* 0x00008a0000047ab9 */ /* 0x000fe20000000800 */
[----:B------:R-:W-:Y:S01]  /*1cd70*/  IMAD.WIDE R2, R17, 0x4, R148 ;  /* 0x0000000411027825 */ /* 0x000fe200078e0294 */
[----:B--2---:R-:W-:Y:S04]  /*1cd80*/  @P0 STG.E desc[UR16][R226.64], R0 ;  /* 0x00000000e2000986 */ /* 0x004fe8000c101910 */
[----:B------:R1:W-:Y:S04]  /*1cd90*/  @P5 STG.E desc[UR16][R244.64], R250 ;  /* 0x000000faf4005986 */ /* 0x0003e8000c101910 */
[----:B------:R2:W-:Y:S04]  /*1cda0*/  @P6 STG.E desc[UR16][R246.64], R242 ;  /* 0x000000f2f6006986 */ /* 0x0005e8000c101910 */
[----:B-1----:R-:W3:Y:S04]  /*1cdb0*/  LDL.LU R250, [R1+0x50] ;  /* 0x0000500001fa7983 */ /* 0x002ee80000300800 */
        /* <DEDUP_REMOVED lines=9> */
[----:B----4-:R1:W-:Y:S01]  /*1ce50*/  @P1 STG.E desc[UR16][R2.64], R251 ;  /* 0x000000fb02001986 */ /* 0x0103e2000c101910 */
        /* <DEDUP_REMOVED lines=12> */
[----:B----4-:R-:W-:Y:S01]  /*1cf20*/  IMAD.WIDE R226, R0, 0x4, R150 ;  /* 0x0000000400e27825 */ /* 0x010fe200078e0296 */
[----:B---3--:R1:W-:Y:S04]  /*1cf30*/  @P6 STG.E desc[UR16][R2.64], R243 ;  /* 0x000000f302006986 */ /* 0x0083e8000c101910 */
        /* <DEDUP_REMOVED lines=195> */
[----:B------:R-:W2:Y:S01]  /*1db70*/  LDL.LU R249, [R1+0x454] ;  /* 0x0004540001f97983 */ /* 0x000ea20000300800 */
[C---:B------:R-:W-:Y:S01]  /*1db80*/  IMAD.WIDE R246, R2.reuse, 0x4, R18 ;  /* 0x0000000402f67825 */ /* 0x040fe200078e0212 */
[----:B------:R-:W-:Y:S02]  /*1db90*/  ULDC UR10, c[0x0][0x228] ;  /* 0x00008a00000a7ab9 */ /* 0x000fe40000000800 */
[----:B------:R-:W4:Y:S04]  /*1dba0*/  LDL.LU R248, [R1+0x364] ;  /* 0x0003640001f87983 */ /* 0x000f280000300800 */
[----:B------:R-:W4:Y:S04]  /*1dbb0*/  LDL.LU R251, [R1+0x264] ;  /* 0x0002640001fb7983 */ /* 0x000f280000300800 */
[----:B-1----:R-:W4:Y:S01]  /*1dbc0*/  LDL.LU R243, [R1+0x164] ;  /* 0x0001640001f37983 */ /* 0x002f220000300800 */
[----:B------:R-:W-:Y:S01]  /*1dbd0*/  ISETP.LT.AND P4, PT, R15, UR4, !P2 ;  /* 0x000000040f007c0c */ /* 0x000fe2000d781270 */
[----:B------:R-:W-:Y:S01]  /*1dbe0*/  IMAD.WIDE R226, R2, 0x4, R224 ;  /* 0x0000000402e27825 */ /* 0x000fe200078e02e0 */
[----:B------:R-:W-:-:S02]  /*1dbf0*/  ULDC UR4, c[0x0][0x228] ;  /* 0x00008a0000047ab9 */ /* 0x000fc40000000800 */
[----:B------:R-:W-:Y:S01]  /*1dc00*/  ISETP.LT.AND P2, PT, R14, UR4, !P2 ;  /* 0x000000040e007c0c */ /* 0x000fe2000d741270 */
[----:B------:R-:W-:Y:S01]  /*1dc10*/  VIADD R0, R2, UR28 ;  /* 0x0000001c02007c36 */ /* 0x000fe20008000000 */
[----:B------:R-:W-:Y:S01]  /*1dc20*/  ULDC UR4, c[0x0][0x22c] ;  /* 0x00008b0000047ab9 */ /* 0x000fe20000000800 */
        /* <DEDUP_REMOVED lines=52> */
[----:B-1----:R-:W2:Y:S04]  /*1df70*/  LDL.LU R250, [R1+0x68] ;  /* 0x0000680001fa7983 */ /* 0x002ea80000300800 */
[----:B----4-:R1:W-:Y:S04]  /*1df80*/  @P6 STG.E desc[UR16][R246.64], R249 ;  /* 0x000000f9f6006986 */ /* 0x0103e8000c101910 */
[----:B-1----:R-:W4:Y:S01]  /*1df90*/  LDL.LU R249, [R1+0x62c] ;  /* 0x00062c0001f97983 */ /* 0x002f220000300800 */
[----:B------:R-:W-:Y:S01]  /*1dfa0*/  ISETP.LT.AND P1, PT, R14, UR4, !P1 ;  /* 0x000000040e007c0c */ /* 0x000fe2000cf21270 */
[----:B------:R-:W-:-:S02]  /*1dfb0*/  ULDC UR4, c[0x0][0x228] ;  /* 0x00008a0000047ab9 */ /* 0x000fc40000000800 */
[----:B------:R-:W-:Y:S01]  /*1dfc0*/  ISETP.LT.AND P0, PT, R13, UR4, !P4 ;  /* 0x000000040d007c0c */ /* 0x000fe2000e701270 */
[----:B------:R-:W-:Y:S01]  /*1dfd0*/  ULDC UR4, c[0x0][0x228] ;  /* 0x00008a0000047ab9 */ /* 0x000fe20000000800 */
[C---:B------:R-:W-:Y:S01]  /*1dfe0*/  VIADD R0, R17.reuse, UR28 ;  /* 0x0000001c11007c36 */ /* 0x040fe20008000000 */
[----:B------:R-:W-:Y:S01]  /*1dff0*/  ISETP.LT.AND P6, PT, R16, UR6, !P4 ;  /* 0x0000000610007c0c */ /* 0x000fe2000e7c1270 */
[----:B------:R-:W-:Y:S01]  /*1e000*/  IMAD.WIDE R2, R17, 0x4, R148 ;  /* 0x0000000411027825 */ /* 0x000fe200078e0294 */
[----:B------:R-:W-:Y:S01]  /*1e010*/  ISETP.LT.AND P5, PT, R15, UR4, !P4 ;  /* 0x000000040f007c0c */ /* 0x000fe2000e7a1270 */
[----:B------:R-:W-:Y:S01]  /*1e020*/  ULDC UR4, c[0x0][0x22c] ;  /* 0x00008b0000047ab9 */ /* 0x000fe20000000800 */
[----:B------:R-:W-:Y:S01]  /*1e030*/  ISETP.LT.AND P4, PT, R14, UR8, !P4 ;  /* 0x000000080e007c0c */ /* 0x000fe2000e781270 */
[----:B------:R-:W-:Y:S01]  /*1e040*/  IMAD.WIDE R226, R0, 0x4, R224 ;  /* 0x0000000400e27825 */ /* 0x000fe200078e02e0 */
[----:B------:R-:W-:-:S03]  /*1e050*/  ULDC UR6, c[0x0][0x228] ;  /* 0x00008a0000067ab9 */ /* 0x000fc60000000800 */
[C---:B------:R-:W-:Y:S01]  /*1e060*/  VIADD R244, R12.reuse, 0x38 ;  /* 0x000000380cf47836 */ /* 0x040fe20000000000 */
[----:B------:R1:W-:Y:S01]  /*1e070*/  @P1 STG.E desc[UR16][R2.64], R251 ;  /* 0x000000fb02001986 */ /* 0x0003e2000c101910 */
[----:B------:R-:W-:Y:S01]  /*1e080*/  VIADD R17, R12, 0x39 ;  /* 0x000000390c117836 */ /* 0x000fe20000000000 */
[----:B------:R-:W-:Y:S02]  /*1e090*/  ULDC UR8, c[0x0][0x228] ;  /* 0x00008a0000087ab9 */ /* 0x000fe40000000800 */
[----:B------:R1:W-:Y:S01]  /*1e0a0*/  @P0 STG.E desc[UR16][R226.64], R243 ;  /* 0x000000f3e2000986 */ /* 0x0003e2000c101910 */
[----:B------:R-:W-:Y:S01]  /*1e0b0*/  ISETP.GE.AND P1, PT, R244, UR4, PT ;  /* 0x00000004f4007c0c */ /* 0x000fe2000bf26270 */
[----:B------:R-:W-:Y:S01]  /*1e0c0*/  IMAD.WIDE R244, R0, 0x4, R148 ;  /* 0x0000000400f47825 */ /* 0x000fe200078e0294 */
[----:B------:R-:W-:-:S03]  /*1e0d0*/  ULDC UR4, c[0x0][0x228] ;  /* 0x00008a0000047ab9 */ /* 0x000fc60000000800 */
[C---:B-1----:R-:W-:Y:S01]  /*1e0e0*/  IMAD.WIDE R2, R0.reuse, 0x4, R18 ;  /* 0x0000000400027825 */ /* 0x042fe200078e0212 */
[----:B------:R-:W-:Y:S01]  /*1e0f0*/  ISETP.LT.AND P0, PT, R13, UR4, !P2 ;  /* 0x000000040d007c0c */ /* 0x000fe2000d701270 */
[----:B------:R-:W-:Y:S01]  /*1e100*/  ULDC UR4, c[0x0][0x228] ;  /* 0x00008a0000047ab9 */ /* 0x000fe20000000800 */
[----:B------:R-:W4:Y:S01]  /*1e110*/  LDL.LU R251, [R1+0x64c] ;  /* 0x00064c0001fb7983 */ /* 0x000f220000300800 */
[----:B------:R-:W-:-:S03]  /*1e120*/  IMAD.WIDE R226, R0, 0x4, R150 ;  /* 0x0000000400e27825 */ /* 0x000fc600078e0296 */
[----:B------:R-:W4:Y:S04]  /*1e130*/  LDL.LU R243, [R1+0x63c] ;  /* 0x00063c0001f37983 */ /* 0x000f280000300800 */
[----:B---3--:R1:W-:Y:S04]  /*1e140*/  @P6 STG.E desc[UR16][R2.64], R242 ;  /* 0x000000f202006986 */ /* 0x0083e8000c101910 */
[----:B------:R-:W-:Y:S04]  /*1e150*/  @P5 STG.E desc[UR16][R226.64], R248 ;  /* 0x000000f8e2005986 */ /* 0x000fe8000c101910 */
[----:B-1----:R-:W3:Y:S04]  /*1e160*/  LDL.LU R242, [R1+0x36c] ;  /* 0x00036c0001f27983 */ /* 0x002ee80000300800 */
[----:B--2---:R1:W-:Y:S01]  /*1e170*/  @P4 STG.E desc[UR16][R244.64], R250 ;  /* 0x000000faf4004986 */ /* 0x0043e2000c101910 */
[----:B------:R-:W-:Y:S01]  /*1e180*/  ISETP.LT.AND P4, PT, R16, UR4, !P2 ;  /* 0x0000000410007c0c */ /* 0x000fe2000d781270 */
[----:B------:R-:W-:Y:S01]  /*1e190*/  ULDC UR4, c[0x0][0x22c] ;  /* 0x00008b0000047ab9 */ /* 0x000fe20000000800 */
[----:B-1----:R-:W-:Y:S01]  /*1e1a0*/  VIADD R244, R0, UR28 ;  /* 0x0000001c00f47c36 */ /* 0x002fe20008000000 */
[----:B------:R-:W2:Y:S03]  /*1e1b0*/  LDL.LU R250, [R1+0x26c] ;  /* 0x00026c0001fa7983 */ /* 0x000ea60000300800 */
[----:B------:R-:W-:-:S05]  /*1e1c0*/  IMAD.WIDE R2, R244, 0x4, R224 ;  /* 0x00000004f4027825 */ /* 0x000fca00078e02e0 */
[----:B----4-:R1:W-:Y:S01]  /*1e1d0*/  @P0 STG.E desc[UR16][R2.64], R249 ;  /* 0x000000f902000986 */ /* 0x0103e2000c101910 */
[----:B------:R-:W-:Y:S02]  /*1e1e0*/  ISETP.GE.AND P0, PT, R17, UR4, PT ;  /* 0x0000000411007c0c */ /* 0x000fe4000bf06270 */
[----:B------:R-:W-:Y:S02]  /*1e1f0*/  ISETP.LT.AND P5, PT, R15, UR6, !P2 ;  /* 0x000000060f007c0c */ /* 0x000fe4000d7a1270 */
[----:B------:R-:W-:Y:S01]  /*1e200*/  ISETP.LT.AND P6, PT, R13, UR10, !P3 ;  /* 0x0000000a0d007c0c */ /* 0x000fe2000dfc1270 */
[----:B------:R-:W-:Y:S01]  /*1e210*/  VIADD R0, R244, UR28 ;  /* 0x0000001cf4007c36 */ /* 0x000fe20008000000 */
[----:B-1----:R-:W4:Y:S01]  /*1e220*/  LDL.LU R249, [R1+0x16c] ;  /* 0x00016c0001f97983 */ /* 0x002f220000300800 */
[----:B------:R-:W-:Y:S01]  /*1e230*/  ISETP.LT.AND P2, PT, R14, UR8, !P2 ;  /* 0x000000080e007c0c */ /* 0x000fe2000d741270 */
[C---:B------:R-:W-:Y:S01]  /*1e240*/  IMAD.WIDE R2, R244.reuse, 0x4, R18 ;  /* 0x00000004f4027825 */ /* 0x040fe200078e0212 */
[----:B------:R-:W-:Y:S01]  /*1e250*/  ULDC UR4, c[0x0][0x228] ;  /* 0x00008a0000047ab9 */ /* 0x000fe20000000800 */
[----:B------:R-:W3:Y:S01]  /*1e260*/  LDL.LU R17, [R1+0x45c] ;  /* 0x00045c0001117983 */ /* 0x000ee20000300800 */
[----:B------:R-:W-:Y:S01]  /*1e270*/  ULDC UR6, c[0x0][0x228] ;  /* 0x00008a0000067ab9 */ /* 0x000fe20000000800 */
[C---:B------:R-:W-:Y:S01]  /*1e280*/  IMAD.WIDE R226, R244.reuse, 0x4, R150 ;  /* 0x00000004f4e27825 */ /* 0x040fe200078e0296 */
[----:B------:R-:W-:Y:S01]  /*1e290*/  ULDC UR8, c[0x0][0x228] ;  /* 0x00008a0000087ab9 */ /* 0x000fe20000000800 */
[----:B------:R-:W4:Y:S01]  /*1e2a0*/  LDL.LU R248, [R1+0x6c] ;  /* 0x00006c0001f87983 */ /* 0x000f220000300800 */
[----:B------:R-:W-:Y:S01]  /*1e2b0*/  ULDC UR10, c[0x0][0x228] ;  /* 0x00008a00000a7ab9 */ /* 0x000fe20000000800 */
[----:B------:R-:W-:-:S04]  /*1e2c0*/  IMAD.WIDE R244, R244, 0x4, R148 ;  /* 0x00000004f4f47825 */ /* 0x000fc800078e0294 */
[----:B------:R-:W-:Y:S01]  /*1e2d0*/  IMAD.WIDE R246, R0, 0x4, R224 ;  /* 0x0000000400f67825 */ /* 0x000fe200078e02e0 */
[----:B------:R1:W-:Y:S04]  /*1e2e0*/  @P4 STG.E desc[UR16][R2.64], R251 ;  /* 0x000000fb02004986 */ /* 0x0003e8000c101910 */
[----:B------:R1:W-:Y:S04]  /*1e2f0*/  @P5 STG.E desc[UR16][R226.64], R243 ;  /* 0x000000f3e2005986 */ /* 0x0003e8000c101910 */
[----:B-1----:R-:W4:Y:S04]  /*1e300*/  LDL.LU R251, [R1+0x670] ;  /* 0x0006700001fb7983 */ /* 0x002f280000300800 */
[----:B------:R-:W4:Y:S04]  /*1e310*/  LDL.LU R243, [R1+0x650] ;  /* 0x0006500001f37983 */ /* 0x000f280000300800 */
[----:B---3--:R-:W-:Y:S04]  /*1e320*/  @P2 STG.E desc[UR16][R244.64], R17 ;  /* 0x00000011f4002986 */ /* 0x008fe8000c101910 */
[----:B------:R1:W-:Y:S04]  /*1e330*/  @P6 STG.E desc[UR16][R246.64], R242 ;  /* 0x000000f2f6006986 */ /* 0x0003e8000c101910 */
[----:B-1----:R-:W3:Y:S01]  /*1e340*/  LDL.LU R242, [R1+0x660] ;  /* 0x0006600001f27983 */ /* 0x002ee20000300800 */
        /* <DEDUP_REMOVED lines=10> */
[----:B--2---:R1:W-:Y:S01]  /*1e3f0*/  @P2 STG.E desc[UR16][R2.64], R250 ;  /* 0x000000fa02002986 */ /* 0x0043e2000c101910 */
[----:B------:R-:W-:Y:S01]  /*1e400*/  ISETP.GE.AND P2, PT, R244, UR4, PT ;  /* 0x00000004f4007c0c */ /* 0x000fe2000bf46270 */
[----:B------:R-:W-:Y:S01]  /*1e410*/  ULDC UR4, c[0x0][0x228] ;  /* 0x00008a0000047ab9 */ /* 0x000fe20000000800 */
[----:B------:R-:W-:Y:S01]  /*1e420*/  ISETP.LT.AND P6, PT, R16, UR10, !P1 ;  /* 0x0000000a10007c0c */ /* 0x000fe2000cfc1270 */
[----:B----4-:R2:W-:Y:S01]  /*1e430*/  @P4 STG.E desc[UR16][R226.64], R249 ;  /* 0x000000f9e2004986 */ /* 0x0105e2000c101910 */
[----:B------:R-:W-:Y:S01]  /*1e440*/  ISETP.LT.AND P4, PT, R15, UR4, !P1 ;  /* 0x000000040f007c0c */ /* 0x000fe2000cf81270 */
[C---:B------:R-:W-:Y:S01]  /*1e450*/  VIADD R17, R0.reuse, UR28 ;  /* 0x0000001c00117c36 */ /* 0x040fe20008000000 */
[----:B------:R-:W-:Y:S01]  /*1e460*/  ULDC UR4, c[0x0][0x228] ;  /* 0x00008a0000047ab9 */ /* 0x000fe20000000800 */
[----:B------:R-:W-:Y:S01]  /*1e470*/  ULDC UR8, c[0x0][0x228] ;  /* 0x00008a0000087ab9 */ /* 0x000fe20000000800 */
[----:B------:R-:W-:Y:S01]  /*1e480*/  ULDC UR10, c[0x0][0x228] ;  /* 0x00008a00000a7ab9 */ /* 0x000fe20000000800 */
[----:B-1----:R-:W-:Y:S01]  /*1e490*/  IMAD.WIDE R2, R0, 0x4, R148 ;  /* 0x0000000400027825 */ /* 0x002fe200078e0294 */
[----:B------:R-:W4:Y:S03]  /*1e4a0*/  LDL.LU R250, [R1+0x270] ;  /* 0x0002700001fa7983 */ /* 0x000f260000300800 */
[C---:B--2---:R-:W-:Y:S01]  /*1e4b0*/  IMAD.WIDE R226, R17.reuse, 0x4, R224 ;  /* 0x0000000411e27825 */ /* 0x044fe200078e02e0 */
[----:B------:R1:W-:Y:S03]  /*1e4c0*/  @P3 STG.E desc[UR16][R2.64], R248 ;  /* 0x000000f802003986 */ /* 0x0003e6000c101910 */
[----:B------:R-:W-:Y:S01]  /*1e4d0*/  IMAD.WIDE R244, R17, 0x4, R18 ;  /* 0x0000000411f47825 */ /* 0x000fe200078e0212 */
[----:B------:R2:W-:Y:S01]  /*1e4e0*/  @P5 STG.E desc[UR16][R226.64], R251 ;  /* 0x000000fbe2005986 */ /* 0x0005e2000c101910 */
[----:B------:R-:W-:Y:S01]  /*1e4f0*/  ISETP.LT.AND P1, PT, R14, UR4, !P1 ;  /* 0x000000040e007c0c */ /* 0x000fe2000cf21270 */
[----:B------:R-:W-:-:S02]  /*1e500*/  ULDC UR4, c[0x0][0x22c] ;  /* 0x00008b0000047ab9 */ /* 0x000fc40000000800 */
[----:B------:R-:W-:Y:S01]  /*1e510*/  @P6 STG.E desc[UR16][R244.64], R243 ;  /* 0x000000f3f4006986 */ /* 0x000fe2000c101910 */
[----:B-1----:R-:W-:-:S03]  /*1e520*/  IMAD.WIDE R2, R17, 0x4, R150 ;  /* 0x0000000411027825 */ /* 0x002fc600078e0296 */
[----:B------:R-:W4:Y:S01]  /*1e530*/  LDL.LU R249, [R1+0x170] ;  /* 0x0001700001f97983 */ /* 0x000f220000300800 */
[----:B------:R-:W-:Y:S02]  /*1e540*/  VIADD R248, R12, 0x3b ;  /* 0x0000003b0cf87836 */ /* 0x000fe40000000000 */
[----:B------:R-:W-:Y:S01]  /*1e550*/  VIADD R0, R17, UR28 ;  /* 0x0000001c11007c36 */ /* 0x000fe20008000000 */
[----:B---3--:R1:W-:Y:S02]  /*1e560*/  @P4 STG.E desc[UR16][R2.64], R242 ;  /* 0x000000f202004986 */ /* 0x0083e4000c101910 */
[----:B------:R-:W-:Y:S02]  /*1e570*/  ISETP.GE.AND P4, PT, R248, UR4, PT ;  /* 0x00000004f8007c0c */ /* 0x000fe4000bf86270 */
[----:B------:R-:W-:Y:S02]  /*1e580*/  ISETP.LT.AND P3, PT, R13, UR6, !P0 ;  /* 0x000000060d007c0c */ /* 0x000fe4000c761270 */
[----:B------:R-:W-:-:S02]  /*1e590*/  ISETP.LT.AND P5, PT, R16, UR8, !P0 ;  /* 0x0000000810007c0c */ /* 0x000fc4000c7a1270 */
[----:B------:R-:W-:Y:S01]  /*1e5a0*/  ISETP.LT.AND P6, PT, R15, UR10, !P0 ;  /* 0x0000000a0f007c0c */ /* 0x000fe2000c7c1270 */
[C---:B--2---:R-:W-:Y:S01]  /*1e5b0*/  IMAD.WIDE R226, R0.reuse, 0x4, R224 ;  /* 0x0000000400e27825 */ /* 0x044fe200078e02e0 */
[----:B------:R-:W-:Y:S01]  /*1e5c0*/  ULDC UR4, c[0x0][0x228] ;  /* 0x00008a0000047ab9 */ /* 0x000fe20000000800 */
[----:B------:R-:W-:Y:S01]  /*1e5d0*/  ULDC UR6, c[0x0][0x228] ;  /* 0x00008a0000067ab9 */ /* 0x000fe20000000800 */
[----:B------:R-:W-:Y:S01]  /*1e5e0*/  ULDC UR8, c[0x0][0x228] ;  /* 0x00008a0000087ab9 */ /* 0x000fe20000000800 */
[----:B-1----:R-:W2:Y:S01]  /*1e5f0*/  LDL.LU R242, [R1+0x370] ;  /* 0x0003700001f27983 */ /* 0x002ea20000300800 */
[----:B------:R-:W-:Y:S01]  /*1e600*/  IMAD.WIDE R2, R17, 0x4, R148 ;  /* 0x0000000411027825 */ /* 0x000fe200078e0294 */
[----:B------:R-:W-:Y:S02]  /*1e610*/  ULDC UR10, c[0x0][0x228] ;  /* 0x00008a00000a7ab9 */ /* 0x000fe40000000800 */
[----:B------:R-:W3:Y:S04]  /*1e620*/  LDL.LU R251, [R1+0x654] ;  /* 0x0006540001fb7983 */ /* 0x000ee80000300800 */
[----:B------:R-:W3:Y:S04]  /*1e630*/  LDL.LU R243, [R1+0x664] ;  /* 0x0006640001f37983 */ /* 0x000ee80000300800 */
[----:B------:R-:W4:Y:S04]  /*1e640*/  LDL.LU R17, [R1+0x460] ;  /* 0x0004600001117983 */ /* 0x000f280000300800 */
[----:B------:R-:W2:Y:S01]  /*1e650*/  LDL.LU R248, [R1+0x470] ;  /* 0x0004700001f87983 */ /* 0x000ea20000300800 */
[----:B------:R-:W-:-:S04]  /*1e660*/  IMAD.WIDE R244, R0, 0x4, R18 ;  /* 0x0000000400f47825 */ /* 0x000fc800078e0212 */
[----:B------:R-:W-:Y:S01]  /*1e670*/  IMAD.WIDE R246, R0, 0x4, R150 ;  /* 0x0000000400f67825 */ /* 0x000fe200078e0296 */
        /* <DEDUP_REMOVED lines=15> */
[C---:B------:R-:W-:Y:S01]  /*1e770*/  IMAD.WIDE R226, R17.reuse, 0x4, R224 ;  /* 0x0000000411e27825 */ /* 0x040fe200078e02e0 */
[----:B------:R-:W-:Y:S01]  /*1e780*/  ULDC UR4, c[0x0][0x22c] ;  /* 0x00008b0000047ab9 */ /* 0x000fe20000000800 */
[----:B------:R-:W-:Y:S01]  /*1e790*/  ULDC UR6, c[0x0][0x228] ;  /* 0x00008a0000067ab9 */ /* 0x000fe20000000800 */
[----:B------:R-:W3:Y:S01]  /*1e7a0*/  LDL.LU R0, [R1+0x674] ;  /* 0x0006740001007983 */ /* 0x000ee20000300800 */
[----:B------:R-:W-:Y:S01]  /*1e7b0*/  IMAD.WIDE R244, R17, 0x4, R18 ;  /* 0x0000000411f47825 */ /* 0x000fe200078e0212 */
[----:B------:R-:W-:Y:S01]  /*1e7c0*/  ULDC UR8, c[0x0][0x228] ;  /* 0x00008a0000087ab9 */ /* 0x000fe20000000800 */
[----:B------:R-:W-:-:S02]  /*1e7d0*/  ULDC UR10, c[0x0][0x228] ;  /* 0x00008a00000a7ab9 */ /* 0x000fc40000000800 */
[----:B------:R-:W-:Y:S01]  /*1e7e0*/  IMAD.WIDE R246, R17, 0x4, R150 ;  /* 0x0000000411f67825 */ /* 0x000fe200078e0296 */
[----:B------:R1:W-:Y:S04]  /*1e7f0*/  @P3 STG.E desc[UR16][R2.64], R242 ;  /* 0x000000f202003986 */ /* 0x0003e8000c101910 */
[----:B-1----:R-:W4:Y:S01]  /*1e800*/  LDL.LU R242, [R1+0x998] ;  /* 0x0009980001f27983 */ /* 0x002f220000300800 */
[----:B------:R-:W-:-:S03]  /*1e810*/  VIADD R248, R12, 0x3d ;  /* 0x0000003d0cf87836 */ /* 0x000fc60000000000 */
[----:B---3--:R-:W-:Y:S04]  /*1e820*/  @P0 STG.E desc[UR16][R226.64], R0 ;  /* 0x00000000e2000986 */ /* 0x008fe8000c101910 */
[----:B------:R1:W-:Y:S04]  /*1e830*/  @P5 STG.E desc[UR16][R244.64], R251 ;  /* 0x000000fbf4005986 */ /* 0x0003e8000c101910 */
[----:B------:R3:W-:Y:S04]  /*1e840*/  @P6 STG.E desc[UR16][R246.64], R243 ;  /* 0x000000f3f6006986 */ /* 0x0007e8000c101910 */
[----:B-1----:R-:W4:Y:S04]  /*1e850*/  LDL.LU R251, [R1+0x374] ;  /* 0x0003740001fb7983 */ /* 0x002f280000300800 */
[----:B---3--:R-:W3:Y:S04]  /*1e860*/  LDL.LU R246, [R1+0x274] ;  /* 0x0002740001f67983 */ /* 0x008ee80000300800 */
[----:B------:R-:W3:Y:S04]  /*1e870*/  LDL.LU R247, [R1+0x174] ;  /* 0x0001740001f77983 */ /* 0x000ee80000300800 */
[----:B------:R-:W3:Y:S01]  /*1e880*/  LDL.LU R243, [R1+0x678] ;  /* 0x0006780001f37983 */ /* 0x000ee20000300800 */
[----:B------:R-:W-:Y:S01]  /*1e890*/  ISETP.GE.AND P3, PT, R248, UR4, PT ;  /* 0x00000004f8007c0c */ /* 0x000fe2000bf66270 */
[----:B------:R-:W-:-:S02]  /*1e8a0*/  ULDC UR4, c[0x0][0x228] ;  /* 0x00008a0000047ab9 */ /* 0x000fc40000000800 */
[----:B------:R-:W-:Y:S01]  /*1e8b0*/  ISETP.LT.AND P2, PT, R14, UR4, !P2 ;  /* 0x000000040e007c0c */ /* 0x000fe2000d741270 */
[----:B------:R-:W-:Y:S01]  /*1e8c0*/  ULDC UR4, c[0x0][0x228] ;  /* 0x00008a0000047ab9 */ /* 0x000fe20000000800 */
[C---:B------:R-:W-:Y:S01]  /*1e8d0*/  IADD3 R0, R17.reuse, UR28, RZ ;  /* 0x0000001c11007c10 */ /* 0x040fe2000fffe0ff */
[----:B------:R-:W-:Y:S01]  /*1e8e0*/  IMAD.WIDE R2, R17, 0x4, R148 ;  /* 0x0000000411027825 */ /* 0x000fe200078e0294 */
[----:B------:R-:W-:Y:S01]  /*1e8f0*/  ISETP.LT.AND P0, PT, R13, UR4, !P4 ;  /* 0x000000040d007c0c */ /* 0x000fe2000e701270 */
[----:B------:R-:W-:Y:S01]  /*1e900*/  ULDC UR4, c[0x0][0x228] ;  /* 0x00008a0000047ab9 */ /* 0x000fe20000000800 */
[----:B------:R-:W-:Y:S01]  /*1e910*/  ISETP.LT.AND P6, PT, R16, UR6, !P4 ;  /* 0x0000000610007c0c */ /* 0x000fe2000e7c1270 */
[----:B------:R-:W-:Y:S01]  /*1e920*/  IMAD.WIDE R226, R0, 0x4, R224 ;  /* 0x0000000400e27825 */ /* 0x000fe200078e02e0 */
[----:B------:R-:W-:Y:S01]  /*1e930*/  ISETP.LT.AND P5, PT, R15, UR4, !P4 ;  /* 0x000000040f007c0c */ /* 0x000fe2000e7a1270 */
[----:B------:R-:W-:Y:S01]  /*1e940*/  ULDC UR4, c[0x0][0x22c] ;  /* 0x00008b0000047ab9 */ /* 0x000fe20000000800 */
[----:B------:R-:W-:Y:S01]  /*1e950*/  ISETP.LT.AND P4, PT, R14, UR8, !P4 ;  /* 0x000000080e007c0c */ /* 0x000fe2000e781270 */
[C---:B------:R-:W-:Y:S01]  /*1e960*/  VIADD R244, R12.reuse, 0x3e ;  /* 0x0000003e0cf47836 */ /* 0x040fe20000000000 */
[----:B------:R-:W3:Y:S01]  /*1e970*/  LDL.LU R248, [R1+0x668] ;  /* 0x0006680001f87983 */ /* 0x000ee20000300800 */
[----:B------:R-:W-:Y:S01]  /*1e980*/  VIADD R17, R12, 0x3f ;  /* 0x0000003f0c117836 */ /* 0x000fe20000000000 */
[----:B------:R-:W-:Y:S01]  /*1e990*/  ULDC UR6, c[0x0][0x228] ;  /* 0x00008a0000067ab9 */ /* 0x000fe20000000800 */
[----:B------:R-:W-:Y:S01]  /*1e9a0*/  ULDC UR8, c[0x0][0x228] ;  /* 0x00008a0000087ab9 */ /* 0x000fe20000000800 */
[----:B--2---:R1:W-:Y:S01]  /*1e9b0*/  @P2 STG.E desc[UR16][R2.64], R250 ;  /* 0x000000fa02002986 */ /* 0x0043e2000c101910 */
[----:B------:R-:W-:Y:S01]  /*1e9c0*/  ISETP.GE.AND P2, PT, R244, UR4, PT ;  /* 0x00000004f4007c0c */ /* 0x000fe2000bf46270 */
[C---:B------:R-:W-:Y:S01]  /*1e9d0*/  IMAD.WIDE R244, R0.reuse, 0x4, R148 ;  /* 0x0000000400f47825 */ /* 0x040fe200078e0294 */
[----:B------:R-:W-:Y:S01]  /*1e9e0*/  ULDC UR4, c[0x0][0x228] ;  /* 0x00008a0000047ab9 */ /* 0x000fe20000000800 */
[----:B----4-:R2:W-:Y:S01]  /*1e9f0*/  @P0 STG.E desc[UR16][R226.64], R249 ;  /* 0x000000f9e2000986 */ /* 0x0105e2000c101910 */
[----:B------:R-:W-:Y:S01]  /*1ea00*/  ISETP.LT.AND P0, PT, R13, UR4, !P1 ;  /* 0x000000040d007c0c */ /* 0x000fe2000cf01270 */
[----:B------:R-:W-:Y:S01]  /*1ea10*/  ULDC UR4, c[0x0][0x228] ;  /* 0x00008a0000047ab9 */ /* 0x000fe20000000800 */
[C---:B-1----:R-:W-:Y:S01]  /*1ea20*/  IMAD.WIDE R2, R0.reuse, 0x4, R18 ;  /* 0x0000000400027825 */ /* 0x042fe200078e0212 */
[----:B------:R-:W4:Y:S03]  /*1ea30*/  LDL.LU R250, [R1+0x478] ;  /* 0x0004780001fa7983 */ /* 0x000f260000300800 */
[----:B--2---:R-:W-:Y:S01]  /*1ea40*/  IMAD.WIDE R226, R0, 0x4, R150 ;  /* 0x0000000400e27825 */ /* 0x004fe200078e0296 */
[----:B------:R-:W2:Y:S04]  /*1ea50*/  LDL.LU R249, [R1+0x468] ;  /* 0x0004680001f97983 */ /* 0x000ea80000300800 */
[----:B---3--:R-:W-:Y:S04]  /*1ea60*/  @P6 STG.E desc[UR16][R2.64], R246 ;  /* 0x000000f602006986 */ /* 0x008fe8000c101910 */
[----:B------:R-:W-:Y:S04]  /*1ea70*/  @P5 STG.E desc[UR16][R226.64], R247 ;  /* 0x000000f7e2005986 */ /* 0x000fe8000c101910 */
[----:B------:R1:W-:Y:S01]  /*1ea80*/  @P4 STG.E desc[UR16][R244.64], R251 ;  /* 0x000000fbf4004986 */ /* 0x0003e2000c101910 */
[----:B------:R-:W-:Y:S01]  /*1ea90*/  ISETP.LT.AND P4, PT, R16, UR4, !P1 ;  /* 0x0000000410007c0c */ /* 0x000fe2000cf81270 */
[----:B------:R-:W-:Y:S01]  /*1eaa0*/  ULDC UR4, c[0x0][0x22c] ;  /* 0x00008b0000047ab9 */ /* 0x000fe20000000800 */
[----:B-1----:R-:W-:Y:S01]  /*1eab0*/  VIADD R244, R0, UR28 ;  /* 0x0000001c00f47c36 */ /* 0x002fe20008000000 */
[----:B------:R-:W3:Y:S03]  /*1eac0*/  LDL.LU R251, [R1+0x278] ;  /* 0x0002780001fb7983 */ /* 0x000ee60000300800 */
[----:B------:R-:W-:-:S05]  /*1ead0*/  IMAD.WIDE R2, R244, 0x4, R224 ;  /* 0x00000004f4027825 */ /* 0x000fca00078e02e0 */
[----:B------:R1:W-:Y:S01]  /*1eae0*/  @P0 STG.E desc[UR16][R2.64], R243 ;  /* 0x000000f302000986 */ /* 0x0003e2000c101910 */
[----:B------:R-:W-:Y:S02]  /*1eaf0*/  ISETP.GE.AND P0, PT, R17, UR4, PT ;  /* 0x0000000411007c0c */ /* 0x000fe4000bf06270 */
[----:B------:R-:W-:Y:S01]  /*1eb00*/  ISETP.LT.AND P5, PT, R15, UR6, !P1 ;  /* 0x000000060f007c0c */ /* 0x000fe2000cfa1270 */
[C---:B------:R-:W-:Y:S01]  /*1eb10*/  VIADD R0, R244.reuse, UR28 ;  /* 0x0000001cf4007c36 */ /* 0x040fe20008000000 */
[----:B-1----:R-:W3:Y:S01]  /*1eb20*/  LDL.LU R243, [R1+0x178] ;  /* 0x0001780001f37983 */ /* 0x002ee20000300800 */
[----:B------:R-:W-:Y:S01]  /*1eb30*/  IMAD.WIDE R2, R244, 0x4, R18 ;  /* 0x00000004f4027825 */ /* 0x000fe200078e0212 */
[----:B------:R-:W-:Y:S01]  /*1eb40*/  ULDC UR4, c[0x0][0x228] ;  /* 0x00008a0000047ab9 */ /* 0x000fe20000000800 */
[----:B------:R-:W-:Y:S01]  /*1eb50*/  ISETP.LT.AND P6, PT, R13, UR10, !P3 ;  /* 0x0000000a0d007c0c */ /* 0x000fe2000dfc1270 */
[----:B------:R-:W4:Y:S01]  /*1eb60*/  LDL.LU R17, [R1+0x658] ;  /* 0x0006580001117983 */ /* 0x000f220000300800 */
[----:B------:R-:W-:Y:S01]  /*1eb70*/  ISETP.LT.AND P1, PT, R14, UR8, !P1 ;  /* 0x000000080e007c0c */ /* 0x000fe2000cf21270 */
[C---:B------:R-:W-:Y:S01]  /*1eb80*/  IMAD.WIDE R226, R244.reuse, 0x4, R150 ;  /* 0x00000004f4e27825 */ /* 0x040fe200078e0296 */
[----:B------:R-:W-:Y:S01]  /*1eb90*/  ULDC UR6, c[0x0][0x228] ;  /* 0x00008a0000067ab9 */ /* 0x000fe20000000800 */
[----:B------:R-:W-:Y:S01]  /*1eba0*/  ULDC UR8, c[0x0][0x228] ;  /* 0x00008a0000087ab9 */ /* 0x000fe20000000800 */
[----:B------:R-:W-:Y:S01]  /*1ebb0*/  ULDC UR10, c[0x0][0x228] ;  /* 0x00008a00000a7ab9 */ /* 0x000fe20000000800 */
[----:B------:R-:W-:-:S04]  /*1ebc0*/  IMAD.WIDE R244, R244, 0x4, R148 ;  /* 0x00000004f4f47825 */ /* 0x000fc800078e0294 */
[----:B------:R-:W-:Y:S01]  /*1ebd0*/  IMAD.WIDE R246, R0, 0x4, R224 ;  /* 0x0000000400f67825 */ /* 0x000fe200078e02e0 */
[----:B----4-:R1:W-:Y:S04]  /*1ebe0*/  @P4 STG.E desc[UR16][R2.64], R17 ;  /* 0x0000001102004986 */ /* 0x0103e8000c101910 */
[----:B------:R-:W-:Y:S04]  /*1ebf0*/  @P5 STG.E desc[UR16][R226.64], R248 ;  /* 0x000000f8e2005986 */ /* 0x000fe8000c101910 */
[----:B------:R4:W-:Y:S01]  /*1ec00*/  @P1 STG.E desc[UR16][R244.64], R250 ;  /* 0x000000faf4001986 */ /* 0x0009e2000c101910 */
[----:B------:R-:W-:Y:S01]  /*1ec10*/  ISETP.LT.AND P1, PT, R16, UR4, !P3 ;  /* 0x0000000410007c0c */ /* 0x000fe2000df21270 */
[----:B------:R-:W-:Y:S01]  /*1ec20*/  ULDC UR4, c[0x0][0x228] ;  /* 0x00008a0000047ab9 */ /* 0x000fe20000000800 */
[----:B-1----:R-:W-:Y:S01]  /*1ec30*/  VIADD R3, R12, 0x40 ;  /* 0x000000400c037836 */ /* 0x002fe20000000000 */
[----:B------:R-:W-:Y:S01]  /*1ec40*/  ISETP.LT.AND P4, PT, R15, UR4, !P3 ;  /* 0x000000040f007c0c */ /* 0x000fe2000df81270 */
[----:B------:R-:W3:Y:S01]  /*1ec50*/  LDL.LU R17, [R1+0x67c] ;  /* 0x00067c0001117983 */ /* 0x000ee20000300800 */
[----:B------:R-:W-:Y:S01]  /*1ec60*/  ULDC UR4, c[0x0][0x22c] ;  /* 0x00008b0000047ab9 */ /* 0x000fe20000000800 */
[----:B----4-:R-:W-:-:S02]  /*1ec70*/  IMAD.WIDE R244, R0, 0x4, R18 ;  /* 0x0000000400f47825 */ /* 0x010fc400078e0212 */
[----:B--2---:R1:W-:Y:S04]  /*1ec80*/  @P6 STG.E desc[UR16][R246.64], R249 ;  /* 0x000000f9f6006986 */ /* 0x0043e8000c101910 */
[----:B------:R-:W2:Y:S04]  /*1ec90*/  LDL.LU R250, [R1+0x65c] ;  /* 0x00065c0001fa7983 */ /* 0x000ea80000300800 */
[----:B---3--:R3:W-:Y:S01]  /*1eca0*/  @P1 STG.E desc[UR16][R244.64], R251 ;  /* 0x000000fbf4001986 */ /* 0x0087e2000c101910 */
[----:B------:R-:W-:Y:S01]  /*1ecb0*/  ISETP.GE.AND P1, PT, R3, UR4, PT ;  /* 0x0000000403007c0c */ /* 0x000fe2000bf26270 */
[----:B------:R-:W-:Y:S01]  /*1ecc0*/  IMAD.WIDE R226, R0, 0x4, R150 ;  /* 0x0000000400e27825 */ /* 0x000fe200078e0296 */
[----:B------:R-:W-:Y:S01]  /*1ecd0*/  ISETP.LT.AND P3, PT, R14, UR6, !P3 ;  /* 0x000000060e007c0c */ /* 0x000fe2000df61270 */
[----:B-1----:R-:W4:Y:S01]  /*1ece0*/  LDL.LU R249, [R1+0x66c] ;  /* 0x00066c0001f97983 */ /* 0x002f220000300800 */
[----:B------:R-:W-:Y:S01]  /*1ecf0*/  ISETP.LT.AND P5, PT, R13, UR8, !P2 ;  /* 0x000000080d007c0c */ /* 0x000fe2000d7a1270 */
[----:B------:R-:W-:Y:S01]  /*1ed00*/  VIADD R2, R0, UR28 ;  /* 0x0000001c00027c36 */ /* 0x000fe20008000000 */
[----:B------:R-:W-:Y:S01]  /*1ed10*/  ULDC UR4, c[0x0][0x228] ;  /* 0x00008a0000047ab9 */ /* 0x000fe20000000800 */
[----:B------:R-:W2:Y:S01]  /*1ed20*/  LDL.LU R3, [R1+0x378] ;  /* 0x0003780001037983 */ /* 0x000ea20000300800 */
[----:B------:R-:W-:-:S03]  /*1ed30*/  ISETP.LT.AND P6, PT, R16, UR10, !P2 ;  /* 0x0000000a10007c0c */ /* 0x000fc6000d7c1270 */
[----:B------:R1:W-:Y:S01]  /*1ed40*/  @P4 STG.E desc[UR16][R226.64], R243 ;  /* 0x000000f3e2004986 */ /* 0x0003e2000c101910 */
[----:B------:R-:W-:Y:S01]  /*1ed50*/  ISETP.LT.AND P4, PT, R15, UR4, !P2 ;  /* 0x000000040f007c0c */ /* 0x000fe2000d781270 */
[----:B---3--:R-:W-:Y:S01]  /*1ed60*/  IMAD.WIDE R244, R0, 0x4, R148 ;  /* 0x0000000400f47825 */ /* 0x008fe200078e0294 */
[----:B------:R-:W-:Y:S01]  /*1ed70*/  ULDC UR4, c[0x0][0x228] ;  /* 0x00008a0000047ab9 */ /* 0x000fe20000000800 */
[----:B------:R-:W-:Y:S01]  /*1ed80*/  ULDC UR6, c[0x0][0x228] ;  /* 0x00008a0000067ab9 */ /* 0x000fe20000000800 */
[----:B------:R-:W-:Y:S01]  /*1ed90*/  ULDC UR8, c[0x0][0x228] ;  /* 0x00008a0000087ab9 */ /* 0x000fe20000000800 */
[----:B------:R-:W-:Y:S01]  /*1eda0*/  IMAD.WIDE R246, R2, 0x4, R18 ;  /* 0x0000000402f67825 */ /* 0x000fe200078e0212 */
[----:B------:R-:W-:-:S03]  /*1edb0*/  ULDC UR10, c[0x0][0x228] ;  /* 0x00008a00000a7ab9 */ /* 0x000fc60000000800 */
[----:B-1----:R-:W-:Y:S01]  /*1edc0*/  IMAD.WIDE R226, R2, 0x4, R224 ;  /* 0x0000000402e27825 */ /* 0x002fe200078e02e0 */
[----:B------:R-:W3:Y:S01]  /*1edd0*/  LDL.LU R243, [R1+0x47c] ;  /* 0x00047c0001f37983 */ /* 0x000ee20000300800 */
[----:B------:R-:W-:Y:S01]  /*1ede0*/  ISETP.LT.AND P2, PT, R14, UR4, !P2 ;  /* 0x000000040e007c0c */ /* 0x000fe2000d741270 */
[----:B------:R-:W-:Y:S02]  /*1edf0*/  ULDC UR4, c[0x0][0x22c] ;  /* 0x00008b0000047ab9 */ /* 0x000fe40000000800 */
[----:B------:R-:W3:Y:S04]  /*1ee00*/  LDL.LU R248, [R1+0x27c] ;  /* 0x00027c0001f87983 */ /* 0x000ee80000300800 */
[----:B------:R-:W3:Y:S04]  /*1ee10*/  LDL.LU R251, [R1+0x17c] ;  /* 0x00017c0001fb7983 */ /* 0x000ee80000300800 */
[----:B--2---:R-:W-:Y:S04]  /*1ee20*/  @P3 STG.E desc[UR16][R244.64], R3 ;  /* 0x00000003f4003986 */ /* 0x004fe8000c101910 */
[----:B------:R1:W-:Y:S04]  /*1ee30*/  @P5 STG.E desc[UR16][R226.64], R17 ;  /* 0x00000011e2005986 */ /* 0x0003e8000c101910 */
[----:B------:R-:W-:Y:S01]  /*1ee40*/  @P6 STG.E desc[UR16][R246.64], R250 ;  /* 0x000000faf6006986 */ /* 0x000fe2000c101910 */
[----:B-1----:R-:W-:-:S04]  /*1ee50*/  IMAD.WIDE R226, R2, 0x4, R150 ;  /* 0x0000000402e27825 */ /* 0x002fc800078e0296 */
[----:B------:R-:W-:Y:S01]  /*1ee60*/  VIADD R17, R12, 0x41 ;  /* 0x000000410c117836 */ /* 0x000fe20000000000 */
[----:B----4-:R1:W-:Y:S04]  /*1ee70*/  @P4 STG.E desc[UR16][R226.64], R249 ;  /* 0x000000f9e2004986 */ /* 0x0103e8000c101910 */
[----:B------:R-:W-:Y:S01]  /*1ee80*/  ISETP.GE.AND P4, PT, R17, UR4, PT ;  /* 0x0000000411007c0c */ /* 0x000fe2000bf86270 */
[C---:B------:R-:W-:Y:S01]  /*1ee90*/  VIADD R0, R2.reuse, UR28 ;  /* 0x0000001c02007c36 */ /* 0x040fe20008000000 */
[----:B------:R-:W-:Y:S01]  /*1eea0*/  ISETP.LT.AND P3, PT, R13, UR6, !P0 ;  /* 0x000000060d007c0c */ /* 0x000fe2000c761270 */
[----:B-1----:R-:W2:Y:S01]  /*1eeb0*/  LDL.LU R249, [R1+0x37c] ;  /* 0x00037c0001f97983 */ /* 0x002ea20000300800 */
[----:B------:R-:W-:Y:S01]  /*1eec0*/  IMAD.WIDE R2, R2, 0x4, R148 ;  /* 0x0000000402027825 */ /* 0x000fe200078e0294 */
[----:B------:R-:W-:Y:S01]  /*1eed0*/  ISETP.LT.AND P5, PT, R16, UR8, !P0 ;  /* 0x0000000810007c0c */ /* 0x000fe2000c7a1270 */
[----:B------:R-:W-:Y:S01]  /*1eee0*/  ULDC UR4, c[0x0][0x228] ;  /* 0x00008a0000047ab9 */ /* 0x000fe20000000800 */
[----:B------:R-:W4:Y:S01]  /*1eef0*/  LDL.LU R250, [R1+0x680] ;  /* 0x0006800001fa7983 */ /* 0x000f220000300800 */
[----:B------:R-:W-:Y:S01]  /*1ef00*/  ISETP.LT.AND P6, PT, R15, UR10, !P0 ;  /* 0x0000000a0f007c0c */ /* 0x000fe2000c7c1270 */
[C---:B------:R-:W-:Y:S01]  /*1ef10*/  IMAD.WIDE R226, R0.reuse, 0x4, R224 ;  /* 0x0000000400e27825 */ /* 0x040fe200078e02e0 */
[----:B------:R-:W-:Y:S01]  /*1ef20*/  ULDC UR6, c[0x0][0x228] ;  /* 0x00008a0000067ab9 */ /* 0x000fe20000000800 */
[----:B------:R-:W2:Y:S01]  /*1ef30*/  LDL.LU R17, [R1+0x46c] ;  /* 0x00046c0001117983 */ /* 0x000ea20000300800 */
[----:B------:R-:W-:Y:S01]  /*1ef40*/  ULDC UR8, c[0x0][0x228] ;  /* 0x00008a0000087ab9 */ /* 0x000fe20000000800 */
[----:B------:R-:W-:Y:S01]  /*1ef50*/  IMAD.WIDE R244, R0, 0x4, R18 ;  /* 0x0000000400f47825 */ /* 0x000fe200078e0212 */
[----:B------:R-:W-:Y:S01]  /*1ef60*/  ULDC UR10, c[0x0][0x228] ;  /* 0x00008a00000a7ab9 */ /* 0x000fe20000000800 */
[----:B---3--:R1:W-:Y:S01]  /*1ef70*/  @P2 STG.E desc[UR16][R2.64], R243 ;  /* 0x000000f302002986 */ /* 0x0083e2000c101910 */
[----:B------:R-:W-:Y:S01]  /*1ef80*/  ISETP.LT.AND P2, PT, R14, UR4, !P0 ;  /* 0x000000040e007c0c */ /* 0x000fe2000c741270 */
[----:B------:R-:W-:Y:S01]  /*1ef90*/  ULDC UR4, c[0x0][0x22c] ;  /* 0x00008b0000047ab9 */ /* 0x000fe20000000800 */
[----:B------:R-:W-:-:S04]  /*1efa0*/  IMAD.WIDE R246, R0, 0x4, R150 ;  /* 0x0000000400f67825 */ /* 0x000fc800078e0296 */
[----:B-1----:R-:W-:Y:S01]  /*1efb0*/  VIADD R2, R12, 0x42 ;  /* 0x000000420c027836 */ /* 0x002fe20000000000 */
[----:B------:R-:W3:Y:S04]  /*1efc0*/  LDL.LU R243, [R1+0x994] ;  /* 0x0009940001f37983 */ /* 0x000ee80000300800 */
[----:B--2---:R1:W-:Y:S01]  /*1efd0*/  @P3 STG.E desc[UR16][R226.64], R17 ;  /* 0x00000011e2003986 */ /* 0x0043e2000c101910 */
[----:B------:R-:W-:Y:S01]  /*1efe0*/  ISETP.GE.AND P3, PT, R2, UR4, PT ;  /* 0x0000000402007c0c */ /* 0x000fe2000bf66270 */
[----:B------:R-:W-:Y:S01]  /*1eff0*/  IMAD.WIDE R2, R0, 0x4, R148 ;  /* 0x0000000400027825 */ /* 0x000fe200078e0294 */
[----:B------:R-:W-:Y:S01]  /*1f000*/  ISETP.LT.AND P0, PT, R13, UR6, !P1 ;  /* 0x000000060d007c0c */ /* 0x000fe2000cf01270 */
[----:B------:R-:W-:Y:S01]  /*1f010*/  @P5 STG.E desc[UR16][R244.64], R248 ;  /* 0x000000f8f4005986 */ /* 0x000fe2000c101910 */
[----:B------:R-:W-:Y:S01]  /*1f020*/  ULDC UR4, c[0x0][0x22c] ;  /* 0x00008b0000047ab9 */ /* 0x000fe20000000800 */
[----:B------:R-:W-:-:S02]  /*1f030*/  ULDC UR6, c[0x0][0x228] ;  /* 0x00008a0000067ab9 */ /* 0x000fc40000000800 */
[----:B------:R2:W-:Y:S01]  /*1f040*/  @P6 STG.E desc[UR16][R246.64], R251 ;  /* 0x000000fbf6006986 */ /* 0x0005e2000c101910 */
[----:B-1----:R-:W-:-:S03]  /*1f050*/  VIADD R17, R0, UR28 ;  /* 0x0000001c00117c36 */ /* 0x002fc60008000000 */
[----:B------:R1:W-:Y:S04]  /*1f060*/  @P2 STG.E desc[UR16][R2.64], R249 ;  /* 0x000000f902002986 */ /* 0x0003e8000c101910 */
[----:B--2---:R-:W2:Y:S04]  /*1f070*/  LDL.LU R251, [R1+0x180] ;  /* 0x0001800001fb7983 */ /* 0x004ea80000300800 */
[----:B------:R-:W4:Y:S04]  /*1f080*/  LDL.LU R0, [R1+0x690] ;  /* 0x0006900001007983 */ /* 0x000f280000300800 */
[----:B-1----:R-:W3:Y:S01]  /*1f090*/  LDL.LU R3, [R1+0x6a0] ;  /* 0x0006a00001037983 */ /* 0x002ee20000300800 */
[----:B------:R-:W-:-:S02]  /*1f0a0*/  ISETP.LT.AND P5, PT, R16, UR8, !P1 ;  /* 0x0000000810007c0c */ /* 0x000fc4000cfa1270 */
[----:B------:R-:W-:Y:S01]  /*1f0b0*/  ISETP.LT.AND P6, PT, R15, UR10, !P1 ;  /* 0x0000000a0f007c0c */ /* 0x000fe2000cfc1270 */
[----:B------:R-:W-:Y:S01]  /*1f0c0*/  VIADD R248, R12, 0x43 ;  /* 0x000000430cf87836 */ /* 0x000fe20000000000 */
[----:B------:R-:W2:Y:S01]  /*1f0d0*/  LDL.LU R249, [R1+0x78] ;  /* 0x0000780001f97983 */ /* 0x000ea20000300800 */
[C---:B------:R-:W-:Y:S01]  /*1f0e0*/  IMAD.WIDE R226, R17.reuse, 0x4, R224 ;  /* 0x0000000411e27825 */ /* 0x040fe200078e02e0 */
[----:B------:R-:W-:Y:S01]  /*1f0f0*/  ULDC UR8, c[0x0][0x228] ;  /* 0x00008a0000087ab9 */ /* 0x000fe20000000800 */
[----:B------:R-:W-:Y:S01]  /*1f100*/  ULDC UR10, c[0x0][0x228] ;  /* 0x00008a00000a7ab9 */ /* 0x000fe20000000800 */
[----:B------:R-:W-:Y:S01]  /*1f110*/  ISETP.GE.AND P2, PT, R248, UR4, PT ;  /* 0x00000004f8007c0c */ /* 0x000fe2000bf46270 */
[C---:B------:R-:W-:Y:S01]  /*1f120*/  IMAD.WIDE R244, R17.reuse, 0x4, R18 ;  /* 0x0000000411f47825 */ /* 0x040fe200078e0212 */
[----:B------:R-:W2:Y:S01]  /*1f130*/  LDL.LU R248, [R1+0x280] ;  /* 0x0002800001f87983 */ /* 0x000ea20000300800 */
[----:B------:R-:W-:Y:S02]  /*1f140*/  ULDC UR4, c[0x0][0x228] ;  /* 0x00008a0000047ab9 */ /* 0x000fe40000000800 */
[----:B------:R-:W-:Y:S01]  /*1f150*/  IMAD.WIDE R246, R17, 0x4, R150 ;  /* 0x0000000411f67825 */ /* 0x000fe200078e0296 */
[----:B------:R-:W-:Y:S01]  /*1f160*/  ISETP.LT.AND P1, PT, R14, UR4, !P1 ;  /* 0x000000040e007c0c */ /* 0x000fe2000cf21270 */
[----:B------:R-:W-:Y:S01]  /*1f170*/  ULDC UR4, c[0x0][0x228] ;  /* 0x00008a0000047ab9 */ /* 0x000fe20000000800 */
[----:B---3--:R-:W-:Y:S04]  /*1f180*/  @P0 STG.E desc[UR16][R226.64], R3 ;  /* 0x00000003e2000986 */ /* 0x008fe8000c101910 */
[----:B----4-:R-:W-:Y:S04]  /*1f190*/  @P5 STG.E desc[UR16][R244.64], R0 ;  /* 0x00000000f4005986 */ /* 0x010fe8000c101910 */
[----:B------:R1:W-:Y:S04]  /*1f1a0*/  @P6 STG.E desc[UR16][R246.64], R250 ;  /* 0x000000faf6006986 */ /* 0x0003e8000c101910 */
[----:B-1----:R-:W3:Y:S04]  /*1f1b0*/  LDL.LU R246, [R1+0x80] ;  /* 0x0000800001f67983 */ /* 0x002ee80000300800 */
[----:B------:R-:W4:Y:S04]  /*1f1c0*/  LDL.LU R247, [R1+0x70] ;  /* 0x0000700001f77983 */ /* 0x000f280000300800 */
[----:B------:R-:W4:Y:S01]  /*1f1d0*/  LDL.LU R250, [R1+0x6a4] ;  /* 0x0006a40001fa7983 */ /* 0x000f220000300800 */
        /* <DEDUP_REMOVED lines=9> */
[----:B--2---:R1:W-:Y:S01]  /*1f270*/  @P1 STG.E desc[UR16][R2.64], R248 ;  /* 0x000000f802001986 */ /* 0x0043e2000c101910 */
[----:B------:R-:W-:Y:S01]  /*1f280*/  ULDC UR6, c[0x0][0x228] ;  /* 0x00008a0000067ab9 */ /* 0x000fe20000000800 */
[----:B------:R-:W-:Y:S01]  /*1f290*/  ULDC UR8, c[0x0][0x228] ;  /* 0x00008a0000087ab9 */ /* 0x000fe20000000800 */
[----:B------:R-:W-:Y:S01]  /*1f2a0*/  VIADD R244, R12, 0x44 ;  /* 0x000000440cf47836 */ /* 0x000fe20000000000 */
[----:B------:R2:W-:Y:S04]  /*1f2b0*/  @P0 STG.E desc[UR16][R226.64], R251 ;  /* 0x000000fbe2000986 */ /* 0x0005e8000c101910 */
[----:B------:R-:W-:Y:S01]  /*1f2c0*/  ISETP.GE.AND P1, PT, R244, UR4, PT ;  /* 0x00000004f4007c0c */ /* 0x000fe2000bf26270 */
[C---:B------:R-:W-:Y:S01]  /*1f2d0*/  IMAD.WIDE R244, R0.reuse, 0x4, R148 ;  /* 0x0000000400f47825 */ /* 0x040fe200078e0294 */
[----:B------:R-:W-:Y:S01]  /*1f2e0*/  ULDC UR4, c[0x0][0x228] ;  /* 0x00008a0000047ab9 */ /* 0x000fe20000000800 */
[----:B-1----:R-:W4:Y:S02]  /*1f2f0*/  LDL.LU R248, [R1+0x284] ;  /* 0x0002840001f87983 */ /* 0x002f240000300800 */
[C---:B------:R-:W-:Y:S01]  /*1f300*/  IMAD.WIDE R2, R0.reuse, 0x4, R18 ;  /* 0x0000000400027825 */ /* 0x040fe200078e0212 */
[----:B------:R-:W-:Y:S01]  /*1f310*/  ISETP.LT.AND P0, PT, R13, UR4, !P3 ;  /* 0x000000040d007c0c */ /* 0x000fe2000df01270 */
[----:B------:R-:W-:Y:S01]  /*1f320*/  ULDC UR4, c[0x0][0x228] ;  /* 0x00008a0000047ab9 */ /* 0x000fe20000000800 */
[----:B--2---:R-:W2:Y:S01]  /*1f330*/  LDL.LU R251, [R1+0x184] ;  /* 0x0001840001fb7983 */ /* 0x004ea20000300800 */
[----:B------:R-:W-:-:S04]  /*1f340*/  IMAD.WIDE R226, R0, 0x4, R150 ;  /* 0x0000000400e27825 */ /* 0x000fc800078e0296 */
[----:B------:R-:W-:Y:S01]  /*1f350*/  VIADD R17, R12, 0x45 ;  /* 0x000000450c117836 */ /* 0x000fe20000000000 */
[----:B---3--:R-:W-:Y:S04]  /*1f360*/  @P6 STG.E desc[UR16][R2.64], R246 ;  /* 0x000000f602006986 */ /* 0x008fe8000c101910 */
[----:B----4-:R-:W-:Y:S04]  /*1f370*/  @P5 STG.E desc[UR16][R226.64], R247 ;  /* 0x000000f7e2005986 */ /* 0x010fe8000c101910 */
        /* <DEDUP_REMOVED lines=9> */
[C---:B------:R-:W-:Y:S01]  /*1f410*/  IMAD.WIDE R226, R244.reuse, 0x4, R150 ;  /* 0x00000004f4e27825 */ /* 0x040fe200078e0296 */
[----:B-1----:R-:W4:Y:S03]  /*1f420*/  LDL.LU R250, [R1+0x84] ;  /* 0x0000840001fa7983 */ /* 0x002f260000300800 */
[C---:B------:R-:W-:Y:S01]  /*1f430*/  IMAD.WIDE R2, R244.reuse, 0x4, R18 ;  /* 0x00000004f4027825 */ /* 0x040fe200078e0212 */
[----:B------:R-:W-:Y:S01]  /*1f440*/  IADD3 R0, R244, UR28, RZ ;  /* 0x0000001cf4007c10 */ /* 0x000fe2000fffe0ff */
[----:B------:R-:W-:Y:S01]  /*1f450*/  ULDC UR4, c[0x0][0x228] ;  /* 0x00008a0000047ab9 */ /* 0x000fe20000000800 */
[----:B------:R-:W2:Y:S01]  /*1f460*/  LDL.LU R17, [R1+0x694] ;  /* 0x0006940001117983 */ /* 0x000ea20000300800 */
[----:B------:R-:W-:Y:S01]  /*1f470*/  ISETP.LT.AND P3, PT, R14, UR8, !P3 ;  /* 0x000000080e007c0c */ /* 0x000fe2000df61270 */
[----:B------:R-:W-:Y:S01]  /*1f480*/  IMAD.WIDE R244, R244, 0x4, R148 ;  /* 0x00000004f4f47825 */ /* 0x000fe200078e0294 */
[----:B------:R-:W-:Y:S01]  /*1f490*/  ISETP.LT.AND P6, PT, R13, UR10, !P2 ;  /* 0x0000000a0d007c0c */ /* 0x000fe2000d7c1270 */
[----:B------:R-:W-:Y:S01]  /*1f4a0*/  ULDC UR6, c[0x0][0x228] ;  /* 0x00008a0000067ab9 */ /* 0x000fe20000000800 */
[----:B------:R-:W-:Y:S01]  /*1f4b0*/  ULDC UR8, c[0x0][0x228] ;  /* 0x00008a0000087ab9 */ /* 0x000fe20000000800 */
[----:B------:R-:W-:Y:S01]  /*1f4c0*/  IMAD.WIDE R246, R0, 0x4, R224 ;  /* 0x0000000400f67825 */ /* 0x000fe200078e02e0 */
[----:B------:R-:W-:Y:S01]  /*1f4d0*/  ULDC UR10, c[0x0][0x228] ;  /* 0x00008a00000a7ab9 */ /* 0x000fe20000000800 */
[----:B--2---:R1:W-:Y:S04]  /*1f4e0*/  @P4 STG.E desc[UR16][R2.64], R17 ;  /* 0x0000001102004986 */ /* 0x0043e8000c101910 */
[----:B---3--:R2:W-:Y:S04]  /*1f4f0*/  @P5 STG.E desc[UR16][R226.64], R240 ;  /* 0x000000f0e2005986 */ /* 0x0085e8000c101910 */
[----:B------:R3:W-:Y:S01]  /*1f500*/  @P3 STG.E desc[UR16][R244.64], R248 ;  /* 0x000000f8f4003986 */ /* 0x0007e2000c101910 */
[----:B------:R-:W-:Y:S01]  /*1f510*/  ISETP.LT.AND P3, PT, R16, UR4, !P2 ;  /* 0x0000000410007c0c */ /* 0x000fe2000d761270 */
[----:B------:R-:W-:Y:S01]  /*1f520*/  ULDC UR4, c[0x0][0x228] ;  /* 0x00008a0000047ab9 */ /* 0x000fe20000000800 */
[----:B-1----:R-:W-:Y:S01]  /*1f530*/  IMAD.WIDE R2, R0, 0x4, R18 ;  /* 0x0000000400027825 */ /* 0x002fe200078e0212 */
[----:B------:R1:W-:Y:S01]  /*1f540*/  @P6 STG.E desc[UR16][R246.64], R251 ;  /* 0x000000fbf6006986 */ /* 0x0003e2000c101910 */
[----:B------:R-:W-:Y:S01]  /*1f550*/  ISETP.LT.AND P4, PT, R15, UR4, !P2 ;  /* 0x000000040f007c0c */ /* 0x000fe2000d781270 */
[----:B------:R-:W-:Y:S01]  /*1f560*/  ULDC UR4, c[0x0][0x22c] ;  /* 0x00008b0000047ab9 */ /* 0x000fe20000000800 */
[----:B--2---:R-:W-:Y:S01]  /*1f570*/  VIADD R240, R12, 0x46 ;  /* 0x000000460cf07836 */ /* 0x004fe20000000000 */
[----:B---3--:R-:W2:Y:S04]  /*1f580*/  LDL.LU R245, [R1+0x74] ;  /* 0x0000740001f57983 */ /* 0x008ea80000300800 */
[----:B-1----:R-:W3:Y:S04]  /*1f590*/  LDL.LU R246, [R1+0x698] ;  /* 0x0006980001f67983 */ /* 0x002ee80000300800 */
[----:B------:R-:W3:Y:S04]  /*1f5a0*/  LDL.LU R247, [R1+0x688] ;  /* 0x0006880001f77983 */ /* 0x000ee80000300800 */
[----:B------:R-:W3:Y:S04]  /*1f5b0*/  LDL.LU R248, [R1+0x288] ;  /* 0x0002880001f87983 */ /* 0x000ee80000300800 */
[----:B----4-:R1:W-:Y:S01]  /*1f5c0*/  @P3 STG.E desc[UR16][R2.64], R250 ;  /* 0x000000fa02003986 */ /* 0x0103e2000c101910 */
[----:B------:R-:W-:Y:S01]  /*1f5d0*/  ISETP.GE.AND P3, PT, R240, UR4, PT ;  /* 0x00000004f0007c0c */ /* 0x000fe2000bf66270 */
[----:B------:R-:W-:Y:S01]  /*1f5e0*/  IMAD.WIDE R226, R0, 0x4, R150 ;  /* 0x0000000400e27825 */ /* 0x000fe200078e0296 */
[----:B------:R-:W-:Y:S01]  /*1f5f0*/  ISETP.LT.AND P2, PT, R14, UR6, !P2 ;  /* 0x000000060e007c0c */ /* 0x000fe2000d741270 */
[----:B------:R-:W4:Y:S01]  /*1f600*/  LDL.LU R251, [R1+0x188] ;  /* 0x0001880001fb7983 */ /* 0x000f220000300800 */
[----:B------:R-:W-:Y:S01]  /*1f610*/  ISETP.LT.AND P5, PT, R13, UR8, !P1 ;  /* 0x000000080d007c0c */ /* 0x000fe2000cfa1270 */
[----:B------:R-:W-:Y:S01]  /*1f620*/  VIADD R17, R0, UR28 ;  /* 0x0000001c00117c36 */ /* 0x000fe20008000000 */
[----:B------:R-:W-:Y:S01]  /*1f630*/  ISETP.LT.AND P6, PT, R16, UR10, !P1 ;  /* 0x0000000a10007c0c */ /* 0x000fe2000cfc1270 */
[----:B------:R-:W-:Y:S01]  /*1f640*/  ULDC UR4, c[0x0][0x228] ;  /* 0x00008a0000047ab9 */ /* 0x000fe20000000800 */
[----:B------:R-:W-:Y:S01]  /*1f650*/  ULDC UR6, c[0x0][0x228] ;  /* 0x00008a0000067ab9 */ /* 0x000fe20000000800 */
[----:B------:R-:W-:Y:S01]  /*1f660*/  ULDC UR8, c[0x0][0x228] ;  /* 0x00008a0000087ab9 */ /* 0x000fe20000000800 */
[----:B------:R-:W-:Y:S01]  /*1f670*/  ULDC UR10, c[0x0][0x228] ;  /* 0x00008a00000a7ab9 */ /* 0x000fe20000000800 */
[----:B-1----:R-:W4:Y:S04]  /*1f680*/  LDL.LU R250, [R1+0x88] ;  /* 0x0000880001fa7983 */ /* 0x002f280000300800 */
[----:B------:R-:W3:Y:S01]  /*1f690*/  LDL.LU R240, [R1+0x6a8] ;  /* 0x0006a80001f07983 */ /* 0x000ee20000300800 */
[----:B------:R-:W-:-:S04]  /*1f6a0*/  IMAD.WIDE R2, R0, 0x4, R148 ;  /* 0x0000000400027825 */ /* 0x000fc800078e0294 */
[----:B------:R-:W-:Y:S01]  /*1f6b0*/  VIADD R0, R17, UR28 ;  /* 0x0000001c11007c36 */ /* 0x000fe20008000000 */
[----:B--2---:R1:W-:Y:S04]  /*1f6c0*/  @P4 STG.E desc[UR16][R226.64], R245 ;  /* 0x000000f5e2004986 */ /* 0x0043e8000c101910 */
[----:B------:R2:W-:Y:S01]  /*1f6d0*/  @P2 STG.E desc[UR16][R2.64], R241 ;  /* 0x000000f102002986 */ /* 0x0005e2000c101910 */
[----:B------:R-:W-:Y:S01]  /*1f6e0*/  ISETP.LT.AND P2, PT, R15, UR4, !P1 ;  /* 0x000000040f007c0c */ /* 0x000fe2000cf41270 */
[----:B------:R-:W-:Y:S01]  /*1f6f0*/  ULDC UR4, c[0x0][0x228] ;  /* 0x00008a0000047ab9 */ /* 0x000fe20000000800 */
[----:B-1----:R-:W-:-:S04]  /*1f700*/  IMAD.WIDE R226, R17, 0x4, R224 ;  /* 0x0000000411e27825 */ /* 0x002fc800078e02e0 */
[C---:B------:R-:W-:Y:S01]  /*1f710*/  IMAD.WIDE R244, R17.reuse, 0x4, R18 ;  /* 0x0000000411f47825 */ /* 0x040fe200078e0212 */
[----:B------:R-:W-:Y:S01]  /*1f720*/  ISETP.LT.AND P1, PT, R14, UR4, !P1 ;  /* 0x000000040e007c0c */ /* 0x000fe2000cf21270 */
[----:B------:R-:W-:Y:S02]  /*1f730*/  ULDC UR4, c[0x0][0x22c] ;  /* 0x00008b0000047ab9 */ /* 0x000fe40000000800 */
[----:B--2---:R-:W-:Y:S01]  /*1f740*/  IMAD.WIDE R2, R17, 0x4, R150 ;  /* 0x0000000411027825 */ /* 0x004fe200078e0296 */
[----:B------:R-:W-:Y:S01]  /*1f750*/  ISETP.LT.AND P4, PT, R15, UR10, !P0 ;  /* 0x0000000a0f007c0c */ /* 0x000fe2000c781270 */
[----:B------:R-:W-:Y:S01]  /*1f760*/  ULDC UR10, c[0x0][0x228] ;  /* 0x00008a00000a7ab9 */ /* 0x000fe20000000800 */
[----:B---3--:R-:W-:Y:S04]  /*1f770*/  @P5 STG.E desc[UR16][R226.64], R240 ;  /* 0x000000f0e2005986 */ /* 0x008fe8000c101910 */
[----:B------:R1:W-:Y:S01]  /*1f780*/  @P6 STG.E desc[UR16][R244.64], R246 ;  /* 0x000000f6f4006986 */ /* 0x0003e2000c101910 */
[----:B------:R-:W-:Y:S01]  /*1f790*/  ISETP.LT.AND P6, PT, R13, UR6, !P0 ;  /* 0x000000060d007c0c */ /* 0x000fe2000c7c1270 */
[----:B------:R-:W-:Y:S01]  /*1f7a0*/  ULDC UR6, c[0x0][0x228] ;  /* 0x00008a0000067ab9 */ /* 0x000fe20000000800 */
[----:B------:R-:W-:Y:S01]  /*1f7b0*/  ISETP.LT.AND P5, PT, R16, UR8, !P0 ;  /* 0x0000000810007c0c */ /* 0x000fe2000c7a1270 */
[----:B------:R2:W-:Y:S01]  /*1f7c0*/  @P2 STG.E desc[UR16][R2.64], R247 ;  /* 0x000000f702002986 */ /* 0x0005e2000c101910 */
[----:B------:R-:W-:Y:S01]  /*1f7d0*/  ULDC UR8, c[0x0][0x228] ;  /* 0x00008a0000087ab9 */ /* 0x000fe20000000800 */
[----:B-1----:R-:W-:-:S02]  /*1f7e0*/  VIADD R246, R12, 0x47 ;  /* 0x000000470cf67836 */ /* 0x002fc40000000000 */
[----:B------:R-:W-:Y:S01]  /*1f7f0*/  IMAD.WIDE R226, R0, 0x4, R224 ;  /* 0x0000000400e27825 */ /* 0x000fe200078e02e0 */
[----:B--2---:R-:W2:Y:S02]  /*1f800*/  LDL.LU R247, [R1+0x68c] ;  /* 0x00068c0001f77983 */ /* 0x004ea40000300800 */
[----:B------:R-:W-:Y:S01]  /*1f810*/  ISETP.GE.AND P2, PT, R246, UR4, PT ;  /* 0x00000004f6007c0c */ /* 0x000fe2000bf46270 */
[----:B------:R-:W-:Y:S02]  /*1f820*/  ULDC UR4, c[0x0][0x228] ;  /* 0x00008a0000047ab9 */ /* 0x000fe40000000800 */
[----:B------:R-:W-:Y:S01]  /*1f830*/  ISETP.LT.AND P0, PT, R14, UR4, !P0 ;  /* 0x000000040e007c0c */ /* 0x000fe2000c701270 */
[----:B------:R-:W-:Y:S01]  /*1f840*/  IMAD.WIDE R2, R17, 0x4, R148 ;  /* 0x0000000411027825 */ /* 0x000fe200078e0294 */
[----:B------:R-:W-:-:S03]  /*1f850*/  ULDC UR4, c[0x0][0x22c] ;  /* 0x00008b0000047ab9 */ /* 0x000fc60000000800 */
[C---:B------:R-:W-:Y:S01]  /*1f860*/  IMAD.WIDE R240, R0.reuse, 0x4, R18 ;  /* 0x0000000400f07825 */ /* 0x040fe200078e0212 */
[----:B------:R1:W-:Y:S03]  /*1f870*/  @P1 STG.E desc[UR16][R2.64], R248 ;  /* 0x000000f802001986 */ /* 0x0003e6000c101910 */
[C---:B------:R-:W-:Y:S01]  /*1f880*/  IMAD.WIDE R244, R0.reuse, 0x4, R150 ;  /* 0x0000000400f47825 */ /* 0x040fe200078e0296 */
[----:B----4-:R3:W-:Y:S04]  /*1f890*/  @P6 STG.E desc[UR16][R226.64], R251 ;  /* 0x000000fbe2006986 */ /* 0x0107e8000c101910 */
[----:B------:R4:W-:Y:S01]  /*1f8a0*/  @P5 STG.E desc[UR16][R240.64], R250 ;  /* 0x000000faf0005986 */ /* 0x0009e2000c101910 */
[----:B-1----:R-:W-:-:S03]  /*1f8b0*/  IMAD.WIDE R2, R0, 0x4, R148 ;  /* 0x0000000400027825 */ /* 0x002fc600078e0294 */
[----:B------:R-:W2:Y:S04]  /*1f8c0*/  LDL.LU R248, [R1+0x28c] ;  /* 0x00028c0001f87983 */ /* 0x000ea80000300800 */
[----:B---3--:R-:W3:Y:S01]  /*1f8d0*/  LDL.LU R251, [R1+0x18c] ;  /* 0x00018c0001fb7983 */ /* 0x008ee20000300800 */
[----:B------:R-:W-:-:S03]  /*1f8e0*/  VIADD R17, R0, UR28 ;  /* 0x0000001c00117c36 */ /* 0x000fc60008000000 */
[----:B------:R1:W-:Y:S04]  /*1f8f0*/  @P4 STG.E desc[UR16][R244.64], R249 ;  /* 0x000000f9f4004986 */ /* 0x0003e8000c101910 */
[----:B----4-:R-:W4:Y:S04]  /*1f900*/  LDL.LU R250, [R1+0x8c] ;  /* 0x00008c0001fa7983 */ /* 0x010f280000300800 */
[----:B------:R1:W-:Y:S04]  /*1f910*/  @P0 STG.E desc[UR16][R2.64], R242 ;  /* 0x000000f202000986 */ /* 0x0003e8000c101910 */
[----:B-1----:R-:W4:Y:S04]  /*1f920*/  LDL.LU R249, [R1+0x7c] ;  /* 0x00007c0001f97983 */ /* 0x002f280000300800 */
[----:B------:R-:W2:Y:S04]  /*1f930*/  LDL.LU R0, [R1+0x69c] ;  /* 0x00069c0001007983 */ /* 0x000ea80000300800 */
[----:B------:R-:W3:Y:S01]  /*1f940*/  LDL.LU R3, [R1+0x6ac] ;  /* 0x0006ac0001037983 */ /* 0x000ee20000300800 */
[----:B------:R-:W-:Y:S01]  /*1f950*/  VIADD R246, R12, 0x48 ;  /* 0x000000480cf67836 */ /* 0x000fe20000000000 */
[----:B------:R-:W-:-:S02]  /*1f960*/  ISETP.LT.AND P4, PT, R13, UR6, !P3 ;  /* 0x000000060d007c0c */ /* 0x000fc4000df81270 */
[----:B------:R-:W-:Y:S02]  /*1f970*/  ISETP.LT.AND P5, PT, R16, UR8, !P3 ;  /* 0x0000000810007c0c */ /* 0x000fe4000dfa1270 */
[----:B------:R-:W-:Y:S01]  /*1f980*/  ISETP.LT.AND P6, PT, R15, UR10, !P3 ;  /* 0x0000000a0f007c0c */ /* 0x000fe2000dfc1270 */
[C---:B------:R-:W-:Y:S01]  /*1f990*/  IMAD.WIDE R226, R17.reuse, 0x4, R224 ;  /* 0x0000000411e27825 */ /* 0x040fe200078e02e0 */
[----:B------:R-:W-:Y:S01]  /*1f9a0*/  ISETP.GE.AND P1, PT, R246, UR4, PT ;  /* 0x00000004f6007c0c */ /* 0x000fe2000bf26270 */
[----:B------:R-:W-:Y:S01]  /*1f9b0*/  ULDC UR4, c[0x0][0x22c] ;  /* 0x00008b0000047ab9 */ /* 0x000fe20000000800 */
[----:B------:R-:W-:Y:S01]  /*1f9c0*/  ULDC UR6, c[0x0][0x228] ;  /* 0x00008a0000067ab9 */ /* 0x000fe20000000800 */
[----:B------:R-:W-:Y:S01]  /*1f9d0*/  VIADD R246, R12, 0x49 ;  /* 0x000000490cf67836 */ /* 0x000fe20000000000 */
[----:B------:R-:W-:Y:S01]  /*1f9e0*/  ULDC UR8, c[0x0][0x228] ;  /* 0x00008a0000087ab9 */ /* 0x000fe20000000800 */
[----:B------:R-:W-:Y:S01]  /*1f9f0*/  IMAD.WIDE R240, R17, 0x4, R18 ;  /* 0x0000000411f07825 */ /* 0x000fe200078e0212 */
[----:B------:R-:W-:-:S02]  /*1fa00*/  ULDC UR10, c[0x0][0x228] ;  /* 0x00008a00000a7ab9 */ /* 0x000fc40000000800 */
[----:B------:R-:W-:Y:S01]  /*1fa10*/  ISETP.GE.AND P0, PT, R246, UR4, PT ;  /* 0x00000004f6007c0c */ /* 0x000fe2000bf06270 */
[----:B------:R-:W-:Y:S01]  /*1fa20*/  ULDC UR4, c[0x0][0x228] ;  /* 0x00008a0000047ab9 */ /* 0x000fe20000000800 */
[----:B------:R-:W-:Y:S01]  /*1fa30*/  IMAD.WIDE R244, R17, 0x4, R150 ;  /* 0x0000000411f47825 */ /* 0x000fe200078e0296 */
[----:B------:R-:W-:Y:S01]  /*1fa40*/  ISETP.LT.AND P3, PT, R14, UR4, !P3 ;  /* 0x000000040e007c0c */ /* 0x000fe2000df61270 */
[----:B------:R-:W-:Y:S01]  /*1fa50*/  ULDC UR4, c[0x0][0x228] ;  /* 0x00008a0000047ab9 */ /* 0x000fe20000000800 */
[----:B---3--:R1:W-:Y:S01]  /*1fa60*/  @P4 STG.E desc[UR16][R226.64], R3 ;  /* 0x00000003e2004986 */ /* 0x0083e2000c101910 */
[----:B------:R-:W-:Y:S01]  /*1fa70*/  ISETP.LT.AND P4, PT, R13, UR4, !P2 ;  /* 0x000000040d007c0c */ /* 0x000fe2000d781270 */
[----:B------:R-:W-:Y:S02]  /*1fa80*/  ULDC UR4, c[0x0][0x228] ;  /* 0x00008a0000047ab9 */ /* 0x000fe40000000800 */
[----:B--2---:R-:W-:Y:S01]  /*1fa90*/  @P5 STG.E desc[UR16][R240.64], R0 ;  /* 0x00000000f0005986 */ /* 0x004fe2000c101910 */
[----:B------:R-:W-:Y:S01]  /*1faa0*/  ISETP.LT.AND P5, PT, R15, UR4, !P2 ;  /* 0x000000040f007c0c */ /* 0x000fe2000d7a1270 */
[----:B------:R-:W-:-:S02]  /*1fab0*/  ULDC UR4, c[0x0][0x22c] ;  /* 0x00008b0000047ab9 */ /* 0x000fc40000000800 */
[----:B------:R2:W-:Y:S01]  /*1fac0*/  @P6 STG.E desc[UR16][R244.64], R247 ;  /* 0x000000f7f4006986 */ /* 0x0005e2000c101910 */
[----:B------:R-:W-:Y:S01]  /*1fad0*/  ISETP.LT.AND P6, PT, R16, UR6, !P2 ;  /* 0x0000000610007c0c */ /* 0x000fe2000d7c1270 */
[----:B------:R-:W-:Y:S01]  /*1fae0*/  ULDC UR6, c[0x0][0x228] ;  /* 0x00008a0000067ab9 */ /* 0x000fe20000000800 */
[----:B------:R-:W-:Y:S01]  /*1faf0*/  ISETP.LT.AND P2, PT, R14, UR8, !P2 ;  /* 0x000000080e007c0c */ /* 0x000fe2000d741270 */
[----:B-1----:R-:W-:Y:S01]  /*1fb00*/  IMAD.WIDE R2, R17, 0x4, R148 ;  /* 0x0000000411027825 */ /* 0x002fe200078e0294 */
[----:B------:R-:W-:-:S03]  /*1fb10*/  ULDC UR8, c[0x0][0x228] ;  /* 0x00008a0000087ab9 */ /* 0x000fc60000000800 */
[----:B--2---:R-:W-:Y:S02]  /*1fb20*/  VIADD R247, R17, UR28 ;  /* 0x0000001c11f77c36 */ /* 0x004fe40008000000 */
[----:B------:R-:W-:Y:S02]  /*1fb30*/  VIADD R0, R12, 0x4a ;  /* 0x0000004a0c007836 */ /* 0x000fe40000000000 */
[C---:B------:R-:W-:Y:S01]  /*1fb40*/  IMAD.WIDE R226, R247.reuse, 0x4, R224 ;  /* 0x00000004f7e27825 */ /* 0x040fe200078e02e0 */
[----:B------:R1:W-:Y:S02]  /*1fb50*/  @P3 STG.E desc[UR16][R2.64], R248 ;  /* 0x000000f802003986 */ /* 0x0003e4000c101910 */
[----:B------:R-:W-:Y:S01]  /*1fb60*/  ISETP.GE.AND P3, PT, R0, UR4, PT ;  /* 0x0000000400007c0c */ /* 0x000fe2000bf66270 */
[----:B------:R-:W-:Y:S01]  /*1fb70*/  IMAD.WIDE R240, R247, 0x4, R148 ;  /* 0x00000004f7f07825 */ /* 0x000fe200078e0294 */
[----:B------:R2:W-:Y:S01]  /*1fb80*/  @P4 STG.E desc[UR16][R226.64], R251 ;  /* 0x000000fbe2004986 */ /* 0x0005e2000c101910 */
[----:B------:R-:W-:-:S02]  /*1fb90*/  ULDC UR4, c[0x0][0x228] ;  /* 0x00008a0000047ab9 */ /* 0x000fc40000000800 */
[----:B------:R-:W-:Y:S01]  /*1fba0*/  ISETP.LT.AND P4, PT, R13, UR4, !P1 ;  /* 0x000000040d007c0c */ /* 0x000fe2000cf81270 */
[----:B------:R-:W-:Y:S01]  /*1fbb0*/  ULDC UR4, c[0x0][0x228] ;  /* 0x00008a0000047ab9 */ /* 0x000fe20000000800 */
[----:B-1----:R-:W-:-:S04]  /*1fbc0*/  IMAD.WIDE R2, R247, 0x4, R18 ;  /* 0x00000004f7027825 */ /* 0x002fc800078e0212 */
[C---:B--2---:R-:W-:Y:S01]  /*1fbd0*/  IMAD.WIDE R226, R247.reuse, 0x4, R150 ;  /* 0x00000004f7e27825 */ /* 0x044fe200078e0296 */
[----:B----4-:R1:W-:Y:S04]  /*1fbe0*/  @P6 STG.E desc[UR16][R2.64], R250 ;  /* 0x000000fa02006986 */ /* 0x0103e8000c101910 */
[----:B------:R2:W-:Y:S01]  /*1fbf0*/  @P5 STG.E desc[UR16][R226.64], R249 ;  /* 0x000000f9e2005986 */ /* 0x0005e2000c101910 */
[----:B------:R-:W-:-:S03]  /*1fc00*/  VIADD R247, R247, UR28 ;  /* 0x0000001cf7f77c36 */ /* 0x000fc60008000000 */
[----:B------:R3:W-:Y:S01]  /*1fc10*/  @P2 STG.E desc[UR16][R240.64], R243 ;  /* 0x000000f3f0002986 */ /* 0x0007e2000c101910 */
[----:B------:R-:W-:Y:S02]  /*1fc20*/  ISETP.LT.AND P2, PT, R16, UR4, !P1 ;  /* 0x0000000410007c0c */ /* 0x000fe4000cf41270 */
[----:B------:R-:W-:Y:S01]  /*1fc30*/  ISETP.LT.AND P5, PT, R15, UR6, !P1 ;  /* 0x000000060f007c0c */ /* 0x000fe2000cfa1270 */
[----:B------:R-:W-:Y:S01]  /*1fc40*/  IMAD.WIDE R244, R247, 0x4, R224 ;  /* 0x00000004f7f47825 */ /* 0x000fe200078e02e0 */
[----:B------:R-:W-:Y:S01]  /*1fc50*/  ISETP.LT.AND P1, PT, R14, UR8, !P1 ;  /* 0x000000080e007c0c */ /* 0x000fe2000cf21270 */
[----:B------:R-:W-:Y:S02]  /*1fc60*/  ULDC UR4, c[0x0][0x22c] ;  /* 0x00008b0000047ab9 */ /* 0x000fe40000000800 */
[----:B------:R-:W-:Y:S01]  /*1fc70*/  VIADD R0, R12, 0x4b ;  /* 0x0000004b0c007836 */ /* 0x000fe20000000000 */
[----:B------:R-:W-:Y:S01]  /*1fc80*/  ISETP.LT.AND P6, PT, R13, UR10, !P0 ;  /* 0x0000000a0d007c0c */ /* 0x000fe2000c7c1270 */
[C---:B-1----:R-:W-:Y:S01]  /*1fc90*/  IMAD.WIDE R2, R247.reuse, 0x4, R18 ;  /* 0x00000004f7027825 */ /* 0x042fe200078e0212 */
[----:B------:R-:W-:Y:S01]  /*1fca0*/  @P4 STG.E desc[UR16][R244.64], R236 ;  /* 0x000000ecf4004986 */ /* 0x000fe2000c101910 */
[----:B------:R-:W-:Y:S01]  /*1fcb0*/  ULDC UR6, c[0x0][0x228] ;  /* 0x00008a0000067ab9 */ /* 0x000fe20000000800 */
[----:B------:R-:W-:Y:S01]  /*1fcc0*/  ISETP.GE.AND P4, PT, R0, UR4, PT ;  /* 0x0000000400007c0c */ /* 0x000fe2000bf86270 */
[C---:B--2---:R-:W-:Y:S01]  /*1fcd0*/  IMAD.WIDE R226, R247.reuse, 0x4, R150 ;  /* 0x00000004f7e27825 */ /* 0x044fe200078e0296 */
[----:B------:R-:W-:Y:S01]  /*1fce0*/  ULDC UR4, c[0x0][0x228] ;  /* 0x00008a0000047ab9 */ /* 0x000fe20000000800 */
[----:B------:R-:W-:Y:S02]  /*1fcf0*/  @P2 STG.E desc[UR16][R2.64], R232 ;  /* 0x000000e802002986 */ /* 0x000fe4000c101910 */
[----:B---3--:R-:W-:Y:S01]  /*1fd00*/  IMAD.WIDE R240, R247, 0x4, R148 ;  /* 0x00000004f7f07825 */ /* 0x008fe200078e0294 */
[----:B------:R-:W-:-:S03]  /*1fd10*/  ISETP.LT.AND P2, PT, R16, UR4, !P0 ;  /* 0x0000000410007c0c */ /* 0x000fc6000c741270 */
[----:B------:R-:W-:Y:S01]  /*1fd20*/  VIADD R17, R247, UR28 ;  /* 0x0000001cf7117c36 */ /* 0x000fe20008000000 */
[----:B------:R1:W-:Y:S01]  /*1fd30*/  @P5 STG.E desc[UR16][R226.64], R220 ;  /* 0x000000dce2005986 */ /* 0x0003e2000c101910 */
[----:B------:R-:W-:Y:S01]  /*1fd40*/  ULDC UR4, c[0x0][0x228] ;  /* 0x00008a0000047ab9 */ /* 0x000fe20000000800 */
[----:B------:R-:W-:Y:S01]  /*1fd50*/  ULDC UR8, c[0x0][0x228] ;  /* 0x00008a0000087ab9 */ /* 0x000fe20000000800 */
[----:B------:R-:W-:Y:S01]  /*1fd60*/  IMAD.WIDE R242, R17, 0x4, R224 ;  /* 0x0000000411f27825 */ /* 0x000fe200078e02e0 */
[----:B------:R2:W-:Y:S01]  /*1fd70*/  @P1 STG.E desc[UR16][R240.64], R216 ;  /* 0x000000d8f0001986 */ /* 0x0005e2000c101910 */
[----:B------:R-:W-:Y:S01]  /*1fd80*/  ISETP.LT.AND P1, PT, R15, UR4, !P0 ;  /* 0x000000040f007c0c */ /* 0x000fe2000c721270 */
[----:B------:R-:W-:Y:S01]  /*1fd90*/  ULDC UR10, c[0x0][0x228] ;  /* 0x00008a00000a7ab9 */ /* 0x000fe20000000800 */
[----:B------:R-:W-:Y:S01]  /*1fda0*/  ISETP.LT.AND P0, PT, R14, UR6, !P0 ;  /* 0x000000060e007c0c */ /* 0x000fe2000c701270 */
[----:B------:R3:W-:Y:S01]  /*1fdb0*/  @P6 STG.E desc[UR16][R242.64], R4 ;  /* 0x00000004f2006986 */ /* 0x0007e2000c101910 */
[----:B------:R-:W-:Y:S01]  /*1fdc0*/  ISETP.LT.AND P5, PT, R13, UR8, !P3 ;  /* 0x000000080d007c0c */ /* 0x000fe2000dfa1270 */
[----:B------:R-:W-:Y:S01]  /*1fdd0*/  VIADD R0, R12, 0x4c ;  /* 0x0000004c0c007836 */ /* 0x000fe20000000000 */
[----:B------:R-:W-:Y:S01]  /*1fde0*/  ISETP.LT.AND P6, PT, R16, UR10, !P3 ;  /* 0x0000000a10007c0c */ /* 0x000fe2000dfc1270 */
[C---:B-1----:R-:W-:Y:S01]  /*1fdf0*/  IMAD.WIDE R226, R17.reuse, 0x4, R18 ;  /* 0x0000000411e27825 */ /* 0x042fe200078e0212 */
[----:B------:R-:W-:Y:S01]  /*1fe00*/  ULDC UR4, c[0x0][0x22c] ;  /* 0x00008b0000047ab9 */ /* 0x000fe20000000800 */
[----:B------:R-:W-:Y:S01]  /*1fe10*/  ULDC UR6, c[0x0][0x228] ;  /* 0x00008a0000067ab9 */ /* 0x000fe20000000800 */
[----:B------:R-:W-:Y:S01]  /*1fe20*/  ULDC UR8, c[0x0][0x228] ;  /* 0x00008a0000087ab9 */ /* 0x000fe20000000800 */
[C---:B------:R-:W-:Y:S01]  /*1fe30*/  IMAD.WIDE R2, R17.reuse, 0x4, R150 ;  /* 0x0000000411027825 */ /* 0x040fe200078e0296 */
[----:B------:R-:W-:Y:S03]  /*1fe40*/  @P2 STG.E desc[UR16][R226.64], R28 ;  /* 0x0000001ce2002986 */ /* 0x000fe6000c101910 */
[----:B------:R-:W-:-:S02]  /*1fe50*/  VIADD R247, R17, UR28 ;  /* 0x0000001c11f77c36 */ /* 0x000fc40008000000 */
[----:B--2---:R-:W-:Y:S01]  /*1fe60*/  IMAD.WIDE R240, R17, 0x4, R148 ;  /* 0x0000000411f07825 */ /* 0x004fe200078e0294 */
[----:B------:R-:W-:Y:S01]  /*1fe70*/  ISETP.GE.AND P2, PT, R0, UR4, PT ;  /* 0x0000000400007c0c */ /* 0x000fe2000bf46270 */
[----:B------:R1:W-:Y:S01]  /*1fe80*/  @P1 STG.E desc[UR16][R2.64], R36 ;  /* 0x0000002402001986 */ /* 0x0003e2000c101910 */
[----:B------:R-:W-:Y:S01]  /*1fe90*/  ULDC UR4, c[0x0][0x228] ;  /* 0x00008a0000047ab9 */ /* 0x000fe20000000800 */
[C---:B---3--:R-:W-:Y:S01]  /*1fea0*/  IMAD.WIDE R242, R247.reuse, 0x4, R224 ;  /* 0x00000004f7f27825 */ /* 0x048fe200078e02e0 */
[----:B------:R-:W-:Y:S01]  /*1feb0*/  ULDC UR10, c[0x0][0x228] ;  /* 0x00008a00000a7ab9 */ /* 0x000fe20000000800 */
[----:B------:R-:W-:Y:S02]  /*1fec0*/  @P0 STG.E desc[UR16][R240.64], R32 ;  /* 0x00000020f0000986 */ /* 0x000fe4000c101910 */
[----:B------:R-:W-:Y:S01]  /*1fed0*/  IMAD.WIDE R244, R247, 0x4, R18 ;  /* 0x00000004f7f47825 */ /* 0x000fe200078e0212 */
[----:B------:R-:W-:Y:S01]  /*1fee0*/  ISETP.LT.AND P0, PT, R15, UR4, !P3 ;  /* 0x000000040f007c0c */ /* 0x000fe2000df01270 */
[----:B------:R-:W-:Y:S01]  /*1fef0*/  ULDC UR4, c[0x0][0x228] ;  /* 0x00008a0000047ab9 */ /* 0x000fe20000000800 */
[----:B------:R-:W-:Y:S01]  /*1ff00*/  @P5 STG.E desc[UR16][R242.64], R237 ;  /* 0x000000edf2005986 */ /* 0x000fe2000c101910 */
[----:B------:R-:W-:-:S02]  /*1ff10*/  ISETP.LT.AND P3, PT, R14, UR4, !P3 ;  /* 0x000000040e007c0c */ /* 0x000fc4000df61270 */
[----:B------:R-:W-:Y:S01]  /*1ff20*/  IADD3 R17, R247, UR28, RZ ;  /* 0x0000001cf7117c10 */ /* 0x000fe2000fffe0ff */
[----:B------:R2:W-:Y:S01]  /*1ff30*/  @P6 STG.E desc[UR16][R244.64], R233 ;  /* 0x000000e9f4006986 */ /* 0x0005e2000c101910 */
[----:B------:R-:W-:Y:S01]  /*1ff40*/  ISETP.LT.AND P6, PT, R13, UR6, !P4 ;  /* 0x000000060d007c0c */ /* 0x000fe2000e7c1270 */
[----:B-1----:R-:W-:Y:S01]  /*1ff50*/  IMAD.WIDE R2, R247, 0x4, R150 ;  /* 0x00000004f7027825 */ /* 0x002fe200078e0296 */
[----:B------:R-:W-:Y:S01]  /*1ff60*/  ISETP.LT.AND P5, PT, R16, UR8, !P4 ;  /* 0x0000000810007c0c */ /* 0x000fe2000e7a1270 */
[----:B------:R-:W-:Y:S01]  /*1ff70*/  ULDC UR4, c[0x0][0x22c] ;  /* 0x00008b0000047ab9 */ /* 0x000fe20000000800 */
[----:B------:R-:W-:Y:S01]  /*1ff80*/  ISETP.LT.AND P1, PT, R15, UR10, !P4 ;  /* 0x0000000a0f007c0c */ /* 0x000fe2000e721270 */
[----:B------:R-:W-:Y:S01]  /*1ff90*/  IMAD.WIDE R226, R247, 0x4, R148 ;  /* 0x00000004f7e27825 */ /* 0x000fe200078e0294 */
[----:B------:R1:W-:Y:S01]  /*1ffa0*/  @P0 STG.E desc[UR16][R2.64], R221 ;  /* 0x000000dd02000986 */ /* 0x0003e2000c101910 */
[----:B------:R-:W-:Y:S01]  /*1ffb0*/  ULDC UR6, c[0x0][0x228] ;  /* 0x00008a0000067ab9 */ /* 0x000fe20000000800 */
[----:B------:R-:W-:Y:S01]  /*1ffc0*/  ULDC UR8, c[0x0][0x228] ;  /* 0x00008a0000087ab9 */ /* 0x000fe20000000800 */
[----:B------:R-:W-:-:S02]  /*1ffd0*/  VIADD R0, R12, 0x4d ;  /* 0x0000004d0c007836 */ /* 0x000fc40000000000 */
[C---:B--2---:R-:W-:Y:S01]  /*1ffe0*/  IMAD.WIDE R232, R17.reuse, 0x4, R224 ;  /* 0x0000000411e87825 */ /* 0x044fe200078e02e0 */
[----:B------:R2:W-:Y:S01]  /*1fff0*/  @P3 STG.E desc[UR16][R226.64], R217 ;  /* 0x000000d9e2003986 */ /* 0x0005e2000c101910 */
[----:B------:R-:W-:Y:S02]  /*20000*/  ULDC UR10, c[0x0][0x228] ;  /* 0x00008a00000a7ab9 */ /* 0x000fe40000000800 */
[----:B------:R-:W-:Y:S01]  /*20010*/  IMAD.WIDE R236, R17, 0x4, R18 ;  /* 0x0000000411ec7825 */ /* 0x000fe200078e0212 */
[----:B------:R-:W-:-:S03]  /*20020*/  ISETP.GE.AND P0, PT, R0, UR4, PT ;  /* 0x0000000400007c0c */ /* 0x000fc6000bf06270 */
[----:B------:R-:W-:Y:S01]  /*20030*/  IMAD.WIDE R240, R17, 0x4, R150 ;  /* 0x0000000411f07825 */ /* 0x000fe200078e0296 */
[----:B------:R3:W-:Y:S01]  /*20040*/  @P6 STG.E desc[UR16][R232.64], R5 ;  /* 0x00000005e8006986 */ /* 0x0007e2000c101910 */
[----:B------:R-:W-:-:S03]  /*20050*/  ULDC UR4, c[0x0][0x228] ;  /* 0x00008a0000047ab9 */ /* 0x000fc60000000800 */
[----:B------:R4:W-:Y:S04]  /*20060*/  @P5 STG.E desc[UR16][R236.64], R29 ;  /* 0x0000001dec005986 */ /* 0x0009e8000c101910 */
[----:B------:R4:W-:Y:S01]  /*20070*/  @P1 STG.E desc[UR16][R240.64], R37 ;  /* 0x00000025f0001986 */ /* 0x0009e2000c101910 */
[----:B------:R-:W-:Y:S01]  /*20080*/  ISETP.LT.AND P1, PT, R14, UR4, !P4 ;  /* 0x000000040e007c0c */ /* 0x000fe2000e721270 */
[----:B------:R-:W-:Y:S01]  /*20090*/  VIADD R0, R12, 0x4e ;  /* 0x0000004e0c007836 */ /* 0x000fe20000000000 */
[----:B------:R-:W-:Y:S01]  /*200a0*/  ULDC UR4, c[0x0][0x22c] ;  /* 0x00008b0000047ab9 */ /* 0x000fe20000000800 */
[----:B------:R-:W-:Y:S01]  /*200b0*/  ISETP.LT.AND P4, PT, R13, UR6, !P2 ;  /* 0x000000060d007c0c */ /* 0x000fe2000d781270 */
[----:B-1----:R-:W-:Y:S01]  /*200c0*/  IMAD.WIDE R2, R17, 0x4, R148 ;  /* 0x0000000411027825 */ /* 0x002fe200078e0294 */
[----:B------:R-:W-:Y:S01]  /*200d0*/  ISETP.LT.AND P5, PT, R16, UR8, !P2 ;  /* 0x0000000810007c0c */ /* 0x000fe2000d7a1270 */
[----:B------:R-:W-:Y:S01]  /*200e0*/  ULDC UR6, c[0x0][0x228] ;  /* 0x00008a0000067ab9 */ /* 0x000fe20000000800 */
[----:B------:R-:W-:Y:S01]  /*200f0*/  ISETP.LT.AND P6, PT, R15, UR10, !P2 ;  /* 0x0000000a0f007c0c */ /* 0x000fe2000d7c1270 */
[----:B--2---:R-:W-:Y:S01]  /*20100*/  VIADD R217, R17, UR28 ;  /* 0x0000001c11d97c36 */ /* 0x004fe20008000000 */
[----:B------:R-:W-:Y:S01]  /*20110*/  ISETP.GE.AND P3, PT, R0, UR4, PT ;  /* 0x0000000400007c0c */ /* 0x000fe2000bf66270 */
[----:B------:R-:W-:Y:S01]  /*20120*/  VIADD R0, R12, 0x4f ;  /* 0x0000004f0c007836 */ /* 0x000fe20000000000 */
[----:B------:R-:W-:Y:S01]  /*20130*/  ULDC UR4, c[0x0][0x22c] ;  /* 0x00008b0000047ab9 */ /* 0x000fe20000000800 */
[C---:B---3--:R-:W-:Y:S01]  /*20140*/  IMAD.WIDE R4, R217.reuse, 0x4, R224 ;  /* 0x00000004d9047825 */ /* 0x048fe200078e02e0 */
[----:B------:R1:W-:Y:S01]  /*20150*/  @P1 STG.E desc[UR16][R2.64], R33 ;  /* 0x0000002102001986 */ /* 0x0003e2000c101910 */
[----:B------:R-:W-:Y:S01]  /*20160*/  ULDC UR8, c[0x0][0x228] ;  /* 0x00008a0000087ab9 */ /* 0x000fe20000000800 */
[----:B------:R-:W-:Y:S01]  /*20170*/  ISETP.GE.AND P1, PT, R0, UR4, PT ;  /* 0x0000000400007c0c */ /* 0x000fe2000bf26270 */
[C---:B----4-:R-:W-:Y:S01]  /*20180*/  IMAD.WIDE R28, R217.reuse, 0x4, R18 ;  /* 0x00000004d91c7825 */ /* 0x050fe200078e0212 */
[----:B------:R-:W-:Y:S01]  /*20190*/  ULDC UR4, c[0x0][0x228] ;  /* 0x00008a0000047ab9 */ /* 0x000fe20000000800 */
[----:B------:R-:W-:Y:S01]  /*201a0*/  ULDC UR10, c[0x0][0x228] ;  /* 0x00008a00000a7ab9 */ /* 0x000fe20000000800 */
[----:B------:R-:W-:Y:S01]  /*201b0*/  ISETP.LT.AND P2, PT, R14, UR4, !P2 ;  /* 0x000000040e007c0c */ /* 0x000fe2000d741270 */
[----:B------:R-:W-:Y:S01]  /*201c0*/  IMAD.WIDE R36, R217, 0x4, R150 ;  /* 0x00000004d9247825 */ /* 0x000fe200078e0296 */
[----:B------:R-:W-:Y:S01]  /*201d0*/  ULDC UR4, c[0x0][0x228] ;  /* 0x00008a0000047ab9 */ /* 0x000fe20000000800 */
[----:B------:R2:W-:Y:S01]  /*201e0*/  @P4 STG.E desc[UR16][R4.64], R238 ;  /* 0x000000ee04004986 */ /* 0x0005e2000c101910 */
[----:B------:R-:W-:Y:S01]  /*201f0*/  ISETP.LT.AND P4, PT, R13, UR4, !P0 ;  /* 0x000000040d007c0c */ /* 0x000fe2000c781270 */
[----:B------:R-:W-:-:S02]  /*20200*/  ULDC UR4, c[0x0][0x228] ;  /* 0x00008a0000047ab9 */ /* 0x000fc40000000800 */
[----:B------:R3:W-:Y:S01]  /*20210*/  @P5 STG.E desc[UR16][R28.64], R234 ;  /* 0x000000ea1c005986 */ /* 0x0007e2000c101910 */
[----:B------:R-:W-:Y:S01]  /*20220*/  ISETP.LT.AND P5, PT, R15, UR4, !P0 ;  /* 0x000000040f007c0c */ /* 0x000fe2000c7a1270 */
[C---:B------:R-:W-:Y:S01]  /*20230*/  VIADD R17, R217.reuse, UR28 ;  /* 0x0000001cd9117c36 */ /* 0x040fe20008000000 */
[----:B------:R-:W-:Y:S01]  /*20240*/  ULDC UR4, c[0x0][0x22c] ;  /* 0x00008b0000047ab9 */ /* 0x000fe20000000800 */
[----:B------:R4:W-:Y:S01]  /*20250*/  @P6 STG.E desc[UR16][R36.64], R222 ;  /* 0x000000de24006986 */ /* 0x0009e2000c101910 */
[----:B------:R-:W-:Y:S01]  /*20260*/  ISETP.LT.AND P6, PT, R16, UR6, !P0 ;  /* 0x0000000610007c0c */ /* 0x000fe2000c7c1270 */
[----:B-1----:R-:W-:Y:S01]  /*20270*/  IMAD.WIDE R2, R217, 0x4, R148 ;  /* 0x00000004d9027825 */ /* 0x002fe200078e0294 */
[----:B------:R-:W-:Y:S01]  /*20280*/  ISETP.LT.AND P0, PT, R14, UR8, !P0 ;  /* 0x000000080e007c0c */ /* 0x000fe2000c701270 */
[----:B------:R-:W-:Y:S01]  /*20290*/  ULDC UR6, c[0x0][0x228] ;  /* 0x00008a0000067ab9 */ /* 0x000fe20000000800 */
[----:B------:R-:W-:Y:S01]  /*202a0*/  ULDC UR8, c[0x0][0x228] ;  /* 0x00008a0000087ab9 */ /* 0x000fe20000000800 */
[----:B------:R-:W-:-:S02]  /*202b0*/  VIADD R0, R12, 0x50 ;  /* 0x000000500c007836 */ /* 0x000fc40000000000 */
[C---:B--2---:R-:W-:Y:S01]  /*202c0*/  IMAD.WIDE R4, R17.reuse, 0x4, R224 ;  /* 0x0000000411047825 */ /* 0x044fe200078e02e0 */
[----:B------:R1:W-:Y:S03]  /*202d0*/  @P2 STG.E desc[UR16][R2.64], R218 ;  /* 0x000000da02002986 */ /* 0x0003e6000c101910 */
[C---:B---3--:R-:W-:Y:S01]  /*202e0*/  IMAD.WIDE R28, R17.reuse, 0x4, R18 ;  /* 0x00000004111c7825 */ /* 0x048fe200078e0212 */
[----:B------:R-:W-:Y:S01]  /*202f0*/  ISETP.GE.AND P2, PT, R0, UR4, PT ;  /* 0x0000000400007c0c */ /* 0x000fe2000bf46270 */
[----:B------:R-:W-:Y:S02]  /*20300*/  ULDC UR4, c[0x0][0x228] ;  /* 0x00008a0000047ab9 */ /* 0x000fe40000000800 */
[C---:B------:R-:W-:Y:S01]  /*20310*/  IMAD.WIDE R32, R17.reuse, 0x4, R150 ;  /* 0x0000000411207825 */ /* 0x040fe200078e0296 */
[----:B------:R2:W-:Y:S03]  /*20320*/  @P4 STG.E desc[UR16][R4.64], R6 ;  /* 0x0000000604004986 */ /* 0x0005e6000c101910 */
[----:B----4-:R-:W-:Y:S01]  /*20330*/  IMAD.WIDE R36, R17, 0x4, R148 ;  /* 0x0000000411247825 */ /* 0x010fe200078e0294 */
[----:B------:R3:W-:Y:S01]  /*20340*/  @P6 STG.E desc[UR16][R28.64], R30 ;  /* 0x0000001e1c006986 */ /* 0x0007e2000c101910 */
[----:B------:R-:W-:Y:S01]  /*20350*/  ISETP.LT.AND P4, PT, R13, UR4, !P3 ;  /* 0x000000040d007c0c */ /* 0x000fe2000df81270 */
[----:B------:R-:W-:-:S02]  /*20360*/  ULDC UR4, c[0x0][0x228] ;  /* 0x00008a0000047ab9 */ /* 0x000fc40000000800 */
[----:B------:R4:W-:Y:S01]  /*20370*/  @P5 STG.E desc[UR16][R32.64], R38 ;  /* 0x0000002620005986 */ /* 0x0009e2000c101910 */
[----:B------:R-:W-:Y:S01]  /*20380*/  ISETP.LT.AND P5, PT, R15, UR6, !P3 ;  /* 0x000000060f007c0c */ /* 0x000fe2000dfa1270 */
[----:B------:R-:W-:Y:S01]  /*20390*/  VIADD R17, R17, UR28 ;  /* 0x0000001c11117c36 */ /* 0x000fe20008000000 */
[----:B------:R-:W-:Y:S01]  /*203a0*/  ISETP.LT.AND P6, PT, R13, UR10, !P1 ;  /* 0x0000000a0d007c0c */ /* 0x000fe2000cfc1270 */
        /* <DEDUP_REMOVED lines=8> */
[----:B------:R1:W-:Y:S01]  /*20430*/  @P4 STG.E desc[UR16][R2.64], R239 ;  /* 0x000000ef02004986 */ /* 0x0003e2000c101910 */
[----:B------:R-:W-:Y:S02]  /*20440*/  ULDC UR8, c[0x0][0x228] ;  /* 0x00008a0000087ab9 */ /* 0x000fe40000000800 */
[----:B---3--:R-:W-:Y:S01]  /*20450*/  IMAD.WIDE R28, R17, 0x4, R150 ;  /* 0x00000004111c7825 */ /* 0x008fe200078e0296 */
[----:B------:R-:W-:-:S03]  /*20460*/  ISETP.GE.AND P4, PT, R0, UR4, PT ;  /* 0x0000000400007c0c */ /* 0x000fc6000bf86270 */
[C---:B----4-:R-:W-:Y:S01]  /*20470*/  IMAD.WIDE R32, R17.reuse, 0x4, R148 ;  /* 0x0000000411207825 */ /* 0x050fe200078e0294 */
[----:B------:R2:W-:Y:S01]  /*20480*/  @P0 STG.E desc[UR16][R4.64], R235 ;  /* 0x000000eb04000986 */ /* 0x0005e2000c101910 */
[----:B------:R-:W-:Y:S01]  /*20490*/  ULDC UR4, c[0x0][0x228] ;  /* 0x00008a0000047ab9 */ /* 0x000fe20000000800 */
[----:B------:R-:W-:Y:S01]  /*204a0*/  ULDC UR10, c[0x0][0x228] ;  /* 0x00008a00000a7ab9 */ /* 0x000fe20000000800 */
[----:B------:R-:W-:Y:S01]  /*204b0*/  VIADD R217, R17, UR28 ;  /* 0x0000001c11d97c36 */ /* 0x000fe20008000000 */
[----:B------:R3:W-:Y:S04]  /*204c0*/  @P5 STG.E desc[UR16][R28.64], R223 ;  /* 0x000000df1c005986 */ /* 0x0007e8000c101910 */
[----:B------:R-:W-:Y:S01]  /*204d0*/  @P3 STG.E desc[UR16][R32.64], R219 ;  /* 0x000000db20003986 */ /* 0x000fe2000c101910 */
[----:B------:R-:W-:Y:S01]  /*204e0*/  ISETP.LT.AND P3, PT, R16, UR4, !P1 ;  /* 0x0000000410007c0c */ /* 0x000fe2000cf61270 */
[----:B------:R-:W-:Y:S01]  /*204f0*/  IMAD.WIDE R36, R217, 0x4, R224 ;  /* 0x00000004d9247825 */ /* 0x000fe200078e02e0 */
[----:B------:R-:W-:-:S02]  /*20500*/  ULDC UR4, c[0x0][0x228] ;  /* 0x00008a0000047ab9 */ /* 0x000fc40000000800 */
[----:B------:R-:W-:Y:S01]  /*20510*/  ISETP.LT.AND P0, PT, R15, UR4, !P1 ;  /* 0x000000040f007c0c */ /* 0x000fe2000cf01270 */
[----:B-1----:R-:W-:Y:S01]  /*20520*/  IMAD.WIDE R2, R217, 0x4, R18 ;  /* 0x00000004d9027825 */ /* 0x002fe200078e0212 */
[----:B------:R-:W-:Y:S01]  /*20530*/  ISETP.LT.AND P1, PT, R14, UR6, !P1 ;  /* 0x000000060e007c0c */ /* 0x000fe2000cf21270 */
[----:B------:R1:W-:Y:S01]  /*20540*/  @P6 STG.E desc[UR16][R36.64], R7 ;  /* 0x0000000724006986 */ /* 0x0003e2000c101910 */
[----:B------:R-:W-:Y:S01]  /*20550*/  ISETP.LT.AND P5, PT, R13, UR8, !P2 ;  /* 0x000000080d007c0c */ /* 0x000fe2000d7a1270 */
[----:B------:R-:W-:Y:S01]  /*20560*/  VIADD R0, R12, 0x52 ;  /* 0x000000520c007836 */ /* 0x000fe20000000000 */
[----:B------:R-:W-:Y:S01]  /*20570*/  ISETP.LT.AND P6, PT, R16, UR10, !P2 ;  /* 0x0000000a10007c0c */ /* 0x000fe2000d7c1270 */
[C---:B------:R-:W-:Y:S01]  /*20580*/  VIADD R17, R217.reuse, UR28 ;  /* 0x0000001cd9117c36 */ /* 0x040fe20008000000 */
[----:B------:R-:W-:Y:S01]  /*20590*/  ULDC UR4, c[0x0][0x22c] ;  /* 0x00008b0000047ab9 */ /* 0x000fe20000000800 */
[----:B--2---:R-:W-:Y:S01]  /*205a0*/  IMAD.WIDE R4, R217, 0x4, R150 ;  /* 0x00000004d9047825 */ /* 0x004fe200078e0296 */
[----:B------:R2:W-:Y:S01]  /*205b0*/  @P3 STG.E desc[UR16][R2.64], R31 ;  /* 0x0000001f02003986 */ /* 0x0005e2000c101910 */
[----:B------:R-:W-:Y:S01]  /*205c0*/  ISETP.GE.AND P3, PT, R0, UR4, PT ;  /* 0x0000000400007c0c */ /* 0x000fe2000bf66270 */
[----:B------:R-:W-:Y:S01]  /*205d0*/  ULDC UR4, c[0x0][0x228] ;  /* 0x00008a0000047ab9 */ /* 0x000fe20000000800 */
[----:B---3--:R-:W-:Y:S01]  /*205e0*/  IMAD.WIDE R28, R17, 0x4, R224 ;  /* 0x00000004111c7825 */ /* 0x008fe200078e02e0 */
[----:B------:R3:W-:Y:S01]  /*205f0*/  @P0 STG.E desc[UR16][R4.64], R39 ;  /* 0x0000002704000986 */ /* 0x0007e2000c101910 */
[----:B------:R-:W-:Y:S01]  /*20600*/  ULDC UR6, c[0x0][0x228] ;  /* 0x00008a0000067ab9 */ /* 0x000fe20000000800 */
[----:B------:R-:W-:Y:S01]  /*20610*/  ULDC UR8, c[0x0][0x228] ;  /* 0x00008a0000087ab9 */ /* 0x000fe20000000800 */
[----:B-1----:R-:W-:Y:S01]  /*20620*/  IMAD.WIDE R6, R217, 0x4, R148 ;  /* 0x00000004d9067825 */ /* 0x002fe200078e0294 */
[----:B------:R-:W-:Y:S01]  /*20630*/  ISETP.LT.AND P0, PT, R15, UR4, !P2 ;  /* 0x000000040f007c0c */ /* 0x000fe2000d701270 */
[----:B------:R-:W-:Y:S01]  /*20640*/  ULDC UR4, c[0x0][0x228] ;  /* 0x00008a0000047ab9 */ /* 0x000fe20000000800 */
[----:B------:R-:W-:Y:S01]  /*20650*/  ULDC UR10, c[0x0][0x228] ;  /* 0x00008a00000a7ab9 */ /* 0x000fe20000000800 */
[----:B------:R-:W-:Y:S01]  /*20660*/  IMAD.WIDE R32, R17, 0x4, R18 ;  /* 0x0000000411207825 */ /* 0x000fe200078e0212 */
[----:B------:R1:W-:Y:S01]  /*20670*/  @P1 STG.E desc[UR16][R6.64], R35 ;  /* 0x0000002306001986 */ /* 0x0003e2000c101910 */
[----:B------:R-:W-:Y:S01]  /*20680*/  ISETP.LT.AND P2, PT, R14, UR4, !P2 ;  /* 0x000000040e007c0c */ /* 0x000fe2000d741270 */
[----:B------:R-:W-:-:S02]  /*20690*/  ULDC UR4, c[0x0][0x22c] ;  /* 0x00008b0000047ab9 */ /* 0x000fc40000000800 */
[----:B------:R4:W-:Y:S01]  /*206a0*/  @P5 STG.E desc[UR16][R28.64], R24 ;  /* 0x000000181c005986 */ /* 0x0009e2000c101910 */
[----:B------:R-:W-:Y:S01]  /*206b0*/  ISETP.LT.AND P5, PT, R16, UR8, !P4 ;  /* 0x0000000810007c0c */ /* 0x000fe2000e7a1270 */
[----:B--2---:R-:W-:Y:S01]  /*206c0*/  IMAD.WIDE R2, R17, 0x4, R150 ;  /* 0x0000000411027825 */ /* 0x004fe200078e0296 */
[----:B------:R-:W-:Y:S01]  /*206d0*/  ISETP.LT.AND P1, PT, R15, UR10, !P4 ;  /* 0x0000000a0f007c0c */ /* 0x000fe2000e721270 */
[----:B------:R-:W-:Y:S01]  /*206e0*/  @P6 STG.E desc[UR16][R32.64], R20 ;  /* 0x0000001420006986 */ /* 0x000fe2000c101910 */
[----:B------:R-:W-:Y:S01]  /*206f0*/  ISETP.LT.AND P6, PT, R13, UR6, !P4 ;  /* 0x000000060d007c0c */ /* 0x000fe2000e7c1270 */
[----:B---3--:R-:W-:Y:S01]  /*20700*/  IMAD.WIDE R4, R17, 0x4, R148 ;  /* 0x0000000411047825 */ /* 0x008fe200078e0294 */
[----:B------:R-:W-:-:S03]  /*20710*/  ULDC UR6, c[0x0][0x228] ;  /* 0x00008a0000067ab9 */ /* 0x000fc60000000800 */
[----:B-1----:R-:W-:Y:S02]  /*20720*/  VIADD R35, R17, UR28 ;  /* 0x0000001c11237c36 */ /* 0x002fe40008000000 */
[----:B------:R-:W-:Y:S01]  /*20730*/  VIADD R0, R12, 0x53 ;  /* 0x000000530c007836 */ /* 0x000fe20000000000 */
[----:B------:R-:W-:Y:S01]  /*20740*/  ULDC UR8, c[0x0][0x228] ;  /* 0x00008a0000087ab9 */ /* 0x000fe20000000800 */
[C---:B------:R-:W-:Y:S01]  /*20750*/  IMAD.WIDE R6, R35.reuse, 0x4, R224 ;  /* 0x0000000423067825 */ /* 0x040fe200078e02e0 */
[----:B------:R1:W-:Y:S01]  /*20760*/  @P0 STG.E desc[UR16][R2.64], R8 ;  /* 0x0000000802000986 */ /* 0x0003e2000c101910 */
[----:B------:R-:W-:Y:S02]  /*20770*/  ULDC UR10, c[0x0][0x228] ;  /* 0x00008a00000a7ab9 */ /* 0x000fe40000000800 */
[C---:B----4-:R-:W-:Y:S01]  /*20780*/  IMAD.WIDE R28, R35.reuse, 0x4, R18 ;  /* 0x00000004231c7825 */ /* 0x050fe200078e0212 */
[----:B------:R2:W-:Y:S03]  /*20790*/  @P2 STG.E desc[UR16][R4.64], R44 ;  /* 0x0000002c04002986 */ /* 0x0005e6000c101910 */
[----:B------:R-:W-:Y:S01]  /*207a0*/  IMAD.WIDE R30, R35, 0x4, R150 ;  /* 0x00000004231e7825 */ /* 0x000fe200078e0296 */
[----:B------:R-:W-:Y:S01]  /*207b0*/  ISETP.GE.AND P0, PT, R0, UR4, PT ;  /* 0x0000000400007c0c */ /* 0x000fe2000bf06270 */
[----:B------:R3:W-:Y:S01]  /*207c0*/  @P6 STG.E desc[UR16][R6.64], R40 ;  /* 0x0000002806006986 */ /* 0x0007e2000c101910 */
[----:B------:R-:W-:-:S03]  /*207d0*/  ULDC UR4, c[0x0][0x228] ;  /* 0x00008a0000047ab9 */ /* 0x000fc60000000800 */
[----:B------:R4:W-:Y:S04]  /*207e0*/  @P5 STG.E desc[UR16][R28.64], R88 ;  /* 0x000000581c005986 */ /* 0x0009e8000c101910 */
[----:B------:R-:W-:Y:S01]  /*207f0*/  @P1 STG.E desc[UR16][R30.64], R64 ;  /* 0x000000401e001986 */ /* 0x000fe2000c101910 */
        /* <DEDUP_REMOVED lines=8> */
[----:B------:R-:W-:Y:S01]  /*20880*/  ULDC UR8, c[0x0][0x228] ;  /* 0x00008a0000087ab9 */ /* 0x000fe20000000800 */
[----:B------:R-:W-:Y:S01]  /*20890*/  ISETP.GE.AND P2, PT, R0, UR4, PT ;  /* 0x0000000400007c0c */ /* 0x000fe2000bf46270 */
[----:B------:R-:W-:Y:S01]  /*208a0*/  VIADD R0, R12, 0x55 ;  /* 0x000000550c007836 */ /* 0x000fe20000000000 */
[----:B------:R-:W-:Y:S01]  /*208b0*/  IADD3 R17, R35, UR28, RZ ;  /* 0x0000001c23117c10 */ /* 0x000fe2000fffe0ff */
[----:B------:R-:W-:Y:S01]  /*208c0*/  ULDC UR4, c[0x0][0x22c] ;  /* 0x00008b0000047ab9 */ /* 0x000fe20000000800 */
[----:B------:R1:W-:Y:S01]  /*208d0*/  @P1 STG.E desc[UR16][R2.64], R60 ;  /* 0x0000003c02001986 */ /* 0x0003e2000c101910 */
[----:B------:R-:W-:Y:S01]  /*208e0*/  ULDC UR10, c[0x0][0x228] ;  /* 0x00008a00000a7ab9 */ /* 0x000fe20000000800 */
[----:B------:R-:W-:Y:S01]  /*208f0*/  ISETP.GE.AND P1, PT, R0, UR4, PT ;  /* 0x0000000400007c0c */ /* 0x000fe2000bf26270 */
[----:B--2---:R-:W-:Y:S01]  /*20900*/  IMAD.WIDE R4, R17, 0x4, R224 ;  /* 0x0000000411047825 */ /* 0x004fe200078e02e0 */
[----:B------:R-:W-:-:S03]  /*20910*/  ULDC UR4, c[0x0][0x228] ;  /* 0x00008a0000047ab9 */ /* 0x000fc60000000800 */
[C---:B---3--:R-:W-:Y:S01]  /*20920*/  IMAD.WIDE R6, R17.reuse, 0x4, R18 ;  /* 0x0000000411067825 */ /* 0x048fe200078e0212 */
[----:B------:R-:W-:Y:S01]  /*20930*/  ISETP.LT.AND P3, PT, R14, UR4, !P3 ;  /* 0x000000040e007c0c */ /* 0x000fe2000df61270 */
[----:B------:R-:W-:Y:S02]  /*20940*/  ULDC UR4, c[0x0][0x228] ;  /* 0x00008a0000047ab9 */ /* 0x000fe40000000800 */
[----:B----4-:R-:W-:Y:S01]  /*20950*/  IMAD.WIDE R28, R17, 0x4, R150 ;  /* 0x00000004111c7825 */ /* 0x010fe200078e0296 */
[----:B------:R2:W-:Y:S01]  /*20960*/  @P4 STG.E desc[UR16][R4.64], R25 ;  /* 0x0000001904004986 */ /* 0x0005e2000c101910 */
[----:B------:R-:W-:Y:S01]  /*20970*/  ISETP.LT.AND P4, PT, R13, UR4, !P0 ;  /* 0x000000040d007c0c */ /* 0x000fe2000c781270 */
[----:B------:R-:W-:Y:S02]  /*20980*/  ULDC UR4, c[0x0][0x228] ;  /* 0x00008a0000047ab9 */ /* 0x000fe40000000800 */
[----:B------:R3:W-:Y:S01]  /*20990*/  @P5 STG.E desc[UR16][R6.64], R21 ;  /* 0x0000001506005986 */ /* 0x0007e2000c101910 */
[----:B------:R-:W-:Y:S01]  /*209a0*/  ISETP.LT.AND P5, PT, R15, UR4, !P0 ;  /* 0x000000040f007c0c */ /* 0x000fe2000c7a1270 */
[C---:B-1----:R-:W-:Y:S01]  /*209b0*/  IMAD.WIDE R2, R17.reuse, 0x4, R148 ;  /* 0x0000000411027825 */ /* 0x042fe200078e0294 */
[----:B------:R-:W-:Y:S01]  /*209c0*/  ULDC UR4, c[0x0][0x22c] ;  /* 0x00008b0000047ab9 */ /* 0x000fe20000000800 */
[----:B------:R1:W-:Y:S01]  /*209d0*/  @P6 STG.E desc[UR16][R28.64], R9 ;  /* 0x000000091c006986 */ /* 0x0003e2000c101910 */
[----:B------:R-:W-:Y:S01]  /*209e0*/  ISETP.LT.AND P6, PT, R16, UR6, !P0 ;  /* 0x0000000610007c0c */ /* 0x000fe2000c7c1270 */
[----:B------:R-:W-:Y:S01]  /*209f0*/  VIADD R0, R12, 0x56 ;  /* 0x000000560c007836 */ /* 0x000fe20000000000 */
[----:B------:R-:W-:Y:S01]  /*20a00*/  ISETP.LT.AND P0, PT, R14, UR8, !P0 ;  /* 0x000000080e007c0c */ /* 0x000fe2000c701270 */
[----:B--2---:R-:W-:Y:S01]  /*20a10*/  VIADD R25, R17, UR28 ;  /* 0x0000001c11197c36 */ /* 0x004fe20008000000 */
[----:B------:R2:W-:Y:S01]  /*20a20*/  @P3 STG.E desc[UR16][R2.64], R45 ;  /* 0x0000002d02003986 */ /* 0x0005e2000c101910 */
[----:B------:R-:W-:Y:S01]  /*20a30*/  ULDC UR6, c[0x0][0x228] ;  /* 0x00008a0000067ab9 */ /* 0x000fe20000000800 */
[----:B------:R-:W-:Y:S01]  /*20a40*/  ULDC UR8, c[0x0][0x228] ;  /* 0x00008a0000087ab9 */ /* 0x000fe20000000800 */
[----:B------:R-:W-:Y:S01]  /*20a50*/  IMAD.WIDE R4, R25, 0x4, R224 ;  /* 0x0000000419047825 */ /* 0x000fe200078e02e0 */
[----:B------:R-:W-:Y:S01]  /*20a60*/  ISETP.GE.AND P3, PT, R0, UR4, PT ;  /* 0x0000000400007c0c */ /* 0x000fe2000bf66270 */
[----:B------:R-:W-:-:S02]  /*20a70*/  ULDC UR4, c[0x0][0x228] ;  /* 0x00008a0000047ab9 */ /* 0x000fc40000000800 */
[C---:B---3--:R-:W-:Y:S01]  /*20a80*/  IMAD.WIDE R6, R25.reuse, 0x4, R18 ;  /* 0x0000000419067825 */ /* 0x048fe200078e0212 */
[----:B------:R3:W-:Y:S03]  /*20a90*/  @P4 STG.E desc[UR16][R4.64], R41 ;  /* 0x0000002904004986 */ /* 0x0007e6000c101910 */
[C---:B-1----:R-:W-:Y:S01]  /*20aa0*/  IMAD.WIDE R8, R25.reuse, 0x4, R150 ;  /* 0x0000000419087825 */ /* 0x042fe200078e0296 */
[----:B------:R1:W-:Y:S03]  /*20ab0*/  @P6 STG.E desc[UR16][R6.64], R89 ;  /* 0x0000005906006986 */ /* 0x0003e6000c101910 */
[----:B------:R-:W-:Y:S01]  /*20ac0*/  IMAD.WIDE R20, R25, 0x4, R148 ;  /* 0x0000000419147825 */ /* 0x000fe200078e0294 */
[----:B------:R-:W-:Y:S01]  /*20ad0*/  ISETP.LT.AND P4, PT, R13, UR4, !P2 ;  /* 0x000000040d007c0c */ /* 0x000fe2000d781270 */
[----:B------:R4:W-:Y:S01]  /*20ae0*/  @P5 STG.E desc[UR16][R8.64], R65 ;  /* 0x0000004108005986 */ /* 0x0009e2000c101910 */
[----:B------:R-:W-:Y:S01]  /*20af0*/  ULDC UR4, c[0x0][0x228] ;  /* 0x00008a0000047ab9 */ /* 0x000fe20000000800 */
[----:B------:R-:W-:Y:S01]  /*20b00*/  ISETP.LT.AND P5, PT, R15, UR6, !P2 ;  /* 0x000000060f007c0c */ /* 0x000fe2000d7a1270 */
[----:B------:R-:W-:Y:S01]  /*20b10*/  VIADD R25, R25, UR28 ;  /* 0x0000001c19197c36 */ /* 0x000fe20008000000 */
[----:B------:R4:W-:Y:S01]  /*20b20*/  @P0 STG.E desc[UR16][R20.64], R61 ;  /* 0x0000003d14000986 */ /* 0x0009e2000c101910 */
[----:B------:R-:W-:Y:S01]  /*20b30*/  ISETP.LT.AND P0, PT, R16, UR4, !P2 ;  /* 0x0000000410007c0c */ /* 0x000fe2000d701270 */
[----:B------:R-:W-:Y:S01]  /*20b40*/  VIADD R0, R12, 0x57 ;  /* 0x000000570c007836 */ /* 0x000fe20000000000 */
[----:B------:R-:W-:Y:S01]  /*20b50*/  ISETP.LT.AND P2, PT, R14, UR8, !P2 ;  /* 0x000000080e007c0c */ /* 0x000fe2000d741270 */
[----:B--2---:R-:W-:Y:S01]  /*20b60*/  IMAD.WIDE R2, R25, 0x4, R224 ;  /* 0x0000000419027825 */ /* 0x004fe200078e02e0 */
[----:B------:R-:W-:Y:S01]  /*20b70*/  ISETP.LT.AND P6, PT, R13, UR10, !P1 ;  /* 0x0000000a0d007c0c */ /* 0x000fe2000cfc1270 */
[----:B------:R-:W-:Y:S01]  /*20b80*/  ULDC UR4, c[0x0][0x22c] ;  /* 0x00008b0000047ab9 */ /* 0x000fe20000000800 */
[----:B------:R-:W-:Y:S01]  /*20b90*/  ULDC UR6, c[0x0][0x228] ;  /* 0x00008a0000067ab9 */ /* 0x000fe20000000800 */
[C---:B---3--:R-:W-:Y:S01]  /*20ba0*/  IMAD.WIDE R4, R25.reuse, 0x4, R18 ;  /* 0x0000000419047825 */ /* 0x048fe200078e0212 */
[----:B------:R2:W-:Y:S03]  /*20bb0*/  @P4 STG.E desc[UR16][R2.64], R26 ;  /* 0x0000001a02004986 */ /* 0x0005e6000c101910 */
[----:B-1----:R-:W-:Y:S01]  /*20bc0*/  IMAD.WIDE R6, R25, 0x4, R150 ;  /* 0x0000000419067825 */ /* 0x002fe200078e0296 */
[----:B------:R-:W-:-:S03]  /*20bd0*/  ISETP.GE.AND P4, PT, R0, UR4, PT ;  /* 0x0000000400007c0c */ /* 0x000fc6000bf86270 */
[C---:B----4-:R-:W-:Y:S01]  /*20be0*/  IMAD.WIDE R8, R25.reuse, 0x4, R148 ;  /* 0x0000000419087825 */ /* 0x050fe200078e0294 */
[----:B------:R1:W-:Y:S01]  /*20bf0*/  @P0 STG.E desc[UR16][R4.64], R22 ;  /* 0x0000001604000986 */ /* 0x0003e2000c101910 */
[----:B------:R-:W-:Y:S01]  /*20c00*/  ULDC UR4, c[0x0][0x228] ;  /* 0x00008a0000047ab9 */ /* 0x000fe20000000800 */
[----:B------:R-:W-:Y:S01]  /*20c10*/  ULDC UR8, c[0x0][0x228] ;  /* 0x00008a0000087ab9 */ /* 0x000fe20000000800 */
[----:B------:R-:W-:Y:S01]  /*20c20*/  VIADD R17, R25, UR28 ;  /* 0x0000001c19117c36 */ /* 0x000fe20008000000 */
[----:B------:R3:W-:Y:S01]  /*20c30*/  @P5 STG.E desc[UR16][R6.64], R10 ;  /* 0x0000000a06005986 */ /* 0x0007e2000c101910 */
[----:B------:R-:W-:-:S03]  /*20c40*/  ULDC UR10, c[0x0][0x228] ;  /* 0x00008a00000a7ab9 */ /* 0x000fc60000000800 */
[----:B------:R4:W-:Y:S01]  /*20c50*/  @P2 STG.E desc[UR16][R8.64], R46 ;  /* 0x0000002e08002986 */ /* 0x0009e2000c101910 */
[----:B------:R-:W-:Y:S01]  /*20c60*/  ISETP.LT.AND P2, PT, R16, UR4, !P1 ;  /* 0x0000000410007c0c */ /* 0x000fe2000cf41270 */
[----:B------:R-:W-:Y:S01]  /*20c70*/  IMAD.WIDE R20, R17, 0x4, R224 ;  /* 0x0000000411147825 */ /* 0x000fe200078e02e0 */
[----:B------:R-:W-:Y:S02]  /*20c80*/  ULDC UR4, c[0x0][0x228] ;  /* 0x00008a0000047ab9 */ /* 0x000fe40000000800 */
[----:B------:R-:W-:Y:S01]  /*20c90*/  ISETP.LT.AND P0, PT, R15, UR4, !P1 ;  /* 0x000000040f007c0c */ /* 0x000fe2000cf01270 */
[----:B--2---:R-:W-:Y:S01]  /*20ca0*/  IMAD.WIDE R2, R17, 0x4, R18 ;  /* 0x0000000411027825 */ /* 0x004fe200078e0212 */
[----:B------:R-:W-:Y:S01]  /*20cb0*/  ISETP.LT.AND P1, PT, R14, UR6, !P1 ;  /* 0x000000060e007c0c */ /* 0x000fe2000cf21270 */
[----:B------:R2:W-:Y:S01]  /*20cc0*/  @P6 STG.E desc[UR16][R20.64], R42 ;  /* 0x0000002a14006986 */ /* 0x0005e2000c101910 */
[----:B------:R-:W-:Y:S01]  /*20cd0*/  ISETP.LT.AND P5, PT, R13, UR8, !P3 ;  /* 0x000000080d007c0c */ /* 0x000fe2000dfa1270 */
[----:B------:R-:W-:Y:S01]  /*20ce0*/  VIADD R0, R12, 0x58 ;  /* 0x000000580c007836 */ /* 0x000fe20000000000 */
[----:B------:R-:W-:Y:S01]  /*20cf0*/  ISETP.LT.AND P6, PT, R16, UR10, !P3 ;  /* 0x0000000a10007c0c */ /* 0x000fe2000dfc1270 */
[C---:B------:R-:W-:Y:S01]  /*20d00*/  VIADD R25, R17.reuse, UR28 ;  /* 0x0000001c11197c36 */ /* 0x040fe20008000000 */
[----:B------:R-:W-:Y:S01]  /*20d10*/  ULDC UR4, c[0x0][0x22c] ;  /* 0x00008b0000047ab9 */ /* 0x000fe20000000800 */
[C---:B-1----:R-:W-:Y:S01]  /*20d20*/  IMAD.WIDE R4, R17.reuse, 0x4, R150 ;  /* 0x0000000411047825 */ /* 0x042fe200078e0296 */
[----:B------:R1:W-:Y:S01]  /*20d30*/  @P2 STG.E desc[UR16][R2.64], R90 ;  /* 0x0000005a02002986 */ /* 0x0003e2000c101910 */
[----:B------:R-:W-:Y:S01]  /*20d40*/  ISETP.GE.AND P2, PT, R0, UR4, PT ;  /* 0x0000000400007c0c */ /* 0x000fe2000bf46270 */
[----:B------:R-:W-:Y:S01]  /*20d50*/  ULDC UR4, c[0x0][0x228] ;  /* 0x00008a0000047ab9 */ /* 0x000fe20000000800 */
[----:B---3--:R-:W-:Y:S01]  /*20d60*/  IMAD.WIDE R6, R17, 0x4, R148 ;  /* 0x0000000411067825 */ /* 0x008fe200078e0294 */
[----:B------:R3:W-:Y:S01]  /*20d70*/  @P0 STG.E desc[UR16][R4.64], R66 ;  /* 0x0000004204000986 */ /* 0x0007e2000c101910 */
[----:B------:R-:W-:Y:S01]  /*20d80*/  ULDC UR6, c[0x0][0x228] ;  /* 0x00008a0000067ab9 */ /* 0x000fe20000000800 */
[----:B------:R-:W-:Y:S01]  /*20d90*/  ULDC UR8, c[0x0][0x228] ;  /* 0x00008a0000087ab9 */ /* 0x000fe20000000800 */
[----:B----4-:R-:W-:Y:S01]  /*20da0*/  IMAD.WIDE R8, R25, 0x4, R224 ;  /* 0x0000000419087825 */ /* 0x010fe200078e02e0 */
[----:B------:R-:W-:Y:S01]  /*20db0*/  ISETP.LT.AND P0, PT, R15, UR4, !P3 ;  /* 0x000000040f007c0c */ /* 0x000fe2000df01270 */
[----:B------:R-:W-:-:S02]  /*20dc0*/  ULDC UR10, c[0x0][0x228] ;  /* 0x00008a00000a7ab9 */ /* 0x000fc40000000800 */
[C---:B--2---:R-:W-:Y:S01]  /*20dd0*/  IMAD.WIDE R20, R25.reuse, 0x4, R18 ;  /* 0x0000000419147825 */ /* 0x044fe200078e0212 */
[----:B------:R2:W-:Y:S01]  /*20de0*/  @P1 STG.E desc[UR16][R6.64], R62 ;  /* 0x0000003e06001986 */ /* 0x0005e2000c101910 */
[----:B------:R-:W-:Y:S02]  /*20df0*/  ULDC UR4, c[0x0][0x228] ;  /* 0x00008a0000047ab9 */ /* 0x000fe40000000800 */
[----:B------:R-:W-:Y:S01]  /*20e00*/  ISETP.LT.AND P3, PT, R14, UR4, !P3 ;  /* 0x000000040e007c0c */ /* 0x000fe2000df61270 */
[----:B------:R4:W-:Y:S01]  /*20e10*/  @P5 STG.E desc[UR16][R8.64], R27 ;  /* 0x0000001b08005986 */ /* 0x0009e2000c101910 */
[----:B------:R-:W-:Y:S01]  /*20e20*/  ISETP.LT.AND P5, PT, R16, UR8, !P4 ;  /* 0x0000000810007c0c */ /* 0x000fe2000e7a1270 */
[----:B------:R-:W-:Y:S01]  /*20e30*/  VIADD R17, R25, UR28 ;  /* 0x0000001c19117c36 */ /* 0x000fe20008000000 */
[----:B------:R-:W-:Y:S01]  /*20e40*/  ISETP.LT.AND P1, PT, R15, UR10, !P4 ;  /* 0x0000000a0f007c0c */ /* 0x000fe2000e721270 */
[----:B------:R4:W-:Y:S01]  /*20e50*/  @P6 STG.E desc[UR16][R20.64], R23 ;  /* 0x0000001714006986 */ /* 0x0009e2000c101910 */
[----:B------:R-:W-:Y:S01]  /*20e60*/  ISETP.LT.AND P6, PT, R13, UR6, !P4 ;  /* 0x000000060d007c0c */ /* 0x000fe2000e7c1270 */
[C---:B-1----:R-:W-:Y:S01]  /*20e70*/  IMAD.WIDE R2, R25.reuse, 0x4, R150 ;  /* 0x0000000419027825 */ /* 0x042fe200078e0296 */
[----:B------:R-:W-:Y:S01]  /*20e80*/  ULDC UR4, c[0x0][0x22c] ;  /* 0x00008b0000047ab9 */ /* 0x000fe20000000800 */
[----:B------:R-:W-:Y:S01]  /*20e90*/  ULDC UR6, c[0x0][0x228] ;  /* 0x00008a0000067ab9 */ /* 0x000fe20000000800 */
[----:B------:R-:W-:Y:S01]  /*20ea0*/  ULDC UR8, c[0x0][0x228] ;  /* 0x00008a0000087ab9 */ /* 0x000fe20000000800 */
[----:B---3--:R-:W-:Y:S01]  /*20eb0*/  IMAD.WIDE R4, R25, 0x4, R148 ;  /* 0x0000000419047825 */ /* 0x008fe200078e0294 */
[----:B------:R1:W-:Y:S01]  /*20ec0*/  @P0 STG.E desc[UR16][R2.64], R11 ;  /* 0x0000000b02000986 */ /* 0x0003e2000c101910 */
[----:B------:R-:W-:-:S02]  /*20ed0*/  ULDC UR10, c[0x0][0x228] ;  /* 0x00008a00000a7ab9 */ /* 0x000fc40000000800 */
[----:B------:R-:W-:Y:S02]  /*20ee0*/  VIADD R0, R12, 0x59 ;  /* 0x000000590c007836 */ /* 0x000fe40000000000 */
[C---:B--2---:R-:W-:Y:S01]  /*20ef0*/  IMAD.WIDE R6, R17.reuse, 0x4, R224 ;  /* 0x0000000411067825 */ /* 0x044fe200078e02e0 */
[----:B------:R2:W-:Y:S03]  /*20f00*/  @P3 STG.E desc[UR16][R4.64], R47 ;  /* 0x0000002f04003986 */ /* 0x0005e6000c101910 */
[----:B----4-:R-:W-:Y:S01]  /*20f10*/  IMAD.WIDE R8, R17, 0x4, R18 ;  /* 0x0000000411087825 */ /* 0x010fe200078e0212 */
[----:B------:R-:W-:-:S03]  /*20f20*/  ISETP.GE.AND P0, PT, R0, UR4, PT ;  /* 0x0000000400007c0c */ /* 0x000fc6000bf06270 */
[----:B------:R-:W-:Y:S01]  /*20f30*/  IMAD.WIDE R20, R17, 0x4, R150 ;  /* 0x0000000411147825 */ /* 0x000fe200078e0296 */
        /* <DEDUP_REMOVED lines=12> */
[----:B------:R-:W-:Y:S01]  /*21000*/  VIADD R11, R17, UR28 ;  /* 0x0000001c110b7c36 */ /* 0x000fe20008000000 */
[----:B------:R-:W-:Y:S01]  /*21010*/  ISETP.GE.AND P3, PT, R0, UR4, PT ;  /* 0x0000000400007c0c */ /* 0x000fe2000bf66270 */
[----:B------:R-:W-:Y:S01]  /*21020*/  VIADD R0, R12, 0x5b ;  /* 0x0000005b0c007836 */ /* 0x000fe20000000000 */
[----:B------:R-:W-:Y:S01]  /*21030*/  ULDC UR4, c[0x0][0x22c] ;  /* 0x00008b0000047ab9 */ /* 0x000fe20000000800 */
[C---:B--2---:R-:W-:Y:S01]  /*21040*/  IMAD.WIDE R4, R11.reuse, 0x4, R224 ;  /* 0x000000040b047825 */ /* 0x044fe200078e02e0 */
[----:B------:R1:W-:Y:S01]  /*21050*/  @P1 STG.E desc[UR16][R2.64], R63 ;  /* 0x0000003f02001986 */ /* 0x0003e2000c101910 */
[----:B------:R-:W-:Y:S01]  /*21060*/  ULDC UR8, c[0x0][0x228] ;  /* 0x00008a0000087ab9 */ /* 0x000fe20000000800 */
[----:B------:R-:W-:Y:S01]  /*21070*/  ISETP.GE.AND P1, PT, R0, UR4, PT ;  /* 0x0000000400007c0c */ /* 0x000fe2000bf26270 */
[C---:B---3--:R-:W-:Y:S01]  /*21080*/  IMAD.WIDE R6, R11.reuse, 0x4, R18 ;  /* 0x000000040b067825 */ /* 0x048fe200078e0212 */
[----:B------:R-:W-:Y:S01]  /*21090*/  ULDC UR4, c[0x0][0x228] ;  /* 0x00008a0000047ab9 */ /* 0x000fe20000000800 */
[----:B------:R-:W-:Y:S01]  /*210a0*/  ULDC UR10, c[0x0][0x228] ;  /* 0x00008a00000a7ab9 */ /* 0x000fe20000000800 */
[----:B------:R-:W-:Y:S01]  /*210b0*/  ISETP.LT.AND P2, PT, R14, UR4, !P2 ;  /* 0x000000040e007c0c */ /* 0x000fe2000d741270 */
[----:B----4-:R-:W-:Y:S01]  /*210c0*/  IMAD.WIDE R8, R11, 0x4, R150 ;  /* 0x000000040b087825 */ /* 0x010fe200078e0296 */
[----:B------:R-:W-:Y:S01]  /*210d0*/  ULDC UR4, c[0x0][0x228] ;  /* 0x00008a0000047ab9 */ /* 0x000fe20000000800 */
[----:B------:R2:W-:Y:S01]  /*210e0*/  @P4 STG.E desc[UR16][R4.64], R48 ;  /* 0x0000003004004986 */ /* 0x0005e2000c101910 */
[----:B------:R-:W-:Y:S01]  /*210f0*/  ISETP.LT.AND P4, PT, R13, UR4, !P0 ;  /* 0x000000040d007c0c */ /* 0x000fe2000c781270 */
[----:B------:R-:W-:-:S02]  /*21100*/  ULDC UR4, c[0x0][0x228] ;  /* 0x00008a0000047ab9 */ /* 0x000fc40000000800 */
[----:B------:R3:W-:Y:S01]  /*21110*/  @P5 STG.E desc[UR16][R6.64], R56 ;  /* 0x0000003806005986 */ /* 0x0007e2000c101910 */
[----:B------:R-:W-:Y:S02]  /*21120*/  ISETP.LT.AND P5, PT, R15, UR4, !P0 ;  /* 0x000000040f007c0c */ /* 0x000fe4000c7a1270 */
[C---:B------:R-:W-:Y:S01]  /*21130*/  IADD3 R17, R11.reuse, UR28, RZ ;  /* 0x0000001c0b117c10 */ /* 0x040fe2000fffe0ff */
        /* <DEDUP_REMOVED lines=10> */
[C---:B---3--:R-:W-:Y:S01]  /*211e0*/  IMAD.WIDE R6, R17.reuse, 0x4, R18 ;  /* 0x0000000411067825 */ /* 0x048fe200078e0212 */
[----:B------:R-:W-:Y:S01]  /*211f0*/  ISETP.GE.AND P2, PT, R0, UR4, PT ;  /* 0x0000000400007c0c */ /* 0x000fe2000bf46270 */
[----:B------:R-:W-:Y:S02]  /*21200*/  ULDC UR4, c[0x0][0x228] ;  /* 0x00008a0000047ab9 */ /* 0x000fe40000000800 */
[C---:B----4-:R-:W-:Y:S01]  /*21210*/  IMAD.WIDE R8, R17.reuse, 0x4, R150 ;  /* 0x0000000411087825 */ /* 0x050fe200078e0296 */
[----:B------:R2:W-:Y:S03]  /*21220*/  @P4 STG.E desc[UR16][R4.64], R92 ;  /* 0x0000005c04004986 */ /* 0x0005e6000c101910 */
[----:B------:R-:W-:Y:S01]  /*21230*/  IMAD.WIDE R10, R17, 0x4, R148 ;  /* 0x00000004110a7825 */ /* 0x000fe200078e0294 */
        /* <DEDUP_REMOVED lines=25> */
[----:B------:R4:W-:Y:S01]  /*213d0*/  @P3 STG.E desc[UR16][R8.64], R97 ;  /* 0x0000006108003986 */ /* 0x0009e2000c101910 */
        /* <DEDUP_REMOVED lines=12> */
[C---:B--2---:R-:W-:Y:S01]  /*214a0*/  IMAD.WIDE R4, R21.reuse, 0x4, R150 ;  /* 0x0000000415047825 */ /* 0x044fe200078e0296 */
        /* <DEDUP_REMOVED lines=10> */
[C---:B-1----:R-:W-:Y:S01]  /*21550*/  IMAD.WIDE R10, R17.reuse, 0x4, R18 ;  /* 0x00000004110a7825 */ /* 0x042fe200078e0212 */
        /* <DEDUP_REMOVED lines=9> */
[C---:B--2---:R-:W-:Y:S01]  /*215f0*/  IMAD.WIDE R2, R17.reuse, 0x4, R150 ;  /* 0x0000000411027825 */ /* 0x044fe200078e0296 */
[----:B------:R-:W-:Y:S01]  /*21600*/  ULDC UR4, c[0x0][0x22c] ;  /* 0x00008b0000047ab9 */ /* 0x000fe20000000800 */
[----:B------:R-:W-:Y:S01]  /*21610*/  ULDC UR6, c[0x0][0x228] ;  /* 0x00008a0000067ab9 */ /* 0x000fe20000000800 */
[----:B------:R-:W-:Y:S01]  /*21620*/  ULDC UR8, c[0x0][0x228] ;  /* 0x00008a0000087ab9 */ /* 0x000fe20000000800 */
[----:B---3--:R-:W-:Y:S01]  /*21630*/  IMAD.WIDE R4, R17, 0x4, R148 ;  /* 0x0000000411047825 */ /* 0x008fe200078e0294 */
[----:B------:R2:W-:Y:S01]  /*21640*/  @P0 STG.E desc[UR16][R2.64], R54 ;  /* 0x0000003602000986 */ /* 0x0005e2000c101910 */
[----:B------:R-:W-:-:S02]  /*21650*/  ULDC UR10, c[0x0][0x228] ;  /* 0x00008a00000a7ab9 */ /* 0x000fc40000000800 */
[----:B------:R-:W-:Y:S02]  /*21660*/  VIADD R0, R12, 0x5f ;  /* 0x0000005f0c007836 */ /* 0x000fe40000000000 */
[C---:B-1----:R-:W-:Y:S01]  /*21670*/  IMAD.WIDE R6, R21.reuse, 0x4, R224 ;  /* 0x0000000415067825 */ /* 0x042fe200078e02e0 */
[----:B------:R-:W-:Y:S03]  /*21680*/  @P2 STG.E desc[UR16][R4.64], R98 ;  /* 0x0000006204002986 */ /* 0x000fe6000c101910 */
[----:B----4-:R-:W-:Y:S01]  /*21690*/  IMAD.WIDE R8, R21, 0x4, R18 ;  /* 0x0000000415087825 */ /* 0x010fe200078e0212 */
[----:B------:R-:W-:-:S03]  /*216a0*/  ISETP.GE.AND P0, PT, R0, UR4, PT ;  /* 0x0000000400007c0c */ /* 0x000fc6000bf06270 */
[----:B------:R-:W-:Y:S01]  /*216b0*/  IMAD.WIDE R10, R21, 0x4, R150 ;  /* 0x00000004150a7825 */ /* 0x000fe200078e0296 */
[----:B------:R-:W-:Y:S01]  /*216c0*/  @P6 STG.E desc[UR16][R6.64], R94 ;  /* 0x0000005e06006986 */ /* 0x000fe2000c101910 */
[----:B------:R-:W-:-:S03]  /*216d0*/  ULDC UR4, c[0x0][0x228] ;  /* 0x00008a0000047ab9 */ /* 0x000fc60000000800 */
[----:B------:R-:W-:Y:S04]  /*216e0*/  @P5 STG.E desc[UR16][R8.64], R118 ;  /* 0x0000007608005986 */ /* 0x000fe8000c101910 */
[----:B------:R1:W-:Y:S01]  /*216f0*/  @P1 STG.E desc[UR16][R10.64], R114 ;  /* 0x000000720a001986 */ /* 0x0003e2000c101910 */
[----:B------:R-:W-:Y:S01]  /*21700*/  ISETP.LT.AND P1, PT, R14, UR4, !P4 ;  /* 0x000000040e007c0c */ /* 0x000fe2000e721270 */
[----:B------:R-:W-:Y:S01]  /*21710*/  VIADD R0, R12, 0x60 ;  /* 0x000000600c007836 */ /* 0x000fe20000000000 */
[----:B------:R-:W-:Y:S01]  /*21720*/  ULDC UR4, c[0x0][0x22c] ;  /* 0x00008b0000047ab9 */ /* 0x000fe20000000800 */
[----:B------:R-:W-:Y:S01]  /*21730*/  ISETP.LT.AND P4, PT, R13, UR6, !P3 ;  /* 0x000000060d007c0c */ /* 0x000fe2000df81270 */
[----:B--2---:R-:W-:Y:S01]  /*21740*/  IMAD.WIDE R2, R21, 0x4, R148 ;  /* 0x0000000415027825 */ /* 0x004fe200078e0294 */
[----:B------:R-:W-:Y:S01]  /*21750*/  ISETP.LT.AND P5, PT, R16, UR8, !P3 ;  /* 0x0000000810007c0c */ /* 0x000fe2000dfa1270 */
[----:B------:R-:W-:Y:S01]  /*21760*/  ULDC UR6, c[0x0][0x228] ;  /* 0x00008a0000067ab9 */ /* 0x000fe20000000800 */
[----:B------:R-:W-:Y:S01]  /*21770*/  ISETP.LT.AND P6, PT, R15, UR10, !P3 ;  /* 0x0000000a0f007c0c */ /* 0x000fe2000dfc1270 */
[----:B------:R-:W-:Y:S01]  /*21780*/  ULDC UR8, c[0x0][0x228] ;  /* 0x00008a0000087ab9 */ /* 0x000fe20000000800 */
[----:B------:R-:W-:Y:S01]  /*21790*/  ISETP.GE.AND P2, PT, R0, UR4, PT ;  /* 0x0000000400007c0c */ /* 0x000fe2000bf46270 */
[----:B------:R-:W-:Y:S01]  /*217a0*/  VIADD R0, R12, 0x61 ;  /* 0x000000610c007836 */ /* 0x000fe20000000000 */
[----:B------:R-:W-:Y:S01]  /*217b0*/  ULDC UR4, c[0x0][0x22c] ;  /* 0x00008b0000047ab9 */ /* 0x000fe20000000800 */
[----:B-1----:R-:W-:Y:S01]  /*217c0*/  VIADD R11, R21, UR28 ;  /* 0x0000001c150b7c36 */ /* 0x002fe20008000000 */
[----:B------:R1:W-:Y:S01]  /*217d0*/  @P1 STG.E desc[UR16][R2.64], R110 ;  /* 0x0000006e02001986 */ /* 0x0003e2000c101910 */
[----:B------:R-:W-:Y:S01]  /*217e0*/  ULDC UR10, c[0x0][0x228] ;  /* 0x00008a00000a7ab9 */ /* 0x000fe20000000800 */
[----:B------:R-:W-:Y:S01]  /*217f0*/  ISETP.GE.AND P1, PT, R0, UR4, PT ;  /* 0x0000000400007c0c */ /* 0x000fe2000bf26270 */
[----:B------:R-:W-:Y:S01]  /*21800*/  IMAD.WIDE R4, R11, 0x4, R224 ;  /* 0x000000040b047825 */ /* 0x000fe200078e02e0 */
[----:B------:R-:W-:-:S03]  /*21810*/  ULDC UR4, c[0x0][0x228] ;  /* 0x00008a0000047ab9 */ /* 0x000fc60000000800 */
[C---:B------:R-:W-:Y:S01]  /*21820*/  IMAD.WIDE R6, R11.reuse, 0x4, R18 ;  /* 0x000000040b067825 */ /* 0x040fe200078e0212 */
[----:B------:R-:W-:Y:S01]  /*21830*/  ISETP.LT.AND P3, PT, R14, UR4, !P3 ;  /* 0x000000040e007c0c */ /* 0x000fe2000df61270 */
[----:B------:R-:W-:Y:S02]  /*21840*/  ULDC UR4, c[0x0][0x228] ;  /* 0x00008a0000047ab9 */ /* 0x000fe40000000800 */
[----:B------:R-:W-:Y:S01]  /*21850*/  IMAD.WIDE R8, R11, 0x4, R150 ;  /* 0x000000040b087825 */ /* 0x000fe200078e0296 */
[----:B------:R2:W-:Y:S01]  /*21860*/  @P4 STG.E desc[UR16][R4.64], R51 ;  /* 0x0000003304004986 */ /* 0x0005e2000c101910 */
[----:B------:R-:W-:Y:S01]  /*21870*/  ISETP.LT.AND P4, PT, R13, UR4, !P0 ;  /* 0x000000040d007c0c */ /* 0x000fe2000c781270 */
[----:B------:R-:W-:Y:S02]  /*21880*/  ULDC UR4, c[0x0][0x228] ;  /* 0x00008a0000047ab9 */ /* 0x000fe40000000800 */
        /* <DEDUP_REMOVED lines=36> */
[----:B------:R-:W-:-:S03]  /*21ad0*/  IADD3 R21, R17, UR28, RZ ;  /* 0x0000001c11157c10 */ /* 0x000fc6000fffe0ff */
[----:B----4-:R-:W-:Y:S01]  /*21ae0*/  IMAD.WIDE R8, R17, 0x4, R148 ;  /* 0x0000000411087825 */ /* 0x010fe200078e0294 */
[----:B------:R-:W-:Y:S01]  /*21af0*/  ISETP.GE.AND P4, PT, R0, UR4, PT ;  /* 0x0000000400007c0c */ /* 0x000fe2000bf86270 */
[----:B------:R2:W-:Y:S01]  /*21b00*/  @P0 STG.E desc[UR16][R4.64], R104 ;  /* 0x0000006804000986 */ /* 0x0005e2000c101910 */
[----:B------:R-:W-:Y:S01]  /*21b10*/  ULDC UR4, c[0x0][0x228] ;  /* 0x00008a0000047ab9 */ /* 0x000fe20000000800 */
[----:B------:R-:W-:Y:S01]  /*21b20*/  ULDC UR8, c[0x0][0x228] ;  /* 0x00008a0000087ab9 */ /* 0x000fe20000000800 */
[----:B------:R-:W-:Y:S01]  /*21b30*/  ULDC UR10, c[0x0][0x228] ;  /* 0x00008a00000a7ab9 */ /* 0x000fe20000000800 */
[----:B------:R3:W-:Y:S01]  /*21b40*/  @P5 STG.E desc[UR16][R6.64], R100 ;  /* 0x0000006406005986 */ /* 0x0007e2000c101910 */
[----:B------:R-:W-:-:S03]  /*21b50*/  IMAD.WIDE R10, R21, 0x4, R224 ;  /* 0x00000004150a7825 */ /* 0x000fc600078e02e0 */
[----:B------:R4:W-:Y:S01]  /*21b60*/  @P2 STG.E desc[UR16][R8.64], R124 ;  /* 0x0000007c08002986 */ /* 0x0009e2000c101910 */
[----:B------:R-:W-:Y:S01]  /*21b70*/  ISETP.LT.AND P2, PT, R16, UR4, !P1 ;  /* 0x0000000410007c0c */ /* 0x000fe2000cf41270 */
[----:B------:R-:W-:Y:S02]  /*21b80*/  ULDC UR4, c[0x0][0x228] ;  /* 0x00008a0000047ab9 */ /* 0x000fe40000000800 */
[----:B------:R-:W-:Y:S01]  /*21b90*/  ISETP.LT.AND P0, PT, R15, UR4, !P1 ;  /* 0x000000040f007c0c */ /* 0x000fe2000cf01270 */
[----:B------:R4:W-:Y:S01]  /*21ba0*/  @P6 STG.E desc[UR16][R10.64], R120 ;  /* 0x000000780a006986 */ /* 0x0009e2000c101910 */
[----:B------:R-:W-:Y:S01]  /*21bb0*/  ISETP.LT.AND P1, PT, R14, UR6, !P1 ;  /* 0x000000060e007c0c */ /* 0x000fe2000cf21270 */
[----:B-1----:R-:W-:Y:S01]  /*21bc0*/  IMAD.WIDE R2, R21, 0x4, R18 ;  /* 0x0000000415027825 */ /* 0x002fe200078e0212 */
[----:B------:R-:W-:Y:S01]  /*21bd0*/  ISETP.LT.AND P5, PT, R13, UR8, !P3 ;  /* 0x000000080d007c0c */ /* 0x000fe2000dfa1270 */
[----:B------:R-:W-:Y:S01]  /*21be0*/  ULDC UR4, c[0x0][0x22c] ;  /* 0x00008b0000047ab9 */ /* 0x000fe20000000800 */
[----:B------:R-:W-:Y:S01]  /*21bf0*/  ISETP.LT.AND P6, PT, R16, UR10, !P3 ;  /* 0x0000000a10007c0c */ /* 0x000fe2000dfc1270 */
[----:B------:R-:W-:Y:S01]  /*21c00*/  VIADD R0, R12, 0x64 ;  /* 0x000000640c007836 */ /* 0x000fe20000000000 */
[----:B------:R-:W-:Y:S01]  /*21c10*/  ULDC UR6, c[0x0][0x228] ;  /* 0x00008a0000067ab9 */ /* 0x000fe20000000800 */
[----:B------:R-:W-:-:S02]  /*21c20*/  VIADD R17, R21, UR28 ;  /* 0x0000001c15117c36 */ /* 0x000fc40008000000 */
        /* <DEDUP_REMOVED lines=9> */
[----:B------:R-:W-:-:S03]  /*21cc0*/  ISETP.LT.AND P0, PT, R15, UR4, !P3 ;  /* 0x000000040f007c0c */ /* 0x000fc6000df01270 */
[C---:B------:R-:W-:Y:S01]  /*21cd0*/  IMAD.WIDE R10, R17.reuse, 0x4, R18 ;  /* 0x00000004110a7825 */ /* 0x040fe200078e0212 */
        /* <DEDUP_REMOVED lines=13> */
[----:B--2---:R-:W-:Y:S01]  /*21db0*/  IMAD.WIDE R4, R17, 0x4, R148 ;  /* 0x0000000411047825 */ /* 0x004fe200078e0294 */
[----:B------:R1:W-:Y:S01]  /*21dc0*/  @P0 STG.E desc[UR16][R2.64], R101 ;  /* 0x0000006502000986 */ /* 0x0003e2000c101910 */
[----:B------:R-:W-:-:S02]  /*21dd0*/  ULDC UR10, c[0x0][0x228] ;  /* 0x00008a00000a7ab9 */ /* 0x000fc40000000800 */
[----:B------:R-:W-:Y:S02]  /*21de0*/  VIADD R0, R12, 0x65 ;  /* 0x000000650c007836 */ /* 0x000fe40000000000 */
[C---:B---3--:R-:W-:Y:S01]  /*21df0*/  IMAD.WIDE R6, R21.reuse, 0x4, R224 ;  /* 0x0000000415067825 */ /* 0x048fe200078e02e0 */
        /* <DEDUP_REMOVED lines=19> */
[----:B------:R-:W-:Y:S01]  /*21f30*/  ULDC UR4, c[0x0][0x22c] ;  /* 0x00008b0000047ab9 */ /* 0x000fe20000000800 */
[----:B--2---:R-:W-:Y:S01]  /*21f40*/  VIADD R11, R21, UR28 ;  /* 0x0000001c150b7c36 */ /* 0x004fe20008000000 */
        /* <DEDUP_REMOVED lines=36> */
[----:B------:R-:W-:Y:S02]  /*22190*/  VIADD R17, R17, UR28 ;  /* 0x0000001c11117c36 */ /* 0x000fe40008000000 */
[----:B------:R-:W-:Y:S01]  /*221a0*/  VIADD R0, R12, 0x69 ;  /* 0x000000690c007836 */ /* 0x000fe20000000000 */
[----:B------:R4:W-:Y:S01]  /*221b0*/  @P0 STG.E desc[UR16][R10.64], R154 ;  /* 0x0000009a0a000986 */ /* 0x0009e2000c101910 */
[----:B------:R-:W-:Y:S01]  /*221c0*/  ISETP.LT.AND P0, PT, R16, UR4, !P3 ;  /* 0x0000000410007c0c */ /* 0x000fe2000df01270 */
[----:B-1----:R-:W-:Y:S01]  /*221d0*/  IMAD.WIDE R2, R17, 0x4, R224 ;  /* 0x0000000411027825 */ /* 0x002fe200078e02e0 */
[----:B------:R-:W-:Y:S01]  /*221e0*/  ISETP.LT.AND P3, PT, R14, UR8, !P3 ;  /* 0x000000080e007c0c */ /* 0x000fe2000df61270 */
[----:B------:R-:W-:Y:S01]  /*221f0*/  ULDC UR4, c[0x0][0x22c] ;  /* 0x00008b0000047ab9 */ /* 0x000fe20000000800 */
[----:B------:R-:W-:Y:S01]  /*22200*/  ISETP.LT.AND P6, PT, R13, UR10, !P1 ;  /* 0x0000000a0d007c0c */ /* 0x000fe2000cfc1270 */
[----:B--2---:R-:W-:Y:S01]  /*22210*/  IMAD.WIDE R4, R17, 0x4, R18 ;  /* 0x0000000411047825 */ /* 0x004fe200078e0212 */
[----:B------:R1:W-:Y:S01]  /*22220*/  @P4 STG.E desc[UR16][R2.64], R71 ;  /* 0x0000004702004986 */ /* 0x0003e2000c101910 */
[----:B------:R-:W-:-:S02]  /*22230*/  ULDC UR6, c[0x0][0x228] ;  /* 0x00008a0000067ab9 */ /* 0x000fc40000000800 */
[C---:B---3--:R-:W-:Y:S01]  /*22240*/  IMAD.WIDE R6, R17.reuse, 0x4, R150 ;  /* 0x0000000411067825 */ /* 0x048fe200078e0296 */
[----:B------:R-:W-:Y:S01]  /*22250*/  ISETP.GE.AND P4, PT, R0, UR4, PT ;  /* 0x0000000400007c0c */ /* 0x000fe2000bf86270 */
[----:B------:R-:W-:Y:S01]  /*22260*/  ULDC UR4, c[0x0][0x228] ;  /* 0x00008a0000047ab9 */ /* 0x000fe20000000800 */
[----:B------:R-:W-:Y:S01]  /*22270*/  ULDC UR8, c[0x0][0x228] ;  /* 0x00008a0000087ab9 */ /* 0x000fe20000000800 */
[----:B----4-:R-:W-:Y:S01]  /*22280*/  IMAD.WIDE R8, R17, 0x4, R148 ;  /* 0x0000000411087825 */ /* 0x010fe200078e0294 */
[----:B------:R2:W-:Y:S01]  /*22290*/  @P0 STG.E desc[UR16][R4.64], R107 ;  /* 0x0000006b04000986 */ /* 0x0005e2000c101910 */
[----:B------:R-:W-:-:S03]  /*222a0*/  ULDC UR10, c[0x0][0x228] ;  /* 0x00008a00000a7ab9 */ /* 0x000fc60000000800 */
[----:B------:R3:W-:Y:S01]  /*222b0*/  @P5 STG.E desc[UR16][R6.64], R103 ;  /* 0x0000006706005986 */ /* 0x0007e2000c101910 */
[----:B------:R-:W-:-:S03]  /*222c0*/  VIADD R21, R17, UR28 ;  /* 0x0000001c11157c36 */ /* 0x000fc60008000000 */
[----:B------:R4:W-:Y:S01]  /*222d0*/  @P3 STG.E desc[UR16][R8.64], R127 ;  /* 0x0000007f08003986 */ /* 0x0009e2000c101910 */
[----:B------:R-:W-:Y:S01]  /*222e0*/  ISETP.LT.AND P3, PT, R16, UR4, !P1 ;  /* 0x0000000410007c0c */ /* 0x000fe2000cf61270 */
[----:B------:R-:W-:Y:S02]  /*222f0*/  ULDC UR4, c[0x0][0x228] ;  /* 0x00008a0000047ab9 */ /* 0x000fe40000000800 */
[----:B------:R-:W-:Y:S01]  /*22300*/  ISETP.LT.AND P0, PT, R15, UR4, !P1 ;  /* 0x000000040f007c0c */ /* 0x000fe2000cf01270 */
[----:B------:R-:W-:Y:S01]  /*22310*/  IMAD.WIDE R10, R21, 0x4, R224 ;  /* 0x00000004150a7825 */ /* 0x000fe200078e02e0 */
[----:B------:R-:W-:Y:S01]  /*22320*/  ISETP.LT.AND P1, PT, R14, UR6, !P1 ;  /* 0x000000060e007c0c */ /* 0x000fe2000cf21270 */
[----:B------:R-:W-:Y:S01]  /*22330*/  ULDC UR4, c[0x0][0x22c] ;  /* 0x00008b0000047ab9 */ /* 0x000fe20000000800 */
[----:B------:R-:W-:Y:S01]  /*22340*/  ISETP.LT.AND P5, PT, R13, UR8, !P2 ;  /* 0x000000080d007c0c */ /* 0x000fe2000d7a1270 */
[----:B-1----:R-:W-:Y:S01]  /*22350*/  IMAD.WIDE R2, R21, 0x4, R18 ;  /* 0x0000000415027825 */ /* 0x002fe200078e0212 */
[----:B------:R1:W-:Y:S01]  /*22360*/  @P6 STG.E desc[UR16][R10.64], R123 ;  /* 0x0000007b0a006986 */ /* 0x0003e2000c101910 */
[----:B------:R-:W-:Y:S01]  /*22370*/  ISETP.LT.AND P6, PT, R16, UR10, !P2 ;  /* 0x0000000a10007c0c */ /* 0x000fe2000d7c1270 */
[----:B------:R-:W-:Y:S01]  /*22380*/  ULDC UR6, c[0x0][0x228] ;  /* 0x00008a0000067ab9 */ /* 0x000fe20000000800 */
[----:B------:R-:W-:-:S02]  /*22390*/  VIADD R0, R12, 0x6a ;  /* 0x0000006a0c007836 */ /* 0x000fc40000000000 */
[C---:B--2---:R-:W-:Y:S01]  /*223a0*/  IMAD.WIDE R4, R21.reuse, 0x4, R150 ;  /* 0x0000000415047825 */ /* 0x044fe200078e0296 */
[----:B------:R2:W-:Y:S01]  /*223b0*/  @P3 STG.E desc[UR16][R2.64], R139 ;  /* 0x0000008b02003986 */ /* 0x0005e2000c101910 */
[----:B------:R-:W-:Y:S01]  /*223c0*/  ULDC UR8, c[0x0][0x228] ;  /* 0x00008a0000087ab9 */ /* 0x000fe20000000800 */
[----:B------:R-:W-:Y:S01]  /*223d0*/  ISETP.GE.AND P3, PT, R0, UR4, PT ;  /* 0x0000000400007c0c */ /* 0x000fe2000bf66270 */
[C---:B------:R-:W-:Y:S01]  /*223e0*/  VIADD R17, R21.reuse, UR28 ;  /* 0x0000001c15117c36 */ /* 0x040fe20008000000 */
[----:B------:R-:W-:Y:S01]  /*223f0*/  ULDC UR4, c[0x0][0x228] ;  /* 0x00008a0000047ab9 */ /* 0x000fe20000000800 */
[----:B------:R2:W-:Y:S01]  /*22400*/  @P0 STG.E desc[UR16][R4.64], R159 ;  /* 0x0000009f04000986 */ /* 0x0005e2000c101910 */
[----:B---3--:R-:W-:Y:S01]  /*22410*/  IMAD.WIDE R6, R21, 0x4, R148 ;  /* 0x0000000415067825 */ /* 0x008fe200078e0294 */
[----:B------:R-:W-:Y:S01]  /*22420*/  ISETP.LT.AND P0, PT, R15, UR4, !P2 ;  /* 0x000000040f007c0c */ /* 0x000fe2000d701270 */
[----:B------:R-:W-:Y:S01]  /*22430*/  ULDC UR4, c[0x0][0x228] ;  /* 0x00008a0000047ab9 */ /* 0x000fe20000000800 */
[----:B------:R-:W-:Y:S01]  /*22440*/  ULDC UR10, c[0x0][0x228] ;  /* 0x00008a00000a7ab9 */ /* 0x000fe20000000800 */
[----:B----4-:R-:W-:Y:S01]  /*22450*/  IMAD.WIDE R8, R17, 0x4, R224 ;  /* 0x0000000411087825 */ /* 0x010fe200078e02e0 */
[----:B------:R-:W-:-:S03]  /*22460*/  ISETP.LT.AND P2, PT, R14, UR4, !P2 ;  /* 0x000000040e007c0c */ /* 0x000fc6000d741270 */
[C---:B-1----:R-:W-:Y:S01]  /*22470*/  IMAD.WIDE R10, R17.reuse, 0x4, R18 ;  /* 0x00000004110a7825 */ /* 0x042fe200078e0212 */
[----:B------:R1:W-:Y:S03]  /*22480*/  @P1 STG.E desc[UR16][R6.64], R155 ;  /* 0x0000009b06001986 */ /* 0x0003e6000c101910 */
[----:B--2---:R-:W-:Y:S01]  /*22490*/  IMAD.WIDE R2, R17, 0x4, R150 ;  /* 0x0000000411027825 */ /* 0x004fe200078e0296 */
[----:B------:R2:W-:Y:S01]  /*224a0*/  @P5 STG.E desc[UR16][R8.64], R132 ;  /* 0x0000008408005986 */ /* 0x0005e2000c101910 */
[----:B------:R-:W-:Y:S01]  /*224b0*/  ISETP.LT.AND P5, PT, R16, UR8, !P4 ;  /* 0x0000000810007c0c */ /* 0x000fe2000e7a1270 */
[----:B------:R-:W-:Y:S01]  /*224c0*/  ULDC UR4, c[0x0][0x22c] ;  /* 0x00008b0000047ab9 */ /* 0x000fe20000000800 */
[----:B------:R-:W-:Y:S01]  /*224d0*/  VIADD R0, R12, 0x6b ;  /* 0x0000006b0c007836 */ /* 0x000fe20000000000 */
[----:B------:R3:W-:Y:S01]  /*224e0*/  @P6 STG.E desc[UR16][R10.64], R128 ;  /* 0x000000800a006986 */ /* 0x0007e2000c101910 */
[----:B------:R-:W-:Y:S01]  /*224f0*/  ISETP.LT.AND P6, PT, R13, UR6, !P4 ;  /* 0x000000060d007c0c */ /* 0x000fe2000e7c1270 */
[----:B------:R-:W-:Y:S01]  /*22500*/  IMAD.WIDE R4, R17, 0x4, R148 ;  /* 0x0000000411047825 */ /* 0x000fe200078e0294 */
[----:B------:R-:W-:-:S02]  /*22510*/  ISETP.LT.AND P1, PT, R15, UR10, !P4 ;  /* 0x0000000a0f007c0c */ /* 0x000fc4000e721270 */
[----:B------:R-:W-:Y:S01]  /*22520*/  IADD3 R21, R17, UR28, RZ ;  /* 0x0000001c11157c10 */ /* 0x000fe2000fffe0ff */
[----:B------:R4:W-:Y:S01]  /*22530*/  @P0 STG.E desc[UR16][R2.64], R72 ;  /* 0x0000004802000986 */ /* 0x0009e2000c101910 */
[----:B------:R-:W-:Y:S01]  /*22540*/  ISETP.GE.AND P0, PT, R0, UR4, PT ;  /* 0x0000000400007c0c */ /* 0x000fe2000bf06270 */
[----:B------:R-:W-:Y:S01]  /*22550*/  ULDC UR4, c[0x0][0x228] ;  /* 0x00008a0000047ab9 */ /* 0x000fe20000000800 */
[----:B------:R-:W-:Y:S01]  /*22560*/  ULDC UR6, c[0x0][0x228] ;  /* 0x00008a0000067ab9 */ /* 0x000fe20000000800 */
[C---:B-1----:R-:W-:Y:S01]  /*22570*/  IMAD.WIDE R6, R21.reuse, 0x4, R224 ;  /* 0x0000000415067825 */ /* 0x042fe200078e02e0 */
[----:B------:R1:W-:Y:S01]  /*22580*/  @P2 STG.E desc[UR16][R4.64], R164 ;  /* 0x000000a404002986 */ /* 0x0003e2000c101910 */
[----:B------:R-:W-:Y:S01]  /*22590*/  ISETP.LT.AND P2, PT, R14, UR4, !P4 ;  /* 0x000000040e007c0c */ /* 0x000fe2000e741270 */
[----:B------:R-:W-:Y:S01]  /*225a0*/  ULDC UR8, c[0x0][0x228] ;  /* 0x00008a0000087ab9 */ /* 0x000fe20000000800 */
[----:B--2---:R-:W-:Y:S01]  /*225b0*/  IMAD.WIDE R8, R21, 0x4, R18 ;  /* 0x0000000415087825 */ /* 0x004fe200078e0212 */
[----:B------:R2:W-:Y:S01]  /*225c0*/  @P6 STG.E desc[UR16][R6.64], R160 ;  /* 0x000000a006006986 */ /* 0x0005e2000c101910 */
[----:B------:R-:W-:-:S02]  /*225d0*/  ULDC UR10, c[0x0][0x228] ;  /* 0x00008a00000a7ab9 */ /* 0x000fc40000000800 */
[----:B---3--:R-:W-:Y:S01]  /*225e0*/  IMAD.WIDE R10, R21, 0x4, R150 ;  /* 0x00000004150a7825 */ /* 0x008fe200078e0296 */
[----:B------:R-:W-:-:S03]  /*225f0*/  ISETP.LT.AND P6, PT, R13, UR6, !P3 ;  /* 0x000000060d007c0c */ /* 0x000fc6000dfc1270 */
[----:B------:R-:W-:Y:S01]  /*22600*/  VIADD R0, R12, 0x6c ;  /* 0x0000006c0c007836 */ /* 0x000fe20000000000 */
[----:B------:R3:W-:Y:S01]  /*22610*/  @P5 STG.E desc[UR16][R8.64], R172 ;  /* 0x000000ac08005986 */ /* 0x0007e2000c101910 */
[----:B------:R-:W-:Y:S01]  /*22620*/  ULDC UR4, c[0x0][0x22c] ;  /* 0x00008b0000047ab9 */ /* 0x000fe20000000800 */
[----:B------:R-:W-:Y:S01]  /*22630*/  ISETP.LT.AND P4, PT, R16, UR8, !P3 ;  /* 0x0000000810007c0c */ /* 0x000fe2000df81270 */
[----:B----4-:R-:W-:Y:S01]  /*22640*/  IMAD.WIDE R2, R21, 0x4, R148 ;  /* 0x0000000415027825 */ /* 0x010fe200078e0294 */
[----:B------:R-:W-:Y:S01]  /*22650*/  @P1 STG.E desc[UR16][R10.64], R168 ;  /* 0x000000a80a001986 */ /* 0x000fe2000c101910 */
[----:B------:R-:W-:Y:S01]  /*22660*/  ISETP.LT.AND P5, PT, R15, UR10, !P3 ;  /* 0x0000000a0f007c0c */ /* 0x000fe2000dfa1270 */
[----:B------:R-:W-:Y:S01]  /*22670*/  ULDC UR6, c[0x0][0x228] ;  /* 0x00008a0000067ab9 */ /* 0x000fe20000000800 */
[----:B------:R-:W-:Y:S01]  /*22680*/  ISETP.GE.AND P1, PT, R0, UR4, PT ;  /* 0x0000000400007c0c */ /* 0x000fe2000bf26270 */
[----:B------:R-:W-:Y:S01]  /*22690*/  VIADD R21, R21, UR28 ;  /* 0x0000001c15157c36 */ /* 0x000fe20008000000 */
[----:B------:R-:W-:Y:S01]  /*226a0*/  ULDC UR4, c[0x0][0x22c] ;  /* 0x00008b0000047ab9 */ /* 0x000fe20000000800 */
[----:B------:R-:W-:Y:S01]  /*226b0*/  VIADD R0, R12, 0x6d ;  /* 0x0000006d0c007836 */ /* 0x000fe20000000000 */
[----:B------:R4:W-:Y:S01]  /*226c0*/  @P2 STG.E desc[UR16][R2.64], R140 ;  /* 0x0000008c02002986 */ /* 0x0009e2000c101910 */
[C---:B-1----:R-:W-:Y:S01]  /*226d0*/  IMAD.WIDE R4, R21.reuse, 0x4, R224 ;  /* 0x0000000415047825 */ /* 0x042fe200078e02e0 */
[----:B------:R-:W-:Y:S01]  /*226e0*/  ULDC UR8, c[0x0][0x228] ;  /* 0x00008a0000087ab9 */ /* 0x000fe20000000800 */
[----:B------:R-:W-:Y:S01]  /*226f0*/  ULDC UR10, c[0x0][0x228] ;  /* 0x00008a00000a7ab9 */ /* 0x000fe20000000800 */
[----:B------:R-:W-:Y:S01]  /*22700*/  ISETP.GE.AND P2, PT, R0, UR4, PT ;  /* 0x0000000400007c0c */ /* 0x000fe2000bf46270 */
[C---:B--2---:R-:W-:Y:S01]  /*22710*/  IMAD.WIDE R6, R21.reuse, 0x4, R18 ;  /* 0x0000000415067825 */ /* 0x044fe200078e0212 */
[----:B------:R-:W-:Y:S01]  /*22720*/  ULDC UR4, c[0x0][0x228] ;  /* 0x00008a0000047ab9 */ /* 0x000fe20000000800 */
[----:B------:R1:W-:Y:S01]  /*22730*/  @P6 STG.E desc[UR16][R4.64], R133 ;  /* 0x0000008504006986 */ /* 0x0003e2000c101910 */
[----:B------:R-:W-:Y:S01]  /*22740*/  ISETP.LT.AND P3, PT, R14, UR4, !P3 ;  /* 0x000000040e007c0c */ /* 0x000fe2000df61270 */
[----:B---3--:R-:W-:Y:S01]  /*22750*/  IMAD.WIDE R8, R21, 0x4, R150 ;  /* 0x0000000415087825 */ /* 0x008fe200078e0296 */
[----:B------:R-:W-:Y:S01]  /*22760*/  ULDC UR4, c[0x0][0x228] ;  /* 0x00008a0000047ab9 */ /* 0x000fe20000000800 */
[----:B------:R2:W-:Y:S01]  /*22770*/  @P4 STG.E desc[UR16][R6.64], R129 ;  /* 0x0000008106004986 */ /* 0x0005e2000c101910 */
[----:B------:R-:W-:Y:S01]  /*22780*/  ISETP.LT.AND P4, PT, R13, UR4, !P0 ;  /* 0x000000040d007c0c */ /* 0x000fe2000c781270 */
[----:B----4-:R-:W-:Y:S01]  /*22790*/  IMAD.WIDE R2, R21, 0x4, R148 ;  /* 0x0000000415027825 */ /* 0x010fe200078e0294 */
[----:B------:R-:W-:Y:S01]  /*227a0*/  ISETP.LT.AND P6, PT, R16, UR6, !P0 ;  /* 0x0000000610007c0c */ /* 0x000fe2000c7c1270 */
[----:B------:R3:W-:Y:S01]  /*227b0*/  @P5 STG.E desc[UR16][R8.64], R73 ;  /* 0x0000004908005986 */ /* 0x0007e2000c101910 */
[----:B------:R-:W-:Y:S01]  /*227c0*/  ISETP.LT.AND P5, PT, R15, UR8, !P0 ;  /* 0x000000080f007c0c */ /* 0x000fe2000c7a1270 */
[----:B------:R-:W-:Y:S01]  /*227d0*/  VIADD R21, R21, UR28 ;  /* 0x0000001c15157c36 */ /* 0x000fe20008000000 */
[----:B------:R-:W-:Y:S01]  /*227e0*/  ISETP.LT.AND P0, PT, R14, UR10, !P0 ;  /* 0x0000000a0e007c0c */ /* 0x000fe2000c701270 */
[----:B------:R-:W-:Y:S01]  /*227f0*/  VIADD R0, R12, 0x6e ;  /* 0x0000006e0c007836 */ /* 0x000fe20000000000 */
[----:B------:R-:W-:Y:S01]  /*22800*/  ULDC UR4, c[0x0][0x22c] ;  /* 0x00008b0000047ab9 */ /* 0x000fe20000000800 */
[C---:B-1----:R-:W-:Y:S01]  /*22810*/  IMAD.WIDE R4, R21.reuse, 0x4, R224 ;  /* 0x0000000415047825 */ /* 0x042fe200078e02e0 */
[----:B------:R1:W-:Y:S01]  /*22820*/  @P3 STG.E desc[UR16][R2.64], R165 ;  /* 0x000000a502003986 */ /* 0x0003e2000c101910 */
[----:B------:R-:W-:Y:S01]  /*22830*/  ULDC UR6, c[0x0][0x228] ;  /* 0x00008a0000067ab9 */ /* 0x000fe20000000800 */
[----:B------:R-:W-:Y:S01]  /*22840*/  ULDC UR8, c[0x0][0x228] ;  /* 0x00008a0000087ab9 */ /* 0x000fe20000000800 */
[----:B--2---:R-:W-:Y:S01]  /*22850*/  IMAD.WIDE R6, R21, 0x4, R18 ;  /* 0x0000000415067825 */ /* 0x004fe200078e0212 */
[----:B------:R-:W-:-:S03]  /*22860*/  ISETP.GE.AND P3, PT, R0, UR4, PT ;  /* 0x0000000400007c0c */ /* 0x000fc6000bf66270 */
[C---:B---3--:R-:W-:Y:S01]  /*22870*/  IMAD.WIDE R8, R21.reuse, 0x4, R150 ;  /* 0x0000000415087825 */ /* 0x048fe200078e0296 */
[----:B------:R2:W-:Y:S01]  /*22880*/  @P4 STG.E desc[UR16][R4.64], R161 ;  /* 0x000000a104004986 */ /* 0x0005e2000c101910 */
[----:B------:R-:W-:Y:S01]  /*22890*/  ULDC UR4, c[0x0][0x228] ;  /* 0x00008a0000047ab9 */ /* 0x000fe20000000800 */
[----:B------:R-:W-:Y:S01]  /*228a0*/  ULDC UR10, c[0x0][0x228] ;  /* 0x00008a00000a7ab9 */ /* 0x000fe20000000800 */
[----:B------:R-:W-:Y:S01]  /*228b0*/  IMAD.WIDE R10, R21, 0x4, R148 ;  /* 0x00000004150a7825 */ /* 0x000fe200078e0294 */
[----:B------:R3:W-:Y:S04]  /*228c0*/  @P6 STG.E desc[UR16][R6.64], R173 ;  /* 0x000000ad06006986 */ /* 0x0007e8000c101910 */
[----:B------:R4:W-:Y:S01]  /*228d0*/  @P5 STG.E desc[UR16][R8.64], R169 ;  /* 0x000000a908005986 */ /* 0x0009e2000c101910 */
[----:B------:R-:W-:Y:S01]  /*228e0*/  ISETP.LT.AND P5, PT, R13, UR4, !P1 ;  /* 0x000000040d007c0c */ /* 0x000fe2000cfa1270 */
[----:B------:R-:W-:-:S02]  /*228f0*/  ULDC UR4, c[0x0][0x228] ;  /* 0x00008a0000047ab9 */ /* 0x000fc40000000800 */
[----:B------:R4:W-:Y:S01]  /*22900*/  @P0 STG.E desc[UR16][R10.64], R141 ;  /* 0x0000008d0a000986 */ /* 0x0009e2000c101910 */
[----:B------:R-:W-:Y:S01]  /*22910*/  ISETP.LT.AND P0, PT, R16, UR4, !P1 ;  /* 0x0000000410007c0c */ /* 0x000fe2000cf01270 */
[----:B------:R-:W-:Y:S01]  /*22920*/  VIADD R21, R21, UR28 ;  /* 0x0000001c15157c36 */ /* 0x000fe20008000000 */
[----:B------:R-:W-:Y:S01]  /*22930*/  ISETP.LT.AND P4, PT, R15, UR6, !P1 ;  /* 0x000000060f007c0c */ /* 0x000fe2000cf81270 */
[----:B------:R-:W-:Y:S01]  /*22940*/  VIADD R0, R12, 0x6f ;  /* 0x0000006f0c007836 */ /* 0x000fe20000000000 */
[----:B------:R-:W-:Y:S01]  /*22950*/  ISETP.LT.AND P1, PT, R14, UR8, !P1 ;  /* 0x000000080e007c0c */ /* 0x000fe2000cf21270 */
[----:B-1----:R-:W-:Y:S01]  /*22960*/  IMAD.WIDE R2, R21, 0x4, R224 ;  /* 0x0000000415027825 */ /* 0x002fe200078e02e0 */
[----:B------:R-:W-:Y:S01]  /*22970*/  ISETP.LT.AND P6, PT, R13, UR10, !P2 ;  /* 0x0000000a0d007c0c */ /* 0x000fe2000d7c1270 */
[----:B------:R-:W-:Y:S01]  /*22980*/  ULDC UR4, c[0x0][0x22c] ;  /* 0x00008b0000047ab9 */ /* 0x000fe20000000800 */
[----:B------:R-:W-:Y:S01]  /*22990*/  ULDC UR6, c[0x0][0x228] ;  /* 0x00008a0000067ab9 */ /* 0x000fe20000000800 */
[C---:B--2---:R-:W-:Y:S01]  /*229a0*/  IMAD.WIDE R4, R21.reuse, 0x4, R18 ;  /* 0x0000000415047825 */ /* 0x044fe200078e0212 */
[----:B------:R1:W-:Y:S01]  /*229b0*/  @P5 STG.E desc[UR16][R2.64], R134 ;  /* 0x0000008602005986 */ /* 0x0003e2000c101910 */
[----:B------:R-:W-:Y:S01]  /*229c0*/  ISETP.GE.AND P5, PT, R0, UR4, PT ;  /* 0x0000000400007c0c */ /* 0x000fe2000bfa6270 */
[----:B------:R-:W-:Y:S01]  /*229d0*/  ULDC UR4, c[0x0][0x228] ;  /* 0x00008a0000047ab9 */ /* 0x000fe20000000800 */
[----:B------:R-:W-:-:S02]  /*229e0*/  VIADD R17, R21, UR28 ;  /* 0x0000001c15117c36 */ /* 0x000fc40008000000 */
[C---:B---3--:R-:W-:Y:S01]  /*229f0*/  IMAD.WIDE R6, R21.reuse, 0x4, R150 ;  /* 0x0000000415067825 */ /* 0x048fe200078e0296 */
[----:B------:R2:W-:Y:S03]  /*22a00*/  @P0 STG.E desc[UR16][R4.64], R130 ;  /* 0x0000008204000986 */ /* 0x0005e6000c101910 */
[----:B----4-:R-:W-:Y:S01]  /*22a10*/  IMAD.WIDE R8, R21, 0x4, R148 ;  /* 0x0000000415087825 */ /* 0x010fe200078e0294 */
[----:B------:R-:W-:Y:S01]  /*22a20*/  ISETP.LT.AND P0, PT, R16, UR4, !P2 ;  /* 0x0000000410007c0c */ /* 0x000fe2000d701270 */
[----:B------:R3:W-:Y:S01]  /*22a30*/  @P4 STG.E desc[UR16][R6.64], R74 ;  /* 0x0000004a06004986 */ /* 0x0007e2000c101910 */
[----:B------:R-:W-:Y:S01]  /*22a40*/  ULDC UR4, c[0x0][0x228] ;  /* 0x00008a0000047ab9 */ /* 0x000fe20000000800 */
[----:B------:R-:W-:Y:S01]  /*22a50*/  IMAD.WIDE R10, R17, 0x4, R224 ;  /* 0x00000004110a7825 */ /* 0x000fe200078e02e0 */
[----:B------:R-:W-:Y:S01]  /*22a60*/  ULDC UR8, c[0x0][0x228] ;  /* 0x00008a0000087ab9 */ /* 0x000fe20000000800 */
[----:B------:R4:W-:Y:S01]  /*22a70*/  @P1 STG.E desc[UR16][R8.64], R166 ;  /* 0x000000a608001986 */ /* 0x0009e2000c101910 */
[----:B------:R-:W-:Y:S01]  /*22a80*/  ISETP.LT.AND P1, PT, R15, UR4, !P2 ;  /* 0x000000040f007c0c */ /* 0x000fe2000d721270 */
[----:B------:R-:W-:Y:S01]  /*22a90*/  ULDC UR10, c[0x0][0x228] ;  /* 0x00008a00000a7ab9 */ /* 0x000fe20000000800 */
        /* <DEDUP_REMOVED lines=8> */
[C---:B------:R-:W-:Y:S02]  /*22b20*/  VIADD R21, R17.reuse, UR28 ;  /* 0x0000001c11157c36 */ /* 0x040fe40008000000 */
        /* <DEDUP_REMOVED lines=12> */
[----:B------:R-:W-:Y:S01]  /*22bf0*/  ULDC UR4, c[0x0][0x228] ;  /* 0x00008a0000047ab9 */ /* 0x000fe20000000800 */
[----:B------:R-:W-:Y:S01]  /*22c00*/  ISETP.LT.AND P3, PT, R14, UR6, !P3 ;  /* 0x000000060e007c0c */ /* 0x000fe2000df61270 */
[----:B------:R-:W-:Y:S01]  /*22c10*/  VIADD R17, R21, UR28 ;  /* 0x0000001c15117c36 */ /* 0x000fe20008000000 */
[----:B------:R4:W-:Y:S01]  /*22c20*/  @P6 STG.E desc[UR16][R8.64], R135 ;  /* 0x0000008708006986 */ /* 0x0009e2000c101910 */
[----:B------:R-:W-:Y:S01]  /*22c30*/  ISETP.LT.AND P6, PT, R13, UR4, !P5 ;  /* 0x000000040d007c0c */ /* 0x000fe2000efc1270 */
[----:B-1----:R-:W-:Y:S01]  /*22c40*/  IMAD.WIDE R2, R21, 0x4, R150 ;  /* 0x0000000415027825 */ /* 0x002fe200078e0296 */
[----:B------:R-:W-:Y:S01]  /*22c50*/  ISETP.LT.AND P2, PT, R15, UR10, !P5 ;  /* 0x0000000a0f007c0c */ /* 0x000fe2000ef41270 */
[----:B------:R1:W-:Y:S01]  /*22c60*/  @P4 STG.E desc[UR16][R10.64], R131 ;  /* 0x000000830a004986 */ /* 0x0003e2000c101910 */
[----:B------:R-:W-:Y:S01]  /*22c70*/  ISETP.LT.AND P4, PT, R16, UR8, !P5 ;  /* 0x0000000810007c0c */ /* 0x000fe2000ef81270 */
[----:B--2---:R-:W-:Y:S01]  /*22c80*/  IMAD.WIDE R4, R21, 0x4, R148 ;  /* 0x0000000415047825 */ /* 0x004fe200078e0294 */
[----:B------:R-:W-:Y:S01]  /*22c90*/  ISETP.LT.AND P5, PT, R14, UR12, !P5 ;  /* 0x0000000c0e007c0c */ /* 0x000fe2000efa1270 */
[----:B------:R-:W-:Y:S01]  /*22ca0*/  ULDC UR4, c[0x0][0x22c] ;  /* 0x00008b0000047ab9 */ /* 0x000fe20000000800 */
[----:B------:R-:W-:Y:S01]  /*22cb0*/  ULDC UR6, c[0x0][0x228] ;  /* 0x00008a0000067ab9 */ /* 0x000fe20000000800 */
[----:B------:R-:W-:-:S02]  /*22cc0*/  VIADD R0, R12, 0x71 ;  /* 0x000000710c007836 */ /* 0x000fc40000000000 */
[C---:B---3--:R-:W-:Y:S01]  /*22cd0*/  IMAD.WIDE R6, R17.reuse, 0x4, R224 ;  /* 0x0000000411067825 */ /* 0x048fe200078e02e0 */
[----:B------:R-:W-:Y:S01]  /*22ce0*/  @P1 STG.E desc[UR16][R2.64], R75 ;  /* 0x0000004b02001986 */ /* 0x000fe2000c101910 */
[----:B------:R-:W-:Y:S01]  /*22cf0*/  ULDC UR8, c[0x0][0x228] ;  /* 0x00008a0000087ab9 */ /* 0x000fe20000000800 */
[----:B------:R-:W-:Y:S01]  /*22d00*/  ULDC UR10, c[0x0][0x228] ;  /* 0x00008a00000a7ab9 */ /* 0x000fe20000000800 */
[C---:B----4-:R-:W-:Y:S01]  /*22d10*/  IMAD.WIDE R8, R17.reuse, 0x4, R18 ;  /* 0x0000000411087825 */ /* 0x050fe200078e0212 */
[----:B------:R-:W-:Y:S03]  /*22d20*/  @P3 STG.E desc[UR16][R4.64], R167 ;  /* 0x000000a704003986 */ /* 0x000fe6000c101910 */
[C---:B-1----:R-:W-:Y:S01]  /*22d30*/  IMAD.WIDE R10, R17.reuse, 0x4, R150 ;  /* 0x00000004110a7825 */ /* 0x042fe200078e0296 */
[----:B------:R-:W-:Y:S01]  /*22d40*/  ISETP.GE.AND P1, PT, R0, UR4, PT ;  /* 0x0000000400007c0c */ /* 0x000fe2000bf26270 */
[----:B------:R-:W-:Y:S01]  /*22d50*/  @P6 STG.E desc[UR16][R6.64], R163 ;  /* 0x000000a306006986 */ /* 0x000fe2000c101910 */
[----:B------:R-:W-:Y:S01]  /*22d60*/  ULDC UR4, c[0x0][0x228] ;  /* 0x00008a0000047ab9 */ /* 0x000fe20000000800 */
[----:B------:R-:W-:Y:S01]  /*22d70*/  IMAD.WIDE R20, R17, 0x4, R148 ;  /* 0x0000000411147825 */ /* 0x000fe200078e0294 */
[----:B------:R-:W-:Y:S01]  /*22d80*/  ULDC UR12, c[0x0][0x228] ;  /* 0x00008a00000c7ab9 */ /* 0x000fe20000000800 */
[----:B------:R1:W-:Y:S01]  /*22d90*/  @P4 STG.E desc[UR16][R8.64], R175 ;  /* 0x000000af08004986 */ /* 0x0003e2000c101910 */
[----:B------:R-:W-:Y:S01]  /*22da0*/  ISETP.LT.AND P3, PT, R13, UR4, !P0 ;  /* 0x000000040d007c0c */ /* 0x000fe2000c761270 */
[----:B------:R-:W-:Y:S01]  /*22db0*/  VIADD R0, R12, 0x72 ;  /* 0x000000720c007836 */ /* 0x000fe20000000000 */
[----:B------:R-:W-:Y:S01]  /*22dc0*/  ISETP.LT.AND P4, PT, R15, UR8, !P0 ;  /* 0x000000080f007c0c */ /* 0x000fe2000c781270 */
[----:B------:R2:W-:Y:S01]  /*22dd0*/  @P2 STG.E desc[UR16][R10.64], R171 ;  /* 0x000000ab0a002986 */ /* 0x0005e2000c101910 */
[----:B------:R-:W-:Y:S01]  /*22de0*/  ISETP.LT.AND P6, PT, R13, UR12, !P1 ;  /* 0x0000000c0d007c0c */ /* 0x000fe2000cfc1270 */
[----:B------:R-:W-:Y:S01]  /*22df0*/  ULDC UR4, c[0x0][0x22c] ;  /* 0x00008b0000047ab9 */ /* 0x000fe20000000800 */
[----:B------:R-:W-:Y:S01]  /*22e00*/  ULDC UR8, c[0x0][0x228] ;  /* 0x00008a0000087ab9 */ /* 0x000fe20000000800 */
[----:B------:R-:W-:Y:S01]  /*22e10*/  @P5 STG.E desc[UR16][R20.64], R143 ;  /* 0x0000008f14005986 */ /* 0x000fe2000c101910 */
[----:B------:R-:W-:Y:S01]  /*22e20*/  ISETP.LT.AND P5, PT, R16, UR6, !P0 ;  /* 0x0000000610007c0c */ /* 0x000fe2000c7a1270 */
[----:B------:R-:W-:Y:S01]  /*22e30*/  ULDC UR6, c[0x0][0x228] ;  /* 0x00008a0000067ab9 */ /* 0x000fe20000000800 */
[----:B------:R-:W-:Y:S01]  /*22e40*/  ISETP.LT.AND P0, PT, R14, UR10, !P0 ;  /* 0x0000000a0e007c0c */ /* 0x000fe2000c701270 */
[----:B------:R-:W-:Y:S01]  /*22e50*/  ULDC UR10, c[0x0][0x228] ;  /* 0x00008a00000a7ab9 */ /* 0x000fe20000000800 */
[----:B-1----:R-:W-:Y:S01]  /*22e60*/  IADD3 R9, R17, UR28, RZ ;  /* 0x0000001c11097c10 */ /* 0x002fe2000fffe0ff */
[----:B------:R-:W-:-:S04]  /*22e70*/  ULDC UR12, c[0x0][0x228] ;  /* 0x00008a00000c7ab9 */ /* 0x000fc80000000800 */
[C---:B------:R-:W-:Y:S01]  /*22e80*/  IMAD.WIDE R2, R9.reuse, 0x4, R224 ;  /* 0x0000000409027825 */ /* 0x040fe200078e02e0 */
[----:B------:R-:W-:Y:S01]  /*22e90*/  ISETP.GE.AND P2, PT, R0, UR4, PT ;  /* 0x0000000400007c0c */ /* 0x000fe2000bf46270 */
[----:B------:R-:W-:Y:S02]  /*22ea0*/  ULDC UR4, c[0x0][0x228] ;  /* 0x00008a0000047ab9 */ /* 0x000fe40000000800 */
[C---:B------:R-:W-:Y:S01]  /*22eb0*/  IMAD.WIDE R4, R9.reuse, 0x4, R18 ;  /* 0x0000000409047825 */ /* 0x040fe200078e0212 */
[----:B------:R1:W-:Y:S03]  /*22ec0*/  @P3 STG.E desc[UR16][R2.64], R76 ;  /* 0x0000004c02003986 */ /* 0x0003e6000c101910 */
[C---:B------:R-:W-:Y:S02]  /*22ed0*/  VIADD R17, R9.reuse, UR28 ;  /* 0x0000001c09117c36 */ /* 0x040fe40008000000 */
[C---:B------:R-:W-:Y:S01]  /*22ee0*/  IMAD.WIDE R6, R9.reuse, 0x4, R150 ;  /* 0x0000000409067825 */ /* 0x040fe200078e0296 */
[----:B------:R3:W-:Y:S03]  /*22ef0*/  @P5 STG.E desc[UR16][R4.64], R180 ;  /* 0x000000b404005986 */ /* 0x0007e6000c101910 */
[----:B------:R-:W-:Y:S01]  /*22f00*/  IMAD.WIDE R8, R9, 0x4, R148 ;  /* 0x0000000409087825 */ /* 0x000fe200078e0294 */
[----:B------:R4:W-:Y:S01]  /*22f10*/  @P4 STG.E desc[UR16][R6.64], R184 ;  /* 0x000000b806004986 */ /* 0x0009e2000c101910 */
[----:B------:R-:W-:Y:S01]  /*22f20*/  ISETP.LT.AND P3, PT, R16, UR4, !P1 ;  /* 0x0000000410007c0c */ /* 0x000fe2000cf61270 */
[----:B------:R-:W-:Y:S01]  /*22f30*/  ULDC UR4, c[0x0][0x22c] ;  /* 0x00008b0000047ab9 */ /* 0x000fe20000000800 */
[----:B------:R-:W-:Y:S01]  /*22f40*/  ISETP.LT.AND P4, PT, R15, UR6, !P1 ;  /* 0x000000060f007c0c */ /* 0x000fe2000cf81270 */
[----:B------:R4:W-:Y:S01]  /*22f50*/  @P0 STG.E desc[UR16][R8.64], R192 ;  /* 0x000000c008000986 */ /* 0x0009e2000c101910 */
[----:B--2---:R-:W-:Y:S01]  /*22f60*/  IMAD.WIDE R10, R17, 0x4, R224 ;  /* 0x00000004110a7825 */ /* 0x004fe200078e02e0 */
[----:B------:R-:W-:Y:S01]  /*22f70*/  ISETP.LT.AND P0, PT, R14, UR8, !P1 ;  /* 0x000000080e007c0c */ /* 0x000fe2000cf01270 */
[----:B------:R-:W-:Y:S01]  /*22f80*/  ULDC UR6, c[0x0][0x228] ;  /* 0x00008a0000067ab9 */ /* 0x000fe20000000800 */
[----:B------:R-:W-:Y:S01]  /*22f90*/  ISETP.LT.AND P5, PT, R13, UR10, !P2 ;  /* 0x0000000a0d007c0c */ /* 0x000fe2000d7a1270 */
[----:B------:R-:W-:Y:S01]  /*22fa0*/  VIADD R0, R12, 0x73 ;  /* 0x000000730c007836 */ /* 0x000fe20000000000 */
[----:B------:R2:W-:Y:S01]  /*22fb0*/  @P6 STG.E desc[UR16][R10.64], R176 ;  /* 0x000000b00a006986 */ /* 0x0005e2000c101910 */
[----:B------:R-:W-:Y:S01]  /*22fc0*/  ISETP.LT.AND P6, PT, R16, UR12, !P2 ;  /* 0x0000000c10007c0c */ /* 0x000fe2000d7c1270 */
[----:B-1----:R-:W-:Y:S01]  /*22fd0*/  IMAD.WIDE R2, R17, 0x4, R18 ;  /* 0x0000000411027825 */ /* 0x002fe200078e0212 */
[----:B------:R-:W-:-:S03]  /*22fe0*/  ULDC UR8, c[0x0][0x228] ;  /* 0x00008a0000087ab9 */ /* 0x000fc60000000800 */
[----:B---3--:R-:W-:Y:S01]  /*22ff0*/  IMAD.WIDE R4, R17, 0x4, R150 ;  /* 0x0000000411047825 */ /* 0x008fe200078e0296 */
[----:B------:R-:W-:-:S03]  /*23000*/  ISETP.GE.AND P1, PT, R0, UR4, PT ;  /* 0x0000000400007c0c */ /* 0x000fc6000bf26270 */
[C---:B------:R-:W-:Y:S02]  /*23010*/  VIADD R21, R17.reuse, UR28 ;  /* 0x0000001c11157c36 */ /* 0x040fe40008000000 */
[----:B----4-:R-:W-:Y:S01]  /*23020*/  IMAD.WIDE R6, R17, 0x4, R148 ;  /* 0x0000000411067825 */ /* 0x010fe200078e0294 */
[----:B------:R1:W-:Y:S01]  /*23030*/  @P3 STG.E desc[UR16][R2.64], R200 ;  /* 0x000000c802003986 */ /* 0x0003e2000c101910 */
[----:B------:R-:W-:Y:S01]  /*23040*/  ULDC UR4, c[0x0][0x228] ;  /* 0x00008a0000047ab9 */ /* 0x000fe20000000800 */
[----:B------:R-:W-:Y:S01]  /*23050*/  ULDC UR10, c[0x0][0x228] ;  /* 0x00008a00000a7ab9 */ /* 0x000fe20000000800 */
[C---:B------:R-:W-:Y:S01]  /*23060*/  IMAD.WIDE R8, R21.reuse, 0x4, R224 ;  /* 0x0000000415087825 */ /* 0x040fe200078e02e0 */
[----:B------:R3:W-:Y:S01]  /*23070*/  @P4 STG.E desc[UR16][R4.64], R188 ;  /* 0x000000bc04004986 */ /* 0x0007e2000c101910 */
[----:B------:R-:W-:Y:S02]  /*23080*/  ULDC UR12, c[0x0][0x228] ;  /* 0x00008a00000c7ab9 */ /* 0x000fe40000000800 */
[----:B--2---:R-:W-:Y:S01]  /*23090*/  IMAD.WIDE R10, R21, 0x4, R18 ;  /* 0x00000004150a7825 */ /* 0x004fe200078e0212 */
[----:B------:R2:W-:Y:S01]  /*230a0*/  @P0 STG.E desc[UR16][R6.64], R196 ;  /* 0x000000c406000986 */ /* 0x0005e2000c101910 */
[----:B------:R-:W-:Y:S01]  /*230b0*/  ISETP.LT.AND P0, PT, R15, UR4, !P2 ;  /* 0x000000040f007c0c */ /* 0x000fe2000d701270 */
[----:B------:R-:W-:Y:S01]  /*230c0*/  ULDC UR4, c[0x0][0x22c] ;  /* 0x00008b0000047ab9 */ /* 0x000fe20000000800 */
[----:B------:R-:W-:Y:S01]  /*230d0*/  ISETP.LT.AND P2, PT, R14, UR6, !P2 ;  /* 0x000000060e007c0c */ /* 0x000fe2000d741270 */
[----:B------:R4:W-:Y:S01]  /*230e0*/  @P5 STG.E desc[UR16][R8.64], R77 ;  /* 0x0000004d08005986 */ /* 0x0009e2000c101910 */
[----:B------:R-:W-:Y:S01]  /*230f0*/  VIADD R0, R12, 0x74 ;  /* 0x000000740c007836 */ /* 0x000fe20000000000 */
[----:B------:R-:W-:Y:S01]  /*23100*/  ISETP.LT.AND P4, PT, R13, UR8, !P1 ;  /* 0x000000080d007c0c */ /* 0x000fe2000cf81270 */
[----:B------:R-:W-:Y:S01]  /*23110*/  VIADD R17, R21, UR28 ;  /* 0x0000001c15117c36 */ /* 0x000fe20008000000 */
[----:B------:R-:W-:Y:S01]  /*23120*/  ISETP.LT.AND P5, PT, R16, UR10, !P1 ;  /* 0x0000000a10007c0c */ /* 0x000fe2000cfa1270 */
[----:B------:R4:W-:Y:S01]  /*23130*/  @P6 STG.E desc[UR16][R10.64], R181 ;  /* 0x000000b50a006986 */ /* 0x0009e2000c101910 */
[----:B------:R-:W-:Y:S01]  /*23140*/  ISETP.LT.AND P6, PT, R15, UR12, !P1 ;  /* 0x0000000c0f007c0c */ /* 0x000fe2000cfc1270 */
[C---:B-1----:R-:W-:Y:S01]  /*23150*/  IMAD.WIDE R2, R21.reuse, 0x4, R150 ;  /* 0x0000000415027825 */ /* 0x042fe200078e0296 */
[----:B------:R-:W-:Y:S01]  /*23160*/  ISETP.GE.AND P3, PT, R0, UR4, PT ;  /* 0x0000000400007c0c */ /* 0x000fe2000bf66270 */
[----:B------:R-:W-:Y:S01]  /*23170*/  ULDC UR4, c[0x0][0x228] ;  /* 0x00008a0000047ab9 */ /* 0x000fe20000000800 */
[----:B------:R-:W-:Y:S01]  /*23180*/  ULDC UR6, c[0x0][0x228] ;  /* 0x00008a0000067ab9 */ /* 0x000fe20000000800 */
[----:B------:R-:W-:Y:S01]  /*23190*/  VIADD R0, R12, 0x75 ;  /* 0x000000750c007836 */ /* 0x000fe20000000000 */
[----:B------:R-:W-:Y:S01]  /*231a0*/  ULDC UR8, c[0x0][0x228] ;  /* 0x00008a0000087ab9 */ /* 0x000fe20000000800 */
[----:B---3--:R-:W-:Y:S01]  /*231b0*/  IMAD.WIDE R4, R21, 0x4, R148 ;  /* 0x0000000415047825 */ /* 0x008fe200078e0294 */
[----:B------:R1:W-:Y:S01]  /*231c0*/  @P0 STG.E desc[UR16][R2.64], R185 ;  /* 0x000000b902000986 */ /* 0x0003e2000c101910 */
[----:B------:R-:W-:Y:S01]  /*231d0*/  ISETP.LT.AND P1, PT, R14, UR4, !P1 ;  /* 0x000000040e007c0c */ /* 0x000fe2000cf21270 */
[----:B------:R-:W-:Y:S01]  /*231e0*/  ULDC UR4, c[0x0][0x228] ;  /* 0x00008a0000047ab9 */ /* 0x000fe20000000800 */
[----:B--2---:R-:W-:Y:S01]  /*231f0*/  IMAD.WIDE R6, R17, 0x4, R224 ;  /* 0x0000000411067825 */ /* 0x004fe200078e02e0 */
[----:B------:R-:W-:-:S03]  /*23200*/  ISETP.GE.AND P0, PT, R0, UR5, PT ;  /* 0x0000000500007c0c */ /* 0x000fc6000bf06270 */
[C---:B----4-:R-:W-:Y:S01]  /*23210*/  IMAD.WIDE R8, R17.reuse, 0x4, R18 ;  /* 0x0000000411087825 */ /* 0x050fe200078e0212 */
[----:B------:R-:W-:Y:S01]  /*23220*/  @P2 STG.E desc[UR16][R4.64], R193 ;  /* 0x000000c104002986 */ /* 0x000fe2000c101910 */
[----:B------:R-:W-:Y:S01]  /*23230*/  ULDC UR5, c[0x0][0x228] ;  /* 0x00008a0000057ab9 */ /* 0x000fe20000000800 */
[----:B------:R-:W-:Y:S01]  /*23240*/  ULDC UR10, c[0x0][0x228] ;  /* 0x00008a00000a7ab9 */ /* 0x000fe20000000800 */
[----:B------:R-:W-:Y:S01]  /*23250*/  IMAD.WIDE R10, R17, 0x4, R150 ;  /* 0x00000004110a7825 */ /* 0x000fe200078e0296 */
[----:B------:R-:W-:Y:S01]  /*23260*/  @P4 STG.E desc[UR16][R6.64], R177 ;  /* 0x000000b106004986 */ /* 0x000fe2000c101910 */
[----:B------:R-:W-:Y:S01]  /*23270*/  ISETP.LT.AND P2, PT, R13, UR4, !P3 ;  /* 0x000000040d007c0c */ /* 0x000fe2000df41270 */
[----:B------:R-:W-:Y:S01]  /*23280*/  ULDC UR4, c[0x0][0x228] ;  /* 0x00008a0000047ab9 */ /* 0x000fe20000000800 */
[----:B------:R-:W-:Y:S01]  /*23290*/  ISETP.LT.AND P4, PT, R16, UR5, !P3 ;  /* 0x0000000510007c0c */ /* 0x000fe2000df81270 */
[----:B------:R-:W-:Y:S01]  /*232a0*/  @P5 STG.E desc[UR16][R8.64], R201 ;  /* 0x000000c908005986 */ /* 0x000fe2000c101910 */
[----:B------:R-:W-:Y:S01]  /*232b0*/  ISETP.LT.AND P5, PT, R15, UR6, !P3 ;  /* 0x000000060f007c0c */ /* 0x000fe2000dfa1270 */
[----:B-1----:R-:W-:Y:S01]  /*232c0*/  IMAD.WIDE R2, R17, 0x4, R148 ;  /* 0x0000000411027825 */ /* 0x002fe200078e0294 */
[----:B------:R-:W-:Y:S01]  /*232d0*/  ISETP.LT.AND P3, PT, R14, UR8, !P3 ;  /* 0x000000080e007c0c */ /* 0x000fe2000df61270 */
[----:B------:R1:W-:Y:S01]  /*232e0*/  @P6 STG.E desc[UR16][R10.64], R189 ;  /* 0x000000bd0a006986 */ /* 0x0003e2000c101910 */
[----:B------:R-:W-:Y:S01]  /*232f0*/  ISETP.LT.AND P6, PT, R13, UR10, !P0 ;  /* 0x0000000a0d007c0c */ /* 0x000fe2000c7c1270 */
[----:B------:R-:W-:Y:S01]  /*23300*/  ULDC UR5, c[0x0][0x228] ;  /* 0x00008a0000057ab9 */ /* 0x000fe20000000800 */
[----:B------:R-:W-:Y:S01]  /*23310*/  VIADD R0, R12, 0x76 ;  /* 0x000000760c007836 */ /* 0x000fe20000000000 */
[----:B------:R2:W-:Y:S01]  /*23320*/  @P1 STG.E desc[UR16][R2.64], R197 ;  /* 0x000000c502001986 */ /* 0x0005e2000c101910 */
[----:B------:R-:W-:Y:S01]  /*23330*/  ULDC UR6, c[0x0][0x228] ;  /* 0x00008a0000067ab9 */ /* 0x000fe20000000800 */
[----:B------:R-:W-:Y:S01]  /*23340*/  ULDC UR8, c[0x0][0x228] ;  /* 0x00008a0000087ab9 */ /* 0x000fe20000000800 */
[----:B-1----:R-:W-:-:S04]  /*23350*/  VIADD R11, R17, UR28 ;  /* 0x0000001c110b7c36 */ /* 0x002fc80008000000 */
[----:B------:R-:W-:-:S04]  /*23360*/  IMAD.WIDE R4, R11, 0x4, R224 ;  /* 0x000000040b047825 */ /* 0x000fc800078e02e0 */
[C---:B------:R-:W-:Y:S01]  /*23370*/  IMAD.WIDE R6, R11.reuse, 0x4, R18 ;  /* 0x000000040b067825 */ /* 0x040fe200078e0212 */
[----:B------:R1:W-:Y:S03]  /*23380*/  @P2 STG.E desc[UR16][R4.64], R78 ;  /* 0x0000004e04002986 */ /* 0x0003e6000c101910 */
[C---:B------:R-:W-:Y:S02]  /*23390*/  VIADD R17, R11.reuse, UR28 ;  /* 0x0000001c0b117c36 */ /* 0x040fe40008000000 */
[C---:B------:R-:W-:Y:S01]  /*233a0*/  IMAD.WIDE R8, R11.reuse, 0x4, R150 ;  /* 0x000000040b087825 */ /* 0x040fe200078e0296 */
[----:B------:R3:W-:Y:S03]  /*233b0*/  @P4 STG.E desc[UR16][R6.64], R182 ;  /* 0x000000b606004986 */ /* 0x0007e6000c101910 */
[----:B------:R-:W-:Y:S01]  /*233c0*/  IMAD.WIDE R10, R11, 0x4, R148 ;  /* 0x000000040b0a7825 */ /* 0x000fe200078e0294 */
[----:B------:R-:W-:Y:S01]  /*233d0*/  @P5 STG.E desc[UR16][R8.64], R186 ;  /* 0x000000ba08005986 */ /* 0x000fe2000c101910 */
[----:B------:R-:W-:Y:S01]  /*233e0*/  ISETP.LT.AND P4, PT, R16, UR4, !P0 ;  /* 0x0000000410007c0c */ /* 0x000fe2000c781270 */
[----:B------:R-:W-:-:S02]  /*233f0*/  ULDC UR4, c[0x0][0x228] ;  /* 0x00008a0000047ab9 */ /* 0x000fc40000000800 */
[----:B------:R-:W-:Y:S01]  /*23400*/  @P3 STG.E desc[UR16][R10.64], R194 ;  /* 0x000000c20a003986 */ /* 0x000fe2000c101910 */
[----:B------:R-:W-:Y:S01]  /*23410*/  ISETP.LT.AND P3, PT, R15, UR5, !P0 ;  /* 0x000000050f007c0c */ /* 0x000fe2000c761270 */
[C---:B------:R-:W-:Y:S01]  /*23420*/  IMAD.WIDE R20, R17.reuse, 0x4, R224 ;  /* 0x0000000411147825 */ /* 0x040fe200078e02e0 */
[----:B------:R-:W-:Y:S01]  /*23430*/  ISETP.LT.AND P2, PT, R14, UR4, !P0 ;  /* 0x000000040e007c0c */ /* 0x000fe2000c741270 */
[----:B------:R-:W-:Y:S01]  /*23440*/  ULDC UR5, c[0x0][0x228] ;  /* 0x00008a0000057ab9 */ /* 0x000fe20000000800 */
[----:B------:R-:W-:Y:S01]  /*23450*/  ISETP.GE.AND P1, PT, R0, UR13, PT ;  /* 0x0000000d00007c0c */ /* 0x000fe2000bf26270 */
[C---:B--2---:R-:W-:Y:S01]  /*23460*/  IMAD.WIDE R2, R17.reuse, 0x4, R18 ;  /* 0x0000000411027825 */ /* 0x044fe200078e0212 */
[----:B------:R-:W-:Y:S01]  /*23470*/  ULDC UR4, c[0x0][0x228] ;  /* 0x00008a0000047ab9 */ /* 0x000fe20000000800 */
[----:B------:R2:W-:Y:S02]  /*23480*/  @P6 STG.E desc[UR16][R20.64], R178 ;  /* 0x000000b214006986 */ /* 0x0005e4000c101910 */
[----:B-1----:R-:W-:Y:S01]  /*23490*/  IMAD.WIDE R4, R17, 0x4, R150 ;  /* 0x0000000411047825 */ /* 0x002fe200078e0296 */
[----:B------:R-:W-:-:S03]  /*234a0*/  ISETP.LT.AND P6, PT, R13, UR5, !P1 ;  /* 0x000000050d007c0c */ /* 0x000fc6000cfc1270 */
[----:B------:R-:W-:Y:S01]  /*234b0*/  VIADD R0, R12, 0x77 ;  /* 0x000000770c007836 */ /* 0x000fe20000000000 */
[----:B------:R-:W-:Y:S01]  /*234c0*/  ISETP.LT.AND P5, PT, R16, UR4, !P1 ;  /* 0x0000000410007c0c */ /* 0x000fe2000cfa1270 */
[C---:B---3--:R-:W-:Y:S01]  /*234d0*/  IMAD.WIDE R6, R17.reuse, 0x4, R148 ;  /* 0x0000000411067825 */ /* 0x048fe200078e0294 */
[----:B------:R1:W-:Y:S01]  /*234e0*/  @P4 STG.E desc[UR16][R2.64], R202 ;  /* 0x000000ca02004986 */ /* 0x0003e2000c101910 */
[----:B------:R-:W-:Y:S01]  /*234f0*/  ULDC UR4, c[0x0][0x228] ;  /* 0x00008a0000047ab9 */ /* 0x000fe20000000800 */
[----:B------:R-:W-:Y:S01]  /*23500*/  ISETP.GE.AND P0, PT, R0, UR11, PT ;  /* 0x0000000b00007c0c */ /* 0x000fe2000bf06270 */
[----:B--2---:R-:W-:Y:S01]  /*23510*/  VIADD R21, R17, UR28 ;  /* 0x0000001c11157c36 */ /* 0x004fe20008000000 */
[----:B------:R2:W-:Y:S01]  /*23520*/  @P3 STG.E desc[UR16][R4.64], R190 ;  /* 0x000000be04003986 */ /* 0x0005e2000c101910 */
[----:B------:R-:W-:Y:S01]  /*23530*/  ISETP.LT.AND P3, PT, R15, UR4, !P1 ;  /* 0x000000040f007c0c */ /* 0x000fe2000cf61270 */
[----:B------:R-:W-:Y:S01]  /*23540*/  ULDC UR4, c[0x0][0x228] ;  /* 0x00008a0000047ab9 */ /* 0x000fe20000000800 */
[----:B------:R-:W-:Y:S01]  /*23550*/  ULDC UR5, c[0x0][0x228] ;  /* 0x00008a0000057ab9 */ /* 0x000fe20000000800 */
[----:B------:R3:W-:Y:S01]  /*23560*/  @P2 STG.E desc[UR16][R6.64], R198 ;  /* 0x000000c606002986 */ /* 0x0007e2000c101910 */
[----:B------:R-:W-:Y:S01]  /*23570*/  ISETP.LT.AND P1, PT, R14, UR4, !P1 ;  /* 0x000000040e007c0c */ /* 0x000fe2000cf21270 */
[----:B------:R-:W-:Y:S01]  /*23580*/  IMAD.WIDE R8, R21, 0x4, R224 ;  /* 0x0000000415087825 */ /* 0x000fe200078e02e0 */
[----:B------:R-:W-:Y:S01]  /*23590*/  ISETP.LT.AND P2, PT, R13, UR5, !P0 ;  /* 0x000000050d007c0c */ /* 0x000fe2000c741270 */
[----:B------:R-:W-:Y:S01]  /*235a0*/  ULDC UR4, c[0x0][0x228] ;  /* 0x00008a0000047ab9 */ /* 0x000fe20000000800 */
[----:B------:R-:W-:Y:S01]  /*235b0*/  ISETP.LT.AND P4, PT, R16, UR6, !P0 ;  /* 0x0000000610007c0c */ /* 0x000fe2000c781270 */
[C---:B------:R-:W-:Y:S01]  /*235c0*/  IMAD.WIDE R10, R21.reuse, 0x4, R18 ;  /* 0x00000004150a7825 */ /* 0x040fe200078e0212 */
[----:B------:R4:W-:Y:S01]  /*235d0*/  @P6 STG.E desc[UR16][R8.64], R79 ;  /* 0x0000004f08006986 */ /* 0x0009e2000c101910 */
[----:B------:R-:W-:Y:S01]  /*235e0*/  ULDC UR5, c[0x0][0x228] ;  /* 0x00008a0000057ab9 */ /* 0x000fe20000000800 */
[----:B------:R-:W-:Y:S01]  /*235f0*/  ULDC UR6, c[0x0][0x228] ;  /* 0x00008a0000067ab9 */ /* 0x000fe20000000800 */
[C---:B------:R-:W-:Y:S01]  /*23600*/  VIADD R23, R21.reuse, UR28 ;  /* 0x0000001c15177c36 */ /* 0x040fe20008000000 */
[----:B------:R4:W-:Y:S01]  /*23610*/  @P5 STG.E desc[UR16][R10.64], R183 ;  /* 0x000000b70a005986 */ /* 0x0009e2000c101910 */
[----:B-1----:R-:W-:Y:S01]  /*23620*/  IMAD.WIDE R2, R21, 0x4, R150 ;  /* 0x0000000415027825 */ /* 0x002fe200078e0296 */
[----:B------:R-:W-:-:S03]  /*23630*/  ISETP.LT.AND P5, PT, R15, UR8, !P0 ;  /* 0x000000080f007c0c */ /* 0x000fc6000c7a1270 */
[----:B--2---:R-:W-:Y:S01]  /*23640*/  IMAD.WIDE R4, R21, 0x4, R148 ;  /* 0x0000000415047825 */ /* 0x004fe200078e0294 */
[----:B------:R1:W-:Y:S03]  /*23650*/  @P3 STG.E desc[UR16][R2.64], R187 ;  /* 0x000000bb02003986 */ /* 0x0003e6000c101910 */
[C---:B---3--:R-:W-:Y:S01]  /*23660*/  IMAD.WIDE R6, R23.reuse, 0x4, R224 ;  /* 0x0000000417067825 */ /* 0x048fe200078e02e0 */
[----:B------:R-:W-:Y:S03]  /*23670*/  @P1 STG.E desc[UR16][R4.64], R195 ;  /* 0x000000c304001986 */ /* 0x000fe6000c101910 */
[----:B------:R-:W-:Y:S01]  /*23680*/  VIADD R0, R12, 0x78 ;  /* 0x000000780c007836 */ /* 0x000fe20000000000 */
[----:B------:R-:W-:Y:S01]  /*23690*/  @P2 STG.E desc[UR16][R6.64], R179 ;  /* 0x000000b306002986 */ /* 0x000fe2000c101910 */
[----:B----4-:R-:W-:-:S03]  /*236a0*/  IMAD.WIDE R8, R23, 0x4, R18 ;  /* 0x0000000417087825 */ /* 0x010fc600078e0212 */
[----:B------:R-:W2:Y:S01]  /*236b0*/  LDS.128 R4, [R252] ;  /* 0x00000000fc047984 */ /* 0x000ea20000000c00 */
[----:B------:R-:W-:Y:S01]  /*236c0*/  IMAD.WIDE R10, R23, 0x4, R150 ;  /* 0x00000004170a7825 */ /* 0x000fe200078e0296 */
[----:B------:R-:W-:Y:S02]  /*236d0*/  ISETP.GE.AND P6, PT, R0, UR9, PT ;  /* 0x0000000900007c0c */ /* 0x000fe4000bfc6270 */
[----:B------:R3:W-:Y:S01]  /*236e0*/  @P4 STG.E desc[UR16][R8.64], R203 ;  /* 0x000000cb08004986 */ /* 0x0007e2000c101910 */
[----:B------:R-:W-:Y:S01]  /*236f0*/  ISETP.LT.AND P1, PT, R14, UR4, !P0 ;  /* 0x000000040e007c0c */ /* 0x000fe2000c721270 */
[----:B------:R-:W-:Y:S01]  /*23700*/  ULDC UR4, c[0x0][0x228] ;  /* 0x00008a0000047ab9 */ /* 0x000fe20000000800 */
[----:B------:R-:W-:Y:S01]  /*23710*/  ISETP.LT.AND P4, PT, R13, UR5, !P6 ;  /* 0x000000050d007c0c */ /* 0x000fe2000f781270 */
[----:B------:R4:W-:Y:S01]  /*23720*/  @P5 STG.E desc[UR16][R10.64], R191 ;  /* 0x000000bf0a005986 */ /* 0x0009e2000c101910 */
[----:B------:R-:W-:Y:S02]  /*23730*/  ISETP.LT.AND P5, PT, R16, UR6, !P6 ;  /* 0x0000000610007c0c */ /* 0x000fe4000f7a1270 */
[----:B------:R-:W-:Y:S01]  /*23740*/  IADD3 R25, R23, UR28, RZ ;  /* 0x0000001c17197c10 */ /* 0x000fe2000fffe0ff */
[----:B------:R-:W-:Y:S01]  /*23750*/  VIADD R0, R12, 0x79 ;  /* 0x000000790c007836 */ /* 0x000fe20000000000 */
[----:B------:R-:W-:Y:S01]  /*23760*/  ISETP.LT.AND P0, PT, R15, UR4, !P6 ;  /* 0x000000040f007c0c */ /* 0x000fe2000f701270 */
[----:B-1----:R-:W-:Y:S01]  /*23770*/  IMAD.WIDE R2, R23, 0x4, R148 ;  /* 0x0000000417027825 */ /* 0x002fe200078e0294 */
[----:B------:R-:W-:Y:S01]  /*23780*/  ULDC UR4, c[0x0][0x228] ;  /* 0x00008a0000047ab9 */ /* 0x000fe20000000800 */
[----:B------:R-:W-:Y:S01]  /*23790*/  ULDC UR5, c[0x0][0x228] ;  /* 0x00008a0000057ab9 */ /* 0x000fe20000000800 */
[----:B------:R-:W-:Y:S01]  /*237a0*/  ULDC UR6, c[0x0][0x228] ;  /* 0x00008a0000067ab9 */ /* 0x000fe20000000800 */
[----:B---3--:R-:W-:Y:S01]  /*237b0*/  IMAD.WIDE R8, R25, 0x4, R224 ;  /* 0x0000000419087825 */ /* 0x008fe200078e02e0 */
[----:B------:R-:W-:-:S03]  /*237c0*/  ISETP.GE.AND P3, PT, R0, UR7, PT ;  /* 0x0000000700007c0c */ /* 0x000fc6000bf66270 */
[C---:B----4-:R-:W-:Y:S01]  /*237d0*/  IMAD.WIDE R10, R25.reuse, 0x4, R18 ;  /* 0x00000004190a7825 */ /* 0x050fe200078e0212 */
[----:B------:R1:W-:Y:S03]  /*237e0*/  @P1 STG.E desc[UR16][R2.64], R199 ;  /* 0x000000c702001986 */ /* 0x0003e6000c101910 */
[C---:B------:R-:W-:Y:S01]  /*237f0*/  IMAD.WIDE R20, R25.reuse, 0x4, R150 ;  /* 0x0000000419147825 */ /* 0x040fe200078e0296 */
[----:B------:R3:W-:Y:S01]  /*23800*/  @P4 STG.E desc[UR16][R8.64], R144 ;  /* 0x0000009008004986 */ /* 0x0007e2000c101910 */
[----:B------:R-:W-:Y:S01]  /*23810*/  ISETP.LT.AND P6, PT, R14, UR4, !P6 ;  /* 0x000000040e007c0c */ /* 0x000fe2000f7c1270 */
[----:B------:R-:W-:Y:S01]  /*23820*/  ULDC UR4, c[0x0][0x228] ;  /* 0x00008a0000047ab9 */ /* 0x000fe20000000800 */
[----:B------:R-:W-:Y:S01]  /*23830*/  VIADD R23, R25, UR28 ;  /* 0x0000001c19177c36 */ /* 0x000fe20008000000 */
[----:B------:R4:W-:Y:S01]  /*23840*/  @P5 STG.E desc[UR16][R10.64], R80 ;  /* 0x000000500a005986 */ /* 0x0009e2000c101910 */
[----:B------:R-:W-:Y:S01]  /*23850*/  ISETP.LT.AND P4, PT, R16, UR4, !P3 ;  /* 0x0000000410007c0c */ /* 0x000fe2000df81270 */
[----:B------:R-:W-:Y:S01]  /*23860*/  VIADD R17, R12, 0x7a ;  /* 0x0000007a0c117836 */ /* 0x000fe20000000000 */
[----:B------:R-:W-:Y:S01]  /*23870*/  ULDC UR4, c[0x0][0x228] ;  /* 0x00008a0000047ab9 */ /* 0x000fe20000000800 */
[----:B------:R2:W-:Y:S01]  /*23880*/  @P0 STG.E desc[UR16][R20.64], R208 ;  /* 0x000000d014000986 */ /* 0x0005e2000c101910 */
[----:B------:R-:W-:Y:S01]  /*23890*/  ISETP.LT.AND P0, PT, R13, UR5, !P3 ;  /* 0x000000050d007c0c */ /* 0x000fe2000df01270 */
[----:B------:R-:W-:Y:S01]  /*238a0*/  ULDC UR5, c[0x0][0x228] ;  /* 0x00008a0000057ab9 */ /* 0x000fe20000000800 */
[----:B------:R-:W-:Y:S01]  /*238b0*/  ULDC UR7, c[0x0][0x228] ;  /* 0x00008a0000077ab9 */ /* 0x000fe20000000800 */
[----:B------:R-:W-:Y:S01]  /*238c0*/  ISETP.LT.AND P5, PT, R15, UR5, !P3 ;  /* 0x000000050f007c0c */ /* 0x000fe2000dfa1270 */
[----:B-1----:R-:W-:Y:S01]  /*238d0*/  IMAD.WIDE R2, R25, 0x4, R148 ;  /* 0x0000000419027825 */ /* 0x002fe200078e0294 */
[----:B------:R-:W-:Y:S01]  /*238e0*/  ISETP.LT.AND P3, PT, R14, UR6, !P3 ;  /* 0x000000060e007c0c */ /* 0x000fe2000df61270 */
[----:B------:R-:W-:-:S02]  /*238f0*/  ULDC UR5, c[0x0][0x228] ;  /* 0x00008a0000057ab9 */ /* 0x000fc40000000800 */
[----:B---3--:R-:W-:Y:S01]  /*23900*/  IMAD.WIDE R8, R23, 0x4, R224 ;  /* 0x0000000417087825 */ /* 0x008fe200078e02e0 */
[----:B------:R-:W-:-:S03]  /*23910*/  ISETP.GE.AND P2, PT, R17, UR23, PT ;  /* 0x0000001711007c0c */ /* 0x000fc6000bf46270 */
[C---:B----4-:R-:W-:Y:S01]  /*23920*/  IMAD.WIDE R10, R23.reuse, 0x4, R18 ;  /* 0x00000004170a7825 */ /* 0x050fe200078e0212 */
[----:B------:R1:W-:Y:S01]  /*23930*/  @P6 STG.E desc[UR16][R2.64], R228 ;  /* 0x000000e402006986 */ /* 0x0003e2000c101910 */
[----:B------:R-:W-:Y:S02]  /*23940*/  ULDC UR6, c[0x0][0x228] ;  /* 0x00008a0000067ab9 */ /* 0x000fe40000000800 */
[C---:B------:R-:W-:Y:S02]  /*23950*/  VIADD R17, R23.reuse, UR28 ;  /* 0x0000001c17117c36 */ /* 0x040fe40008000000 */
[C---:B--2---:R-:W-:Y:S01]  /*23960*/  IMAD.WIDE R20, R23.reuse, 0x4, R150 ;  /* 0x0000000417147825 */ /* 0x044fe200078e0296 */
[----:B------:R2:W-:Y:S03]  /*23970*/  @P0 STG.E desc[UR16][R8.64], R204 ;  /* 0x000000cc08000986 */ /* 0x0005e6000c101910 */
[----:B------:R-:W-:Y:S01]  /*23980*/  IMAD.WIDE R22, R23, 0x4, R148 ;  /* 0x0000000417167825 */ /* 0x000fe200078e0294 */
[----:B------:R3:W-:Y:S01]  /*23990*/  @P4 STG.E desc[UR16][R10.64], R212 ;  /* 0x000000d40a004986 */ /* 0x0007e2000c101910 */
[----:B------:R-:W-:Y:S01]  /*239a0*/  ISETP.LT.AND P4, PT, R16, UR4, !P2 ;  /* 0x0000000410007c0c */ /* 0x000fe2000d781270 */
[----:B------:R-:W-:-:S02]  /*239b0*/  ULDC UR4, c[0x0][0x228] ;  /* 0x00008a0000047ab9 */ /* 0x000fc40000000800 */
[----:B------:R-:W-:Y:S01]  /*239c0*/  @P5 STG.E desc[UR16][R20.64], R84 ;  /* 0x0000005414005986 */ /* 0x000fe2000c101910 */
[----:B------:R-:W-:-:S03]  /*239d0*/  ISETP.LT.AND P6, PT, R13, UR7, !P2 ;  /* 0x000000070d007c0c */ /* 0x000fc6000d7c1270 */
[----:B------:R-:W-:Y:S01]  /*239e0*/  @P3 STG.E desc[UR16][R22.64], R4 ;  /* 0x0000000416003986 */ /* 0x000fe2000c101910 */
[----:B------:R-:W-:Y:S01]  /*239f0*/  ISETP.LT.AND P3, PT, R15, UR4, !P2 ;  /* 0x000000040f007c0c */ /* 0x000fe2000d761270 */
[----:B------:R-:W-:Y:S01]  /*23a00*/  ULDC UR4, c[0x0][0x228] ;  /* 0x00008a0000047ab9 */ /* 0x000fe20000000800 */
[----:B------:R-:W-:Y:S01]  /*23a10*/  VIADD R0, R12, 0x7b ;  /* 0x0000007b0c007836 */ /* 0x000fe20000000000 */
[----:B------:R-:W-:Y:S01]  /*23a20*/  ISETP.LT.AND P2, PT, R14, UR4, !P2 ;  /* 0x000000040e007c0c */ /* 0x000fe2000d741270 */
[C---:B------:R-:W-:Y:S01]  /*23a30*/  IMAD.WIDE R24, R17.reuse, 0x4, R224 ;  /* 0x0000000411187825 */ /* 0x040fe200078e02e0 */
[----:B------:R-:W-:Y:S02]  /*23a40*/  ULDC UR4, c[0x0][0x228] ;  /* 0x00008a0000047ab9 */ /* 0x000fe40000000800 */
[----:B------:R-:W-:Y:S01]  /*23a50*/  ISETP.GE.AND P1, PT, R0, UR21, PT ;  /* 0x0000001500007c0c */ /* 0x000fe2000bf26270 */
[C---:B-1----:R-:W-:Y:S01]  /*23a60*/  IMAD.WIDE R2, R17.reuse, 0x4, R18 ;  /* 0x0000000411027825 */ /* 0x042fe200078e0212 */
[----:B------:R1:W-:Y:S03]  /*23a70*/  @P6 STG.E desc[UR16][R24.64], R145 ;  /* 0x0000009118006986 */ /* 0x0003e6000c101910 */
[----:B--2---:R-:W-:Y:S01]  /*23a80*/  IMAD.WIDE R8, R17, 0x4, R150 ;  /* 0x0000000411087825 */ /* 0x004fe200078e0296 */
[----:B------:R-:W-:-:S03]  /*23a90*/  ISETP.LT.AND P5, PT, R13, UR5, !P1 ;  /* 0x000000050d007c0c */ /* 0x000fc6000cfa1270 */
[C---:B---3--:R-:W-:Y:S01]  /*23aa0*/  IMAD.WIDE R10, R17.reuse, 0x4, R148 ;  /* 0x00000004110a7825 */ /* 0x048fe200078e0294 */
[----:B------:R2:W-:Y:S01]  /*23ab0*/  @P4 STG.E desc[UR16][R2.64], R81 ;  /* 0x0000005102004986 */ /* 0x0005e2000c101910 */
[----:B------:R-:W-:Y:S01]  /*23ac0*/  ISETP.LT.AND P6, PT, R16, UR6, !P1 ;  /* 0x0000000610007c0c */ /* 0x000fe2000cfc1270 */
[----:B------:R-:W-:Y:S01]  /*23ad0*/  ULDC UR5, c[0x0][0x228] ;  /* 0x00008a0000057ab9 */ /* 0x000fe20000000800 */
[----:B------:R-:W-:Y:S01]  /*23ae0*/  VIADD R0, R12, 0x7c ;  /* 0x0000007c0c007836 */ /* 0x000fe20000000000 */
[----:B------:R3:W-:Y:S01]  /*23af0*/  @P3 STG.E desc[UR16][R8.64], R209 ;  /* 0x000000d108003986 */ /* 0x0007e2000c101910 */
[----:B-1----:R-:W-:Y:S01]  /*23b00*/  VIADD R25, R17, UR28 ;  /* 0x0000001c11197c36 */ /* 0x002fe20008000000 */
[----:B------:R-:W-:Y:S02]  /*23b10*/  ULDC UR6, c[0x0][0x228] ;  /* 0x00008a0000067ab9 */ /* 0x000fe40000000800 */
[----:B------:R1:W-:Y:S01]  /*23b20*/  @P2 STG.E desc[UR16][R10.64], R229 ;  /* 0x000000e50a002986 */ /* 0x0003e2000c101910 */
[----:B------:R-:W-:Y:S01]  /*23b30*/  ISETP.LT.AND P2, PT, R15, UR4, !P1 ;  /* 0x000000040f007c0c */ /* 0x000fe2000cf41270 */
[----:B------:R-:W-:Y:S01]  /*23b40*/  IMAD.WIDE R20, R25, 0x4, R224 ;  /* 0x0000000419147825 */ /* 0x000fe200078e02e0 */
[----:B------:R-:W-:Y:S01]  /*23b50*/  ISETP.GE.AND P0, PT, R0, UR19, PT ;  /* 0x0000001300007c0c */ /* 0x000fe2000bf06270 */
[----:B------:R-:W-:-:S02]  /*23b60*/  ULDC UR4, c[0x0][0x228] ;  /* 0x00008a0000047ab9 */ /* 0x000fc40000000800 */
[C---:B------:R-:W-:Y:S01]  /*23b70*/  IMAD.WIDE R22, R25.reuse, 0x4, R18 ;  /* 0x0000000419167825 */ /* 0x040fe200078e0212 */
[----:B------:R4:W-:Y:S01]  /*23b80*/  @P5 STG.E desc[UR16][R20.64], R205 ;  /* 0x000000cd14005986 */ /* 0x0009e2000c101910 */
[----:B------:R-:W-:Y:S01]  /*23b90*/  ISETP.LT.AND P3, PT, R14, UR4, !P1 ;  /* 0x000000040e007c0c */ /* 0x000fe2000cf61270 */
[----:B------:R-:W-:Y:S01]  /*23ba0*/  ULDC UR4, c[0x0][0x228] ;  /* 0x00008a0000047ab9 */ /* 0x000fe20000000800 */
[----:B--2---:R-:W-:Y:S01]  /*23bb0*/  IMAD.WIDE R2, R25, 0x4, R150 ;  /* 0x0000000419027825 */ /* 0x004fe200078e0296 */
[----:B------:R-:W-:Y:S01]  /*23bc0*/  ISETP.LT.AND P5, PT, R13, UR5, !P0 ;  /* 0x000000050d007c0c */ /* 0x000fe2000c7a1270 */
[----:B------:R-:W-:Y:S01]  /*23bd0*/  @P6 STG.E desc[UR16][R22.64], R213 ;  /* 0x000000d516006986 */ /* 0x000fe2000c101910 */
[----:B------:R-:W-:Y:S01]  /*23be0*/  ISETP.LT.AND P6, PT, R16, UR6, !P0 ;  /* 0x0000000610007c0c */ /* 0x000fe2000c7c1270 */
[----:B------:R-:W-:Y:S02]  /*23bf0*/  VIADD R17, R25, UR28 ;  /* 0x0000001c19117c36 */ /* 0x000fe40008000000 */
[----:B------:R2:W-:Y:S01]  /*23c00*/  @P2 STG.E desc[UR16][R2.64], R85 ;  /* 0x0000005502002986 */ /* 0x0005e2000c101910 */
[----:B------:R-:W-:Y:S01]  /*23c10*/  ISETP.LT.AND P2, PT, R15, UR4, !P0 ;  /* 0x000000040f007c0c */ /* 0x000fe2000c741270 */
[----:B------:R-:W-:Y:S01]  /*23c20*/  VIADD R0, R12, 0x7d ;  /* 0x0000007d0c007836 */ /* 0x000fe20000000000 */
[----:B------:R-:W-:Y:S01]  /*23c30*/  ULDC UR4, c[0x0][0x228] ;  /* 0x00008a0000047ab9 */ /* 0x000fe20000000800 */
[----:B---3--:R-:W-:Y:S01]  /*23c40*/  IMAD.WIDE R8, R25, 0x4, R148 ;  /* 0x0000000419087825 */ /* 0x008fe200078e0294 */
[----:B------:R-:W-:-:S03]  /*23c50*/  ISETP.LT.AND P0, PT, R14, UR4, !P0 ;  /* 0x000000040e007c0c */ /* 0x000fc6000c701270 */
[C---:B-1----:R-:W-:Y:S01]  /*23c60*/  IMAD.WIDE R10, R17.reuse, 0x4, R224 ;  /* 0x00000004110a7825 */ /* 0x042fe200078e02e0 */
[----:B------:R-:W-:Y:S01]  /*23c70*/  ISETP.GE.AND P4, PT, R0, UR15, PT ;  /* 0x0000000f00007c0c */ /* 0x000fe2000bf86270 */
[----:B------:R1:W-:Y:S02]  /*23c80*/  @P3 STG.E desc[UR16][R8.64], R5 ;  /* 0x0000000508003986 */ /* 0x0003e4000c101910 */
[----:B------:R-:W-:Y:S02]  /*23c90*/  VIADD R0, R12, 0x7e ;  /* 0x0000007e0c007836 */ /* 0x000fe40000000000 */
[----:B----4-:R-:W-:Y:S01]  /*23ca0*/  IMAD.WIDE R20, R17, 0x4, R18 ;  /* 0x0000000411147825 */ /* 0x010fe200078e0212 */
[----:B------:R3:W-:Y:S01]  /*23cb0*/  @P5 STG.E desc[UR16][R10.64], R146 ;  /* 0x000000920a005986 */ /* 0x0007e2000c101910 */
[----:B------:R-:W-:Y:S02]  /*23cc0*/  ISETP.LT.AND P5, PT, R13, UR4, !P4 ;  /* 0x000000040d007c0c */ /* 0x000fe4000e7a1270 */
[C---:B--2---:R-:W-:Y:S01]  /*23cd0*/  IMAD.WIDE R2, R17.reuse, 0x4, R150 ;  /* 0x0000000411027825 */ /* 0x044fe200078e0296 */
[----:B------:R-:W-:Y:S01]  /*23ce0*/  ISETP.GE.AND P1, PT, R0, UR27, PT ;  /* 0x0000001b00007c0c */ /* 0x000fe2000bf26270 */
[----:B------:R-:W-:Y:S02]  /*23cf0*/  @P6 STG.E desc[UR16][R20.64], R82 ;  /* 0x0000005214006986 */ /* 0x000fe4000c101910 */
[----:B------:R-:W-:Y:S01]  /*23d00*/  IMAD.WIDE R22, R17, 0x4, R148 ;  /* 0x0000000411167825 */ /* 0x000fe200078e0294 */
[----:B------:R-:W-:Y:S01]  /*23d10*/  ISETP.LT.AND P6, PT, R16, UR4, !P4 ;  /* 0x0000000410007c0c */ /* 0x000fe2000e7c1270 */
[----:B------:R2:W-:Y:S01]  /*23d20*/  @P2 STG.E desc[UR16][R2.64], R210 ;  /* 0x000000d202002986 */ /* 0x0005e2000c101910 */
[----:B------:R-:W-:Y:S01]  /*23d30*/  ISETP.LT.AND P2, PT, R15, UR4, !P4 ;  /* 0x000000040f007c0c */ /* 0x000fe2000e741270 */
[----:B------:R-:W-:Y:S01]  /*23d40*/  VIADD R25, R17, UR28 ;  /* 0x0000001c11197c36 */ /* 0x000fe20008000000 */
[----:B------:R-:W-:Y:S01]  /*23d50*/  ISETP.LT.AND P4, PT, R14, UR4, !P4 ;  /* 0x000000040e007c0c */ /* 0x000fe2000e781270 */
[----:B------:R-:W-:Y:S01]  /*23d60*/  VIADD R12, R12, 0x7f ;  /* 0x0000007f0c0c7836 */ /* 0x000fe20000000000 */
[----:B------:R-:W-:Y:S01]  /*23d70*/  @P0 STG.E desc[UR16][R22.64], R230 ;  /* 0x000000e616000986 */ /* 0x000fe2000c101910 */
[----:B------:R-:W-:Y:S01]  /*23d80*/  ISETP.LT.AND P0, PT, R13, UR4, !P1 ;  /* 0x000000040d007c0c */ /* 0x000fe2000cf01270 */
[----:B-1----:R-:W-:-:S02]  /*23d90*/  IMAD.WIDE R4, R25, 0x4, R224 ;  /* 0x0000000419047825 */ /* 0x002fc400078e02e0 */
[----:B------:R-:W-:Y:S02]  /*23da0*/  ISETP.GE.AND P3, PT, R12, UR25, PT ;  /* 0x000000190c007c0c */ /* 0x000fe4000bf66270 */
[C---:B------:R-:W-:Y:S01]  /*23db0*/  VIADD R17, R25.reuse, UR28 ;  /* 0x0000001c19117c36 */ /* 0x040fe20008000000 */
[----:B------:R1:W-:Y:S01]  /*23dc0*/  @P5 STG.E desc[UR16][R4.64], R206 ;  /* 0x000000ce04005986 */ /* 0x0003e2000c101910 */
[----:B------:R-:W-:Y:S01]  /*23dd0*/  IMAD.WIDE R8, R25, 0x4, R18 ;  /* 0x0000000419087825 */ /* 0x000fe200078e0212 */
[----:B------:R-:W-:-:S03]  /*23de0*/  ISETP.LT.AND P5, PT, R13, UR4, !P3 ;  /* 0x000000040d007c0c */ /* 0x000fc6000dfa1270 */
[C---:B---3--:R-:W-:Y:S01]  /*23df0*/  IMAD.WIDE R10, R25.reuse, 0x4, R150 ;  /* 0x00000004190a7825 */ /* 0x048fe200078e0296 */
[----:B------:R3:W-:Y:S03]  /*23e00*/  @P6 STG.E desc[UR16][R8.64], R214 ;  /* 0x000000d608006986 */ /* 0x0007e6000c101910 */
[----:B--2---:R-:W-:Y:S01]  /*23e10*/  IMAD.WIDE R2, R25, 0x4, R148 ;  /* 0x0000000419027825 */ /* 0x004fe200078e0294 */
[----:B------:R2:W-:Y:S03]  /*23e20*/  @P2 STG.E desc[UR16][R10.64], R86 ;  /* 0x000000560a002986 */ /* 0x0005e6000c101910 */
[----:B------:R-:W-:Y:S01]  /*23e30*/  IMAD.WIDE R12, R17, 0x4, R224 ;  /* 0x00000004110c7825 */ /* 0x000fe200078e02e0 */
[----:B------:R4:W-:Y:S01]  /*23e40*/  @P4 STG.E desc[UR16][R2.64], R6 ;  /* 0x0000000602004986 */ /* 0x0009e2000c101910 */
[----:B------:R-:W-:-:S03]  /*23e50*/  ISETP.LT.AND P2, PT, R16, UR4, !P1 ;  /* 0x0000000410007c0c */ /* 0x000fc6000cf41270 */
[----:B------:R4:W-:Y:S01]  /*23e60*/  @P0 STG.E desc[UR16][R12.64], R147 ;  /* 0x000000930c000986 */ /* 0x0009e2000c101910 */
[C---:B------:R-:W-:Y:S02]  /*23e70*/  ISETP.LT.AND P0, PT, R15.reuse, UR4, !P1 ;  /* 0x000000040f007c0c */ /* 0x040fe4000cf01270 */
[----:B------:R-:W-:Y:S02]  /*23e80*/  ISETP.LT.AND P1, PT, R14, UR4, !P1 ;  /* 0x000000040e007c0c */ /* 0x000fe4000cf21270 */
[----:B------:R-:W-:Y:S02]  /*23e90*/  ISETP.LT.AND P6, PT, R16, UR4, !P3 ;  /* 0x0000000410007c0c */ /* 0x000fe4000dfc1270 */
[----:B------:R-:W-:Y:S01]  /*23ea0*/  ISETP.LT.AND P4, PT, R15, UR4, !P3 ;  /* 0x000000040f007c0c */ /* 0x000fe2000df81270 */
[C---:B------:R-:W-:Y:S01]  /*23eb0*/  VIADD R15, R17.reuse, UR28 ;  /* 0x0000001c110f7c36 */ /* 0x040fe20008000000 */
[----:B------:R-:W-:Y:S01]  /*23ec0*/  ISETP.LT.AND P3, PT, R14, UR4, !P3 ;  /* 0x000000040e007c0c */ /* 0x000fe2000df61270 */
[----:B-1----:R-:W-:-:S04]  /*23ed0*/  IMAD.WIDE R4, R17, 0x4, R18 ;  /* 0x0000000411047825 */ /* 0x002fc800078e0212 */
[C---:B---3--:R-:W-:Y:S01]  /*23ee0*/  IMAD.WIDE R8, R17.reuse, 0x4, R150 ;  /* 0x0000000411087825 */ /* 0x048fe200078e0296 */
[----:B------:R4:W-:Y:S03]  /*23ef0*/  @P2 STG.E desc[UR16][R4.64], R83 ;  /* 0x0000005304002986 */ /* 0x0009e6000c101910 */
[----:B--2---:R-:W-:Y:S01]  /*23f00*/  IMAD.WIDE R10, R17, 0x4, R148 ;  /* 0x00000004110a7825 */ /* 0x004fe200078e0294 */
[----:B------:R4:W-:Y:S03]  /*23f10*/  @P0 STG.E desc[UR16][R8.64], R211 ;  /* 0x000000d308000986 */ /* 0x0009e6000c101910 */
[C---:B------:R-:W-:Y:S01]  /*23f20*/  IMAD.WIDE R224, R15.reuse, 0x4, R224 ;  /* 0x000000040fe07825 */ /* 0x040fe200078e02e0 */
[----:B------:R4:W-:Y:S03]  /*23f30*/  @P1 STG.E desc[UR16][R10.64], R231 ;  /* 0x000000e70a001986 */ /* 0x0009e6000c101910 */
[C---:B------:R-:W-:Y:S01]  /*23f40*/  IMAD.WIDE R18, R15.reuse, 0x4, R18 ;  /* 0x000000040f127825 */ /* 0x040fe200078e0212 */
[----:B------:R4:W-:Y:S03]  /*23f50*/  @P5 STG.E desc[UR16][R224.64], R207 ;  /* 0x000000cfe0005986 */ /* 0x0009e6000c101910 */
[C---:B------:R-:W-:Y:S01]  /*23f60*/  IMAD.WIDE R150, R15.reuse, 0x4, R150 ;  /* 0x000000040f967825 */ /* 0x040fe200078e0296 */
[----:B------:R4:W-:Y:S04]  /*23f70*/  @P6 STG.E desc[UR16][R18.64], R215 ;  /* 0x000000d712006986 */ /* 0x0009e8000c101910 */
[----:B------:R4:W-:Y:S01]  /*23f80*/  @P4 STG.E desc[UR16][R150.64], R87 ;  /* 0x0000005796004986 */ /* 0x0009e2000c101910 */
[----:B------:R-:W-:Y:S01]  /*23f90*/  IMAD.WIDE R148, R15, 0x4, R148 ;  /* 0x000000040f947825 */ /* 0x000fe200078e0294 */
[----:B------:R-:W-:Y:S06]  /*23fa0*/  @!P3 EXIT ;  /* 0x000000000000b94d */ /* 0x000fec0003800000 */
[----:B------:R-:W-:Y:S01]  /*23fb0*/  STG.E desc[UR16][R148.64], R7 ;  /* 0x0000000794007986 */ /* 0x000fe2000c101910 */
[----:B------:R-:W-:Y:S05]  /*23fc0*/  EXIT ;  /* 0x000000000000794d */ /* 0x000fea0003800000 */
.L_x_2:
[----:B------:R-:W-:-:S00]  /*23fd0*/  BRA `(.L_x_2) ;  /* 0xfffffffc00fc7947 */ /* 0x000fc0000383ffff */
[----:B------:R-:W-:-:S00]  /*23fe0*/  NOP ;  /* 0x0000000000007918 */ /* 0x000fc00000000000 */
        /* <DEDUP_REMOVED lines=9> */
.L_x_3:


//--------------------- .nv.shared.matmul_kernel  --------------------------
	.section	.nv.shared.matmul_kernel,"aw",@nobits
	.sectionflags	@""
	.align	16
	.zero		1024


//--------------------- .nv.shared.reserved.0     --------------------------
	.section	.nv.shared.reserved.0,"aw",@nobits
	.weak		__nv_reservedSMEM_offset_0_alias
	.size		__nv_reservedSMEM_offset_0_alias, 0, 0
	.other		__nv_reservedSMEM_offset_0_alias,@"STO_CUDA_RESERVED_SHARED STV_DEFAULT"
__nv_reservedSMEM_offset_0_alias:
	.zero		0


//--------------------- .nv.constant0.matmul_kernel --------------------------
	.section	.nv.constant0.matmul_kernel,"a",@progbits
	.sectionflags	@""
	.align	4
.nv.constant0.matmul_kernel:
	.zero		608


//--------------------- SYMBOLS --------------------------

	.type		.nv.reservedSmem.offset0,@object
	.size		.nv.reservedSmem.offset0,0x4
